def matmul_kernel(
    a_ptr,
    b_ptr,
    c_ptr,
    M,
    N,
    K,
    stride_am,
    stride_ak,
    stride_bk,
    stride_bn,
    stride_cm,
    stride_cn,
    BLOCK_M: tl.constexpr,
    BLOCK_N: tl.constexpr,
    BLOCK_K: tl.constexpr,
    GROUP_M: tl.constexpr,
):
    pid = tl.program_id(axis=0)
    num_pid_m = tl.cdiv(M, BLOCK_M)
    num_pid_n = tl.cdiv(N, BLOCK_N)
    num_pid_in_group = GROUP_M * num_pid_n
    group_id = pid // num_pid_in_group
    first_pid_m = group_id * GROUP_M
    group_size_m = min(num_pid_m - first_pid_m, GROUP_M)
    pid_m = first_pid_m + ((pid % num_pid_in_group) % group_size_m)
    pid_n = (pid % num_pid_in_group) // group_size_m

    offs_am = (pid_m * BLOCK_M + tl.arange(0, BLOCK_M)) % M
    offs_bn = (pid_n * BLOCK_N + tl.arange(0, BLOCK_N)) % N
    offs_k = tl.arange(0, BLOCK_K)
    a_ptrs = a_ptr + offs_am[:, None] * stride_am + offs_k[None, :] * stride_ak
    b_ptrs = b_ptr + offs_k[:, None] * stride_bk + offs_bn[None, :] * stride_bn

    acc = tl.zeros((BLOCK_M, BLOCK_N), dtype=tl.float32)
    for kk in range(0, tl.cdiv(K, BLOCK_K)):
        a = tl.load(a_ptrs, mask=offs_k[None, :] < K - kk * BLOCK_K, other=0.0)
        b = tl.load(b_ptrs, mask=offs_k[:, None] < K - kk * BLOCK_K, other=0.0)
        acc = tl.dot(a, b, acc)
        a_ptrs += BLOCK_K * stride_ak
        b_ptrs += BLOCK_K * stride_bk

    c = acc.to(c_ptr.dtype.element_ty)
    offs_cm = pid_m * BLOCK_M + tl.arange(0, BLOCK_M)
    offs_cn = pid_n * BLOCK_N + tl.arange(0, BLOCK_N)
    c_ptrs = c_ptr + offs_cm[:, None] * stride_cm + offs_cn[None, :] * stride_cn
    mask = (offs_cm[:, None] < M) & (offs_cn[None, :] < N)
    tl.store(c_ptrs, c, mask=mask)

# config = {"BLOCK_K": 256, "BLOCK_M": 128, "BLOCK_N": 512, "GROUP_M": 8, "arch": "sm_80", "dtype": "bf16", "num_ctas": 1, "num_stages": 3, "num_warps": 4}
# arch = sm_80


// ===== COMPILED SASS (sm_80) =====

	.target	sm_80

	.elftype	@"ET_EXEC"


//--------------------- .note.nv.tkinfo           --------------------------
	.section	.note.nv.tkinfo,"",@"SHT_NOTE"
	.sectionflags	@"SHF_NOTE_NV_TKINFO"
	.tkinfo
        /*0018*/ 	.word	0x00000002
        /*0030*/ 	.string	""
        /*0030*/ 	.string	"ptxas"
        /*0030*/ 	.string	"Cuda compilation tools, release 13.0, V13.0.88"
        /*0030*/ 	.string	"Build cuda_13.0.r13.0/compiler.36424714_0"
        /*0030*/ 	.string	"-v  -suppress-debug-info  -lineinfo  -arch sm_80 "



//--------------------- .note.nv.cuinfo           --------------------------
	.section	.note.nv.cuinfo,"",@"SHT_NOTE"
	.sectionflags	@"SHF_NOTE_NV_CUINFO"
        /*0018*/ 	.short	0x0002
        /*001a*/ 	.short	0x0050
        /*001c*/ 	.short	0x0082
	.zero		2


//--------------------- .nv.info                  --------------------------
	.section	.nv.info,"",@"SHT_CUDA_INFO"
	.align	4


	//----- nvinfo : EIATTR_REGCOUNT
	.align		4
        /*0000*/ 	.byte	0x04, 0x2f
        /*0002*/ 	.short	(.L_1 - .L_0)
	.align		4
.L_0:
        /*0004*/ 	.word	index@(matmul_kernel)
        /*0008*/ 	.word	0x00000020


	//----- nvinfo : EIATTR_FRAME_SIZE
	.align		4
.L_1:
        /*000c*/ 	.byte	0x04, 0x11
        /*000e*/ 	.short	(.L_3 - .L_2)
	.align		4
.L_2:
        /*0010*/ 	.word	index@(matmul_kernel)
        /*0014*/ 	.word	0x0000e028


	//----- nvinfo : EIATTR_MIN_STACK_SIZE
	.align		4
.L_3:
        /*0018*/ 	.byte	0x04, 0x12
        /*001a*/ 	.short	(.L_5 - .L_4)
	.align		4
.L_4:
        /*001c*/ 	.word	index@(matmul_kernel)
        /*0020*/ 	.word	0x0000e028
.L_5:


//--------------------- .nv.info.matmul_kernel    --------------------------
	.section	.nv.info.matmul_kernel,"",@"SHT_CUDA_INFO"
	.sectionflags	@""
	.align	4


	//----- nvinfo : EIATTR_CUDA_API_VERSION
	.align		4
        /*0000*/ 	.byte	0x04, 0x37
        /*0002*/ 	.short	(.L_7 - .L_6)
.L_6:
        /*0004*/ 	.word	0x00000082


	//----- nvinfo : EIATTR_SW2861232_WAR
	.align		4
.L_7:
        /*0008*/ 	.byte	0x01, 0x35
	.zero		2


	//----- nvinfo : EIATTR_PARAM_CBANK
	.align		4
        /*000c*/ 	.byte	0x04, 0x0a
        /*000e*/ 	.short	(.L_9 - .L_8)
	.align		4
.L_8:
        /*0010*/ 	.word	index@(.nv.constant0.matmul_kernel)
        /*0014*/ 	.short	0x0160
        /*0016*/ 	.short	0x0050


	//----- nvinfo : EIATTR_CBANK_PARAM_SIZE
	.align		4
.L_9:
        /*0018*/ 	.byte	0x03, 0x19
        /*001a*/ 	.short	0x0050


	//----- nvinfo : EIATTR_KPARAM_INFO
	.align		4
        /*001c*/ 	.byte	0x04, 0x17
        /*001e*/ 	.short	(.L_11 - .L_10)
.L_10:
        /*0020*/ 	.word	0x00000000
        /*0024*/ 	.short	0x000d
        /*0026*/ 	.short	0x0048
        /*0028*/ 	.byte	0x00, 0xf4, 0x21, 0x00


	//----- nvinfo : EIATTR_KPARAM_INFO
	.align		4
.L_11:
        /*002c*/ 	.byte	0x04, 0x17
        /*002e*/ 	.short	(.L_13 - .L_12)
.L_12:
        /*0030*/ 	.word	0x00000000
        /*0034*/ 	.short	0x000c
        /*0036*/ 	.short	0x0040
        /*0038*/ 	.byte	0x00, 0xf4, 0x21, 0x00


	//----- nvinfo : EIATTR_KPARAM_INFO
	.align		4
.L_13:
        /*003c*/ 	.byte	0x04, 0x17
        /*003e*/ 	.short	(.L_15 - .L_14)
.L_14:
        /*0040*/ 	.word	0x00000000
        /*0044*/ 	.short	0x000b
        /*0046*/ 	.short	0x0038
        /*0048*/ 	.byte	0x00, 0xf0, 0x11, 0x00


	//----- nvinfo : EIATTR_KPARAM_INFO
	.align		4
.L_15:
        /*004c*/ 	.byte	0x04, 0x17
        /*004e*/ 	.short	(.L_17 - .L_16)
.L_16:
        /*0050*/ 	.word	0x00000000
        /*0054*/ 	.short	0x000a
        /*0056*/ 	.short	0x0034
        /*0058*/ 	.byte	0x00, 0xf0, 0x11, 0x00


	//----- nvinfo : EIATTR_KPARAM_INFO
	.align		4
.L_17:
        /*005c*/ 	.byte	0x04, 0x17
        /*005e*/ 	.short	(.L_19 - .L_18)
.L_18:
        /*0060*/ 	.word	0x00000000
        /*0064*/ 	.short	0x0009
        /*0066*/ 	.short	0x0030
        /*0068*/ 	.byte	0x00, 0xf0, 0x11, 0x00


	//----- nvinfo : EIATTR_KPARAM_INFO
	.align		4
.L_19:
        /*006c*/ 	.byte	0x04, 0x17
        /*006e*/ 	.short	(.L_21 - .L_20)
.L_20:
        /*0070*/ 	.word	0x00000000
        /*0074*/ 	.short	0x0008
        /*0076*/ 	.short	0x002c
        /*0078*/ 	.byte	0x00, 0xf0, 0x11, 0x00


	//----- nvinfo : EIATTR_KPARAM_INFO
	.align		4
.L_21:
        /*007c*/ 	.byte	0x04, 0x17
        /*007e*/ 	.short	(.L_23 - .L_22)
.L_22:
        /*0080*/ 	.word	0x00000000
        /*0084*/ 	.short	0x0007
        /*0086*/ 	.short	0x0028
        /*0088*/ 	.byte	0x00, 0xf0, 0x11, 0x00


	//----- nvinfo : EIATTR_KPARAM_INFO
	.align		4
.L_23:
        /*008c*/ 	.byte	0x04, 0x17
        /*008e*/ 	.short	(.L_25 - .L_24)
.L_24:
        /*0090*/ 	.word	0x00000000
        /*0094*/ 	.short	0x0006
        /*0096*/ 	.short	0x0024
        /*0098*/ 	.byte	0x00, 0xf0, 0x11, 0x00


	//----- nvinfo : EIATTR_KPARAM_INFO
	.align		4
.L_25:
        /*009c*/ 	.byte	0x04, 0x17
        /*009e*/ 	.short	(.L_27 - .L_26)
.L_26:
        /*00a0*/ 	.word	0x00000000
        /*00a4*/ 	.short	0x0005
        /*00a6*/ 	.short	0x0020
        /*00a8*/ 	.byte	0x00, 0xf0, 0x11, 0x00


	//----- nvinfo : EIATTR_KPARAM_INFO
	.align		4
.L_27:
        /*00ac*/ 	.byte	0x04, 0x17
        /*00ae*/ 	.short	(.L_29 - .L_28)
.L_28:
        /*00b0*/ 	.word	0x00000000
        /*00b4*/ 	.short	0x0004
        /*00b6*/ 	.short	0x001c
        /*00b8*/ 	.byte	0x00, 0xf0, 0x11, 0x00


	//----- nvinfo : EIATTR_KPARAM_INFO
	.align		4
.L_29:
        /*00bc*/ 	.byte	0x04, 0x17
        /*00be*/ 	.short	(.L_31 - .L_30)
.L_30:
        /*00c0*/ 	.word	0x00000000
        /*00c4*/ 	.short	0x0003
        /*00c6*/ 	.short	0x0018
        /*00c8*/ 	.byte	0x00, 0xf0, 0x11, 0x00


	//----- nvinfo : EIATTR_KPARAM_INFO
	.align		4
.L_31:
        /*00cc*/ 	.byte	0x04, 0x17
        /*00ce*/ 	.short	(.L_33 - .L_32)
.L_32:
        /*00d0*/ 	.word	0x00000000
        /*00d4*/ 	.short	0x0002
        /*00d6*/ 	.short	0x0010
        /*00d8*/ 	.byte	0x00, 0xf4, 0x21, 0x00


	//----- nvinfo : EIATTR_KPARAM_INFO
	.align		4
.L_33:
        /*00dc*/ 	.byte	0x04, 0x17
        /*00de*/ 	.short	(.L_35 - .L_34)
.L_34:
        /*00e0*/ 	.word	0x00000000
        /*00e4*/ 	.short	0x0001
        /*00e6*/ 	.short	0x0008
        /*00e8*/ 	.byte	0x00, 0xf4, 0x21, 0x00


	//----- nvinfo : EIATTR_KPARAM_INFO
	.align		4
.L_35:
        /*00ec*/ 	.byte	0x04, 0x17
        /*00ee*/ 	.short	(.L_37 - .L_36)
.L_36:
        /*00f0*/ 	.word	0x00000000
        /*00f4*/ 	.short	0x0000
        /*00f6*/ 	.short	0x0000
        /*00f8*/ 	.byte	0x00, 0xf4, 0x21, 0x00


	//----- nvinfo : EIATTR_MAXREG_COUNT
	.align		4
.L_37:
        /*00fc*/ 	.byte	0x03, 0x1b
        /*00fe*/ 	.short	0x00ff


	//----- nvinfo : EIATTR_NUM_BARRIERS
	.align		4
        /*0100*/ 	.byte	0x02, 0x4c
        /*0102*/ 	.byte	0x01
	.zero		1


	//----- nvinfo : EIATTR_ANNOTATIONS
	.align		4
        /*0104*/ 	.byte	0x04, 0x55
        /*0106*/ 	.short	(.L_39 - .L_38)


	//   ....[0]....
.L_38:
        /*0108*/ 	.word	0x00000001
        /*010c*/ 	.byte	0x70, 0x00, 0x00, 0x00, 0x01, 0x00, 0x00, 0x00, 0xb0, 0x00, 0x00, 0x00, 0x01, 0x00, 0x00, 0x00
        /* <DEDUP_REMOVED lines=1502> */
        /*5efc*/ 	.byte	0x90, 0xf4, 0x01, 0x00


	//----- nvinfo : EIATTR_MERCURY_ISA_VERSION
	.align		4
.L_39:
        /*5f00*/ 	.byte	0x03, 0x5f
        /*5f02*/ 	.short	0x0000


	//----- nvinfo : EIATTR_EXIT_INSTR_OFFSETS
	.align		4
        /*5f04*/ 	.byte	0x04, 0x1c
        /*5f06*/ 	.short	(.L_41 - .L_40)


	//   ....[0]....
.L_40:
        /*5f08*/ 	.word	0x00146d90


	//   ....[1]....
        /*5f0c*/ 	.word	0x00146dc0


	//----- nvinfo : EIATTR_REQNTID
	.align		4
.L_41:
        /*5f10*/ 	.byte	0x04, 0x10
        /*5f12*/ 	.short	(.L_43 - .L_42)
.L_42:
        /*5f14*/ 	.word	0x00000080
        /*5f18*/ 	.word	0x00000001
        /*5f1c*/ 	.word	0x00000001
.L_43:


//--------------------- .nv.callgraph             --------------------------
	.section	.nv.callgraph,"",@"SHT_CUDA_CALLGRAPH"
	.align	4
	.sectionentsize	8
	.align		4
        /*0000*/ 	.word	0x00000000
	.align		4
        /*0004*/ 	.word	0xffffffff
	.align		4
        /*0008*/ 	.word	0x00000000
	.align		4
        /*000c*/ 	.word	0xfffffffe
	.align		4
        /*0010*/ 	.word	0x00000000
	.align		4
        /*0014*/ 	.word	0xfffffffd
	.align		4
        /*0018*/ 	.word	0x00000000
	.align		4
        /*001c*/ 	.word	0xfffffffc


//--------------------- .nv.rel.action            --------------------------
	.section	.nv.rel.action,"",@"SHT_CUDA_RELOCINFO"
	.align	8
	.sectionentsize	8
        /*0000*/ 	.byte	0x73, 0x00, 0x00, 0x00, 0x00, 0x00, 0x00, 0x00, 0x00, 0x00, 0x00, 0x11, 0x25, 0x00, 0x05, 0x36


//--------------------- .nv.constant0.matmul_kernel --------------------------
	.section	.nv.constant0.matmul_kernel,"a",@progbits
	.sectionflags	@""
	.align	4
.nv.constant0.matmul_kernel:
	.zero		432


//--------------------- .text.matmul_kernel       --------------------------
	.section	.text.matmul_kernel,"ax",@progbits
	.sectioninfo	@"SHI_REGISTERS=32"
	.align	128
        .global         matmul_kernel
        .type           matmul_kernel,@function
        .size           matmul_kernel,(.L_x_4 - matmul_kernel)
        .other          matmul_kernel,@"STO_CUDA_ENTRY STV_DEFAULT"
matmul_kernel:
.text.matmul_kernel:
[----:B------:R-:W-:-:S04]  /*0000*/  IMAD.MOV.U32 R1, RZ, RZ, c[0x0][0x28] ;  /* 0x00000a00ff017624 */ /* 0x000fc800078e00ff */
[----:B------:R-:W-:Y:S01]  /*0010*/  IMAD.MOV.U32 R0, RZ, RZ, c[0x0][0x17c] ;  /* 0x00005f00ff007624 */ /* 0x000fe200078e00ff */
[----:B------:R-:W-:Y:S01]  /*0020*/  IADD3 R1, R1, -0xe028, RZ ;  /* 0xffff1fd801017810 */ /* 0x000fe20007ffe0ff */
[----:B------:R-:W0:Y:S01]  /*0030*/  S2R R28, SR_TID.X ;  /* 0x00000000001c7919 */ /* 0x000e220000002100 */
[----:B------:R-:W-:Y:S01]  /*0040*/  CS2R R12, SRZ ;  /* 0x00000000000c7805 */ /* 0x000fe2000001ff00 */
[----:B------:R-:W-:Y:S01]  /*0050*/  CS2R R14, SRZ ;  /* 0x00000000000e7805 */ /* 0x000fe2000001ff00 */
[----:B------:R-:W-:Y:S01]  /*0060*/  IADD3 R0, R0, 0x1ff, RZ ;  /* 0x000001ff00007810 */ /* 0x000fe20007ffe0ff */
[----:B------:R-:W-:Y:S01]  /*0070*/  STL [R1+0x50], RZ ;  /* 0x000050ff01007387 */ /* 0x000fe20000100800 */
[----:B------:R-:W-:Y:S01]  /*0080*/  CS2R R16, SRZ ;  /* 0x0000000000107805 */ /* 0x000fe2000001ff00 */
[----:B------:R-:W-:Y:S01]  /*0090*/  CS2R R18, SRZ ;  /* 0x0000000000127805 */ /* 0x000fe2000001ff00 */
[----:B------:R-:W-:Y:S01]  /*00a0*/  SHF.R.S32.HI R3, RZ, 0x1f, R0 ;  /* 0x0000001fff037819 */ /* 0x000fe20000011400 */
[----:B------:R-:W-:Y:S01]  /*00b0*/  STL [R1+0x54], RZ ;  /* 0x000054ff01007387 */ /* 0x000fe20000100800 */
[----:B------:R-:W-:Y:S01]  /*00c0*/  CS2R R20, SRZ ;  /* 0x0000000000147805 */ /* 0x000fe2000001ff00 */
[----:B------:R-:W-:Y:S01]  /*00d0*/  CS2R R22, SRZ ;  /* 0x0000000000167805 */ /* 0x000fe2000001ff00 */
[----:B------:R-:W-:Y:S01]  /*00e0*/  LEA.HI R3, R3, R0, RZ, 0x9 ;  /* 0x0000000003037211 */ /* 0x000fe200078f48ff */
[----:B------:R-:W-:Y:S01]  /*00f0*/  STL [R1+0x58], RZ ;  /* 0x000058ff01007387 */ /* 0x000fe20000100800 */
[----:B------:R-:W-:Y:S01]  /*0100*/  CS2R R24, SRZ ;  /* 0x0000000000187805 */ /* 0x000fe2000001ff00 */
[----:B------:R-:W-:Y:S01]  /*0110*/  CS2R R26, SRZ ;  /* 0x00000000001a7805 */ /* 0x000fe2000001ff00 */
[----:B------:R-:W-:Y:S01]  /*0120*/  SHF.R.S32.HI R0, RZ, 0x9, R3 ;  /* 0x00000009ff007819 */ /* 0x000fe20000011403 */
[----:B------:R-:W-:Y:S04]  /*0130*/  STL [R1+0x5c], RZ ;  /* 0x00005cff01007387 */ /* 0x000fe80000100800 */
[----:B------:R-:W-:Y:S01]  /*0140*/  IMAD.SHL.U32 R0, R0, 0x8, RZ ;  /* 0x0000000800007824 */ /* 0x000fe200078e00ff */
[----:B------:R-:W1:Y:S04]  /*0150*/  S2R R3, SR_CTAID.X ;  /* 0x0000000000037919 */ /* 0x000e680000002500 */
[-C--:B------:R-:W-:Y:S01]  /*0160*/  IABS R7, R0.reuse ;  /* 0x0000000000077213 */ /* 0x080fe20000000000 */
[----:B------:R-:W-:Y:S01]  /*0170*/  STL [R1+0x40], RZ ;  /* 0x000040ff01007387 */ /* 0x000fe20000100800 */
[----:B------:R-:W-:-:S02]  /*0180*/  IABS R10, R0 ;  /* 0x00000000000a7213 */ /* 0x000fc40000000000 */
[----:B------:R-:W2:Y:S01]  /*0190*/  I2F.RP R2, R7 ;  /* 0x0000000700027306 */ /* 0x000ea20000209400 */
[----:B------:R-:W-:Y:S04]  /*01a0*/  STL [R1+0x44], RZ ;  /* 0x000044ff01007387 */ /* 0x000fe80000100800 */
[----:B------:R-:W-:Y:S04]  /*01b0*/  STL [R1+0x48], RZ ;  /* 0x000048ff01007387 */ /* 0x000fe80000100800 */
[----:B------:R-:W-:Y:S04]  /*01c0*/  STL [R1+0x4c], RZ ;  /* 0x00004cff01007387 */ /* 0x000fe80000100800 */
[----:B------:R-:W-:Y:S01]  /*01d0*/  STL [R1+0x30], RZ ;  /* 0x000030ff01007387 */ /* 0x000fe20000100800 */
[----:B--2---:R-:W2:Y:S01]  /*01e0*/  MUFU.RCP R2, R2 ;  /* 0x0000000200027308 */ /* 0x004ea20000001000 */
[----:B-1----:R-:W-:-:S02]  /*01f0*/  IABS R8, R3 ;  /* 0x0000000300087213 */ /* 0x002fc40000000000 */
[----:B------:R-:W-:Y:S04]  /*0200*/  STL [R1+0x34], RZ ;  /* 0x000034ff01007387 */ /* 0x000fe80000100800 */
[----:B------:R-:W-:Y:S04]  /*0210*/  STL [R1+0x38], RZ ;  /* 0x000038ff01007387 */ /* 0x000fe80000100800 */
[----:B------:R-:W-:Y:S04]  /*0220*/  STL [R1+0x3c], RZ ;  /* 0x00003cff01007387 */ /* 0x000fe80000100800 */
[----:B------:R-:W-:Y:S01]  /*0230*/  STL [R1+0x20], RZ ;  /* 0x000020ff01007387 */ /* 0x000fe20000100800 */
[----:B--2---:R-:W-:Y:S01]  /*0240*/  IADD3 R4, R2, 0xffffffe, RZ ;  /* 0x0ffffffe02047810 */ /* 0x004fe20007ffe0ff */
[----:B------:R-:W-:-:S02]  /*0250*/  IMAD.MOV R2, RZ, RZ, -R10 ;  /* 0x000000ffff027224 */ /* 0x000fc400078e0a0a */
[----:B------:R-:W-:Y:S01]  /*0260*/  STL [R1+0x24], RZ ;  /* 0x000024ff01007387 */ /* 0x000fe20000100800 */
[----:B------:R1:W2:Y:S03]  /*0270*/  F2I.FTZ.U32.TRUNC.NTZ R5, R4 ;  /* 0x0000000400057305 */ /* 0x0002a6000021f000 */
[----:B------:R-:W-:Y:S04]  /*0280*/  STL [R1+0x28], RZ ;  /* 0x000028ff01007387 */ /* 0x000fe80000100800 */
[----:B------:R-:W-:Y:S01]  /*0290*/  STL [R1+0x2c], RZ ;  /* 0x00002cff01007387 */ /* 0x000fe20000100800 */
[----:B-1----:R-:W-:-:S03]  /*02a0*/  IMAD.MOV.U32 R4, RZ, RZ, RZ ;  /* 0x000000ffff047224 */ /* 0x002fc600078e00ff */
[----:B------:R-:W-:Y:S04]  /*02b0*/  STL [R1+0x10], RZ ;  /* 0x000010ff01007387 */ /* 0x000fe80000100800 */
[----:B------:R-:W-:Y:S01]  /*02c0*/  STL [R1+0x14], RZ ;  /* 0x000014ff01007387 */ /* 0x000fe20000100800 */
[----:B--2---:R-:W-:-:S03]  /*02d0*/  IMAD.MOV R6, RZ, RZ, -R5 ;  /* 0x000000ffff067224 */ /* 0x004fc600078e0a05 */
[----:B------:R-:W-:Y:S01]  /*02e0*/  STL [R1+0x18], RZ ;  /* 0x000018ff01007387 */ /* 0x000fe20000100800 */
[----:B------:R-:W-:Y:S02]  /*02f0*/  IMAD R9, R6, R7, RZ ;  /* 0x0000000706097224 */ /* 0x000fe400078e02ff */
[----:B------:R-:W-:Y:S01]  /*0300*/  IMAD.MOV.U32 R6, RZ, RZ, R8 ;  /* 0x000000ffff067224 */ /* 0x000fe200078e0008 */
[----:B------:R-:W-:Y:S01]  /*0310*/  STL [R1+0x1c], RZ ;  /* 0x00001cff01007387 */ /* 0x000fe20000100800 */
[----:B------:R-:W-:-:S03]  /*0320*/  IMAD.HI.U32 R5, R5, R9, R4 ;  /* 0x0000000905057227 */ /* 0x000fc600078e0004 */
[----:B------:R-:W-:Y:S03]  /*0330*/  STL [R1], RZ ;  /* 0x000000ff01007387 */ /* 0x000fe60000100800 */
[----:B------:R-:W-:Y:S01]  /*0340*/  IMAD.HI.U32 R5, R5, R6, RZ ;  /* 0x0000000605057227 */ /* 0x000fe200078e00ff */
[----:B------:R-:W-:Y:S03]  /*0350*/  STL [R1+0x4], RZ ;  /* 0x000004ff01007387 */ /* 0x000fe60000100800 */
[----:B------:R-:W-:Y:S01]  /*0360*/  IMAD R2, R5, R2, R6 ;  /* 0x0000000205027224 */ /* 0x000fe200078e0206 */
[----:B------:R-:W-:Y:S04]  /*0370*/  STL [R1+0x8], RZ ;  /* 0x000008ff01007387 */ /* 0x000fe80000100800 */
[----:B------:R-:W-:Y:S01]  /*0380*/  ISETP.GT.U32.AND P1, PT, R7, R2, PT ;  /* 0x000000020700720c */ /* 0x000fe20003f24070 */
[----:B------:R-:W-:-:S12]  /*0390*/  STL [R1+0xc], RZ ;  /* 0x00000cff01007387 */ /* 0x000fd80000100800 */
[----:B------:R-:W-:Y:S01]  /*03a0*/  @!P1 IMAD.IADD R2, R2, 0x1, -R7 ;  /* 0x0000000102029824 */ /* 0x000fe200078e0a07 */
[----:B------:R-:W-:Y:S02]  /*03b0*/  @!P1 IADD3 R5, R5, 0x1, RZ ;  /* 0x0000000105059810 */ /* 0x000fe40007ffe0ff */
[----:B------:R-:W-:Y:S02]  /*03c0*/  ISETP.NE.AND P1, PT, R0, RZ, PT ;  /* 0x000000ff0000720c */ /* 0x000fe40003f25270 */
[----:B------:R-:W-:Y:S02]  /*03d0*/  ISETP.GE.U32.AND P0, PT, R2, R7, PT ;  /* 0x000000070200720c */ /* 0x000fe40003f06070 */
[----:B------:R-:W-:-:S04]  /*03e0*/  LOP3.LUT R2, R3, R0, RZ, 0x3c, !PT ;  /* 0x0000000003027212 */ /* 0x000fc800078e3cff */
[----:B------:R-:W-:Y:S01]  /*03f0*/  ISETP.GE.AND P2, PT, R2, RZ, PT ;  /* 0x000000ff0200720c */ /* 0x000fe20003f46270 */
[----:B------:R-:W-:-:S05]  /*0400*/  IMAD.MOV.U32 R2, RZ, RZ, c[0x0][0x178] ;  /* 0x00005e00ff027624 */ /* 0x000fca00078e00ff */
[----:B------:R-:W-:Y:S02]  /*0410*/  IADD3 R2, R2, 0x7f, RZ ;  /* 0x0000007f02027810 */ /* 0x000fe40007ffe0ff */
[----:B------:R-:W-:-:S05]  /*0420*/  @P0 IADD3 R5, R5, 0x1, RZ ;  /* 0x0000000105050810 */ /* 0x000fca0007ffe0ff */
[----:B------:R-:W-:Y:S01]  /*0430*/  IMAD.MOV.U32 R4, RZ, RZ, R5 ;  /* 0x000000ffff047224 */ /* 0x000fe200078e0005 */
[----:B------:R-:W-:-:S03]  /*0440*/  SHF.R.S32.HI R5, RZ, 0x1f, R2 ;  /* 0x0000001fff057819 */ /* 0x000fc60000011402 */
[----:B------:R-:W-:Y:S01]  /*0450*/  @!P2 IMAD.MOV R4, RZ, RZ, -R4 ;  /* 0x000000ffff04a224 */ /* 0x000fe200078e0a04 */
[----:B------:R-:W-:Y:S02]  /*0460*/  @!P1 LOP3.LUT R4, RZ, R0, RZ, 0x33, !PT ;  /* 0x00000000ff049212 */ /* 0x000fe400078e33ff */
[----:B------:R-:W-:-:S03]  /*0470*/  LEA.HI R5, R5, R2, RZ, 0x7 ;  /* 0x0000000205057211 */ /* 0x000fc600078f38ff */
[----:B------:R-:W-:Y:S02]  /*0480*/  IMAD.SHL.U32 R2, R4, 0x8, RZ ;  /* 0x0000000804027824 */ /* 0x000fe400078e00ff */
[----:B------:R-:W-:-:S03]  /*0490*/  IMAD.MOV R4, RZ, RZ, -R4 ;  /* 0x000000ffff047224 */ /* 0x000fc600078e0a04 */
[----:B------:R-:W-:Y:S01]  /*04a0*/  LEA.HI.SX32 R5, R5, -R2, 0x19 ;  /* 0x8000000205057211 */ /* 0x000fe200078fcaff */
[----:B------:R-:W-:Y:S02]  /*04b0*/  IMAD R9, R0, R4, R3 ;  /* 0x0000000400097224 */ /* 0x000fe400078e0203 */
[----:B------:R-:W-:Y:S01]  /*04c0*/  IMAD.MOV.U32 R4, RZ, RZ, RZ ;  /* 0x000000ffff047224 */ /* 0x000fe200078e00ff */
[----:B------:R-:W-:-:S04]  /*04d0*/  IMNMX R10, R5, 0x8, PT ;  /* 0x00000008050a7817 */ /* 0x000fc80003800200 */
[-C--:B------:R-:W-:Y:S02]  /*04e0*/  IABS R8, R10.reuse ;  /* 0x0000000a00087213 */ /* 0x080fe40000000000 */
[----:B------:R-:W-:Y:S02]  /*04f0*/  IABS R0, R10 ;  /* 0x0000000a00007213 */ /* 0x000fe40000000000 */
[----:B------:R-:W1:Y:S08]  /*0500*/  I2F.RP R6, R8 ;  /* 0x0000000800067306 */ /* 0x000e700000209400 */
[----:B-1----:R-:W1:Y:S02]  /*0510*/  MUFU.RCP R6, R6 ;  /* 0x0000000600067308 */ /* 0x002e640000001000 */
[----:B-1----:R-:W-:-:S06]  /*0520*/  IADD3 R5, R6, 0xffffffe, RZ ;  /* 0x0ffffffe06057810 */ /* 0x002fcc0007ffe0ff */
[----:B------:R-:W1:Y:S02]  /*0530*/  F2I.FTZ.U32.TRUNC.NTZ R5, R5 ;  /* 0x0000000500057305 */ /* 0x000e64000021f000 */
[----:B-1----:R-:W-:-:S04]  /*0540*/  IMAD.MOV R7, RZ, RZ, -R5 ;  /* 0x000000ffff077224 */ /* 0x002fc800078e0a05 */
[----:B------:R-:W-:Y:S01]  /*0550*/  IMAD.MOV.U32 R3, RZ, RZ, R7 ;  /* 0x000000ffff037224 */ /* 0x000fe200078e0007 */
[----:B------:R-:W-:-:S03]  /*0560*/  IABS R7, R9 ;  /* 0x0000000900077213 */ /* 0x000fc60000000000 */
[----:B------:R-:W-:-:S04]  /*0570*/  IMAD R3, R3, R8, RZ ;  /* 0x0000000803037224 */ /* 0x000fc800078e02ff */
[----:B------:R-:W-:-:S04]  /*0580*/  IMAD.HI.U32 R4, R5, R3, R4 ;  /* 0x0000000305047227 */ /* 0x000fc800078e0004 */
[----:B------:R-:W-:Y:S02]  /*0590*/  IMAD.MOV R3, RZ, RZ, -R0 ;  /* 0x000000ffff037224 */ /* 0x000fe400078e0a00 */
[----:B------:R-:W-:-:S04]  /*05a0*/  IMAD.HI.U32 R0, R4, R7, RZ ;  /* 0x0000000704007227 */ /* 0x000fc800078e00ff */
[----:B------:R-:W-:Y:S01]  /*05b0*/  IMAD R3, R0, R3, R7 ;  /* 0x0000000300037224 */ /* 0x000fe200078e0207 */
[----:B------:R-:W-:Y:S01]  /*05c0*/  ULDC.64 UR4, c[0x0][0x118] ;  /* 0x0000460000047ab9 */ /* 0x000fe20000000a00 */
[----:B------:R-:W-:-:S03]  /*05d0*/  CS2R R6, SRZ ;  /* 0x0000000000067805 */ /* 0x000fc6000001ff00 */
[----:B------:R-:W-:-:S13]  /*05e0*/  ISETP.GT.U32.AND P1, PT, R8, R3, PT ;  /* 0x000000030800720c */ /* 0x000fda0003f24070 */
        /* <DEDUP_REMOVED lines=8> */
[----:B------:R-:W-:Y:S02]  /*0670*/  @P0 IADD3 R0, R0, 0x1, RZ ;  /* 0x0000000100000810 */ /* 0x000fe40007ffe0ff */
[----:B------:R-:W-:-:S03]  /*0680*/  ISETP.GE.AND P0, PT, R3, 0x100, PT ;  /* 0x000001000300780c */ /* 0x000fc60003f06270 */
[----:B------:R-:W-:Y:S01]  /*0690*/  @!P2 IMAD.MOV R0, RZ, RZ, -R0 ;  /* 0x000000ffff00a224 */ /* 0x000fe200078e0a00 */
[----:B------:R-:W-:-:S05]  /*06a0*/  @!P1 LOP3.LUT R0, RZ, R10, RZ, 0x33, !PT ;  /* 0x0000000aff009212 */ /* 0x000fca00078e33ff */
[----:B------:R-:W-:Y:S02]  /*06b0*/  IMAD.MOV R5, RZ, RZ, -R0 ;  /* 0x000000ffff057224 */ /* 0x000fe400078e0a00 */
[----:B------:R-:W-:Y:S01]  /*06c0*/  IMAD.SHL.U32 R29, R0, 0x200, RZ ;  /* 0x00000200001d7824 */ /* 0x000fe200078e00ff */
[----:B0-----:R-:W-:Y:S01]  /*06d0*/  LOP3.LUT R0, R28, 0x7f, RZ, 0xc0, !PT ;  /* 0x0000007f1c007812 */ /* 0x001fe200078ec0ff */
[----:B------:R-:W-:Y:S02]  /*06e0*/  IMAD R5, R10, R5, R9 ;  /* 0x000000050a057224 */ /* 0x000fe400078e0209 */
[----:B------:R-:W-:Y:S01]  /*06f0*/  CS2R R8, SRZ ;  /* 0x0000000000087805 */ /* 0x000fe2000001ff00 */
[C---:B------:R-:W-:Y:S01]  /*0700*/  IADD3 R3, R29.reuse, 0x2, RZ ;  /* 0x000000021d037810 */ /* 0x040fe20007ffe0ff */
[----:B------:R-:W-:Y:S01]  /*0710*/  IMAD.IADD R2, R2, 0x1, R5 ;  /* 0x0000000102027824 */ /* 0x000fe200078e0205 */
[----:B------:R-:W-:Y:S01]  /*0720*/  IADD3 R28, R29, 0x1, RZ ;  /* 0x000000011d1c7810 */ /* 0x000fe20007ffe0ff */
[----:B------:R-:W-:Y:S01]  /*0730*/  CS2R R4, SRZ ;  /* 0x0000000000047805 */ /* 0x000fe2000001ff00 */
[----:B------:R-:W-:-:S04]  /*0740*/  CS2R R10, SRZ ;  /* 0x00000000000a7805 */ /* 0x000fc8000001ff00 */
[----:B------:R0:W-:Y:S04]  /*0750*/  STL [R1+0x4790], R4 ;  /* 0x0047900401007387 */ /* 0x0001e80000100800 */
[----:B------:R-:W-:Y:S04]  /*0760*/  STL [R1+0x290], RZ ;  /* 0x000290ff01007387 */ /* 0x000fe80000100800 */
[----:B------:R-:W-:Y:S01]  /*0770*/  STL [R1+0x294], RZ ;  /* 0x000294ff01007387 */ /* 0x000fe20000100800 */
[----:B0-----:R-:W-:-:S03]  /*0780*/  IADD3 R4, R29, 0x3, RZ ;  /* 0x000000031d047810 */ /* 0x001fc60007ffe0ff */
[----:B------:R-:W-:Y:S04]  /*0790*/  STL [R1+0x298], RZ ;  /* 0x000298ff01007387 */ /* 0x000fe80000100800 */
        /* <DEDUP_REMOVED lines=205> */
[----:B------:R-:W-:Y:S04]  /*1470*/  STL [R1+0xb3c], R29 ;  /* 0x000b3c1d01007387 */ /* 0x000fe80000100800 */
[----:B------:R0:W-:Y:S04]  /*1480*/  STL [R1+0x3fa0], R3 ;  /* 0x003fa00301007387 */ /* 0x0001e80000100800 */
[----:B------:R-:W-:Y:S04]  /*1490*/  STL [R1+0x3f9c], R28 ;  /* 0x003f9c1c01007387 */ /* 0x000fe80000100800 */
[----:B------:R1:W-:Y:S01]  /*14a0*/  STL [R1+0x3fa4], R4 ;  /* 0x003fa40401007387 */ /* 0x0003e20000100800 */
[----:B0-----:R-:W-:-:S05]  /*14b0*/  IADD3 R3, R29, 0x4, RZ ;  /* 0x000000041d037810 */ /* 0x001fca0007ffe0ff */
[----:B------:R0:W-:Y:S01]  /*14c0*/  STL [R1+0x3fa8], R3 ;  /* 0x003fa80301007387 */ /* 0x0001e20000100800 */
[----:B-1----:R-:W-:-:S05]  /*14d0*/  IADD3 R4, R29, 0x5, RZ ;  /* 0x000000051d047810 */ /* 0x002fca0007ffe0ff */
        /* <DEDUP_REMOVED lines=925> */
[----:B0-----:R-:W-:Y:S01]  /*4eb0*/  IMAD R3, R2, 0x80, R0 ;  /* 0x0000008002037824 */ /* 0x001fe200078e0200 */
[C---:B------:R-:W-:Y:S02]  /*4ec0*/  IADD3 R0, R29.reuse, 0x1d4, RZ ;  /* 0x000001d41d007810 */ /* 0x040fe40007ffe0ff */
[C---:B------:R-:W-:Y:S02]  /*4ed0*/  IADD3 R2, R29.reuse, 0x1d5, RZ ;  /* 0x000001d51d027810 */ /* 0x040fe40007ffe0ff */
[----:B------:R0:W-:Y:S01]  /*4ee0*/  STL [R1+0x3f90], R3 ;  /* 0x003f900301007387 */ /* 0x0001e20000100800 */
[----:B-1----:R-:W-:-:S03]  /*4ef0*/  IADD3 R4, R29, 0x1f1, RZ ;  /* 0x000001f11d047810 */ /* 0x002fc60007ffe0ff */
[----:B------:R1:W-:Y:S04]  /*4f00*/  STL [R1+0x46dc], R0 ;  /* 0x0046dc0001007387 */ /* 0x0003e80000100800 */
[----:B------:R2:W-:Y:S01]  /*4f10*/  STL [R1+0x46e4], R2 ;  /* 0x0046e40201007387 */ /* 0x0005e20000100800 */
[C---:B0-----:R-:W-:Y:S02]  /*4f20*/  IADD3 R3, R29.reuse, 0x1d6, RZ ;  /* 0x000001d61d037810 */ /* 0x041fe40007ffe0ff */
[----:B-1----:R-:W-:-:S03]  /*4f30*/  IADD3 R0, R29, 0x1d7, RZ ;  /* 0x000001d71d007810 */ /* 0x002fc60007ffe0ff */
[----:B------:R0:W-:Y:S01]  /*4f40*/  STL [R1+0x46e8], R3 ;  /* 0x0046e80301007387 */ /* 0x0001e20000100800 */
[----:B--2---:R-:W-:-:S03]  /*4f50*/  IADD3 R2, R29, 0x1d8, RZ ;  /* 0x000001d81d027810 */ /* 0x004fc60007ffe0ff */
        /* <DEDUP_REMOVED lines=50> */
[----:B0-----:R-:W-:-:S03]  /*5280*/  IADD3 R3, R29, 0x1f3, RZ ;  /* 0x000001f31d037810 */ /* 0x001fc60007ffe0ff */
[----:B------:R-:W-:Y:S01]  /*5290*/  STL [R1+0x4750], R2 ;  /* 0x0047500201007387 */ /* 0x000fe20000100800 */
[C---:B-1----:R-:W-:Y:S02]  /*52a0*/  IADD3 R0, R29.reuse, 0x1f2, RZ ;  /* 0x000001f21d007810 */ /* 0x042fe40007ffe0ff */
[----:B--2---:R-:W-:-:S03]  /*52b0*/  IADD3 R4, R29, 0x1f6, RZ ;  /* 0x000001f61d047810 */ /* 0x004fc60007ffe0ff */
[----:B------:R0:W-:Y:S04]  /*52c0*/  STL [R1+0x475c], R0 ;  /* 0x00475c0001007387 */ /* 0x0001e80000100800 */
[----:B------:R1:W-:Y:S01]  /*52d0*/  STL [R1+0x4764], R3 ;  /* 0x0047640301007387 */ /* 0x0003e20000100800 */
[C---:B0-----:R-:W-:Y:S02]  /*52e0*/  IADD3 R0, R29.reuse, 0x1f4, RZ ;  /* 0x000001f41d007810 */ /* 0x041fe40007ffe0ff */
[----:B-1----:R-:W-:-:S03]  /*52f0*/  IADD3 R3, R29, 0x1f5, RZ ;  /* 0x000001f51d037810 */ /* 0x002fc60007ffe0ff */
[----:B------:R0:W-:Y:S04]  /*5300*/  STL [R1+0x4768], R0 ;  /* 0x0047680001007387 */ /* 0x0001e80000100800 */
[----:B------:R1:W-:Y:S04]  /*5310*/  STL [R1+0x4774], R4 ;  /* 0x0047740401007387 */ /* 0x0003e80000100800 */
[----:B------:R-:W-:Y:S01]  /*5320*/  STL [R1+0x4770], R3 ;  /* 0x0047700301007387 */ /* 0x000fe20000100800 */
[C---:B0-----:R-:W-:Y:S02]  /*5330*/  IADD3 R0, R29.reuse, 0x1f7, RZ ;  /* 0x000001f71d007810 */ /* 0x041fe40007ffe0ff */
[----:B-1----:R-:W-:-:S03]  /*5340*/  IADD3 R4, R29, 0x1f8, RZ ;  /* 0x000001f81d047810 */ /* 0x002fc60007ffe0ff */
[----:B------:R0:W-:Y:S04]  /*5350*/  STL [R1+0x477c], R0 ;  /* 0x00477c0001007387 */ /* 0x0001e80000100800 */
[----:B------:R1:W-:Y:S01]  /*5360*/  STL [R1+0x4780], R4 ;  /* 0x0047800401007387 */ /* 0x0003e20000100800 */
        /* <DEDUP_REMOVED lines=9> */
[----:B-1----:R-:W-:-:S05]  /*5400*/  IADD3 R4, R29, 0x1fe, RZ ;  /* 0x000001fe1d047810 */ /* 0x002fca0007ffe0ff */
[----:B------:R0:W-:Y:S02]  /*5410*/  STL [R1+0x4760], R4 ;  /* 0x0047600401007387 */ /* 0x0001e40000100800 */
[----:B0-----:R-:W-:-:S05]  /*5420*/  IADD3 R4, R29, 0x1ff, RZ ;  /* 0x000001ff1d047810 */ /* 0x001fca0007ffe0ff */
[----:B------:R0:W-:Y:S04]  /*5430*/  STL [R1+0x4754], R4 ;  /* 0x0047540401007387 */ /* 0x0001e80000100800 */
[----:B0-----:R0:W5:Y:S04]  /*5440*/  LDL.LU R4, [R1+0x4790] ;  /* 0x0047900001047983 */ /* 0x0011680000300800 */
[----:B------:R0:W-:Y:S01]  /*5450*/  STL [R1+0x476c], R0 ;  /* 0x00476c0001007387 */ /* 0x0001e20000100800 */
[----:B------:R-:W-:Y:S05]  /*5460*/  @!P0 BRA `(.L_x_0) ;  /* 0x00130b9000008947 */ /* 0x000fea0003800000 */
[----:B------:R-:W2:Y:S04]  /*5470*/  LDL R15, [R1+0x4778] ;  /* 0x00477800010f7983 */ /* 0x000ea80000100800 */
[----:B------:R-:W3:Y:S04]  /*5480*/  LDL R24, [R1+0x478c] ;  /* 0x00478c0001187983 */ /* 0x000ee80000100800 */
[----:B------:R-:W4:Y:S04]  /*5490*/  LDL R19, [R1+0x4788] ;  /* 0x0047880001137983 */ /* 0x000f280000100800 */
[----:B------:R-:W3:Y:S04]  /*54a0*/  LDL R27, [R1+0x4744] ;  /* 0x00474400011b7983 */ /* 0x000ee80000100800 */
[----:B------:R-:W3:Y:S04]  /*54b0*/  LDL R20, [R1+0x4768] ;  /* 0x0047680001147983 */ /* 0x000ee80000100800 */
[----:B------:R-:W3:Y:S04]  /*54c0*/  LDL R25, [R1+0x474c] ;  /* 0x00474c0001197983 */ /* 0x000ee80000100800 */
[----:B------:R-:W4:Y:S04]  /*54d0*/  LDL R16, [R1+0x477c] ;  /* 0x00477c0001107983 */ /* 0x000f280000100800 */
        /* <DEDUP_REMOVED lines=9> */
[----:B------:R-:W-:Y:S04]  /*5570*/  STL [R1+0x4cb0], R28 ;  /* 0x004cb01c01007387 */ /* 0x000fe80000100800 */
[----:B------:R1:W-:Y:S02]  /*5580*/  STL [R1+0x4cac], R29 ;  /* 0x004cac1d01007387 */ /* 0x0003e40000100800 */
[----:B-1----:R-:W-:Y:S01]  /*5590*/  IMAD.MOV.U32 R29, RZ, RZ, R0 ;  /* 0x000000ffff1d7224 */ /* 0x002fe200078e0000 */
[----:B------:R-:W-:Y:S01]  /*55a0*/  IABS R13, c[0x0][0x178] ;  /* 0x00005e00000d7a13 */ /* 0x000fe20000000000 */
[----:B--2---:R-:W-:Y:S01]  /*55b0*/  IMAD.MOV.U32 R28, RZ, RZ, R15 ;  /* 0x000000ffff1c7224 */ /* 0x004fe200078e000f */
[----:B------:R-:W-:-:S04]  /*55c0*/  IABS R15, c[0x0][0x17c] ;  /* 0x00005f00000f7a13 */ /* 0x000fc80000000000 */
[----:B0-----:R-:W0:Y:S08]  /*55d0*/  I2F.RP R0, R15 ;  /* 0x0000000f00007306 */ /* 0x001e300000209400 */
[----:B0-----:R-:W0:Y:S01]  /*55e0*/  MUFU.RCP R0, R0 ;  /* 0x0000000000007308 */ /* 0x001e220000001000 */
[----:B---3--:R-:W-:Y:S02]  /*55f0*/  IMAD.MOV.U32 R10, RZ, RZ, R24 ;  /* 0x000000ffff0a7224 */ /* 0x008fe400078e0018 */
[----:B------:R-:W-:-:S05]  /*5600*/  IMAD.MOV.U32 R24, RZ, RZ, R2 ;  /* 0x000000ffff187224 */ /* 0x000fca00078e0002 */
[----:B------:R-:W1:Y:S01]  /*5610*/  I2F.RP R2, R13 ;  /* 0x0000000d00027306 */ /* 0x000e620000209400 */
[----:B0-----:R-:W-:-:S07]  /*5620*/  IADD3 R0, R0, 0xffffffe, RZ ;  /* 0x0ffffffe00007810 */ /* 0x001fce0007ffe0ff */
[----:B------:R0:W-:Y:S02]  /*5630*/  F2I.FTZ.U32.TRUNC.NTZ R5, R0 ;  /* 0x0000000000057305 */ /* 0x0001e4000021f000 */
[----:B0-----:R-:W0:Y:S06]  /*5640*/  S2R R0, SR_TID.X ;  /* 0x0000000000007919 */ /* 0x001e2c0000002100 */
[----:B-1----:R-:W1:Y:S01]  /*5650*/  MUFU.RCP R2, R2 ;  /* 0x0000000200027308 */ /* 0x002e620000001000 */
[----:B----4-:R-:W-:Y:S02]  /*5660*/  IMAD.MOV.U32 R11, RZ, RZ, R19 ;  /* 0x000000ffff0b7224 */ /* 0x010fe400078e0013 */
[----:B------:R-:W-:Y:S01]  /*5670*/  IMAD.MOV.U32 R19, RZ, RZ, R3 ;  /* 0x000000ffff137224 */ /* 0x000fe200078e0003 */
[----:B-1----:R-:W-:Y:S01]  /*5680*/  IADD3 R2, R2, 0xffffffe, RZ ;  /* 0x0ffffffe02027810 */ /* 0x002fe20007ffe0ff */
[C---:B0-----:R-:W-:Y:S01]  /*5690*/  IMAD.SHL.U32 R8, R0.reuse, 0x80, RZ ;  /* 0x0000008000087824 */ /* 0x041fe200078e00ff */
[----:B------:R-:W-:-:S02]  /*56a0*/  LOP3.LUT R7, R0, 0x7, RZ, 0xc0, !PT ;  /* 0x0000000700077812 */ /* 0x000fc400078ec0ff */
[----:B------:R0:W1:Y:S02]  /*56b0*/  F2I.FTZ.U32.TRUNC.NTZ R3, R2 ;  /* 0x0000000200037305 */ /* 0x000064000021f000 */
[----:B------:R-:W-:Y:S01]  /*56c0*/  LOP3.LUT R8, R8, 0x3000, RZ, 0xc0, !PT ;  /* 0x0000300008087812 */ /* 0x000fe200078ec0ff */
[C---:B-----5:R-:W-:Y:S02]  /*56d0*/  IMAD R4, R7.reuse, 0x110, RZ ;  /* 0x0000011007047824 */ /* 0x060fe400078e02ff */
[C---:B0-----:R-:W-:Y:S02]  /*56e0*/  IMAD.SHL.U32 R2, R7.reuse, 0x10, RZ ;  /* 0x0000001007027824 */ /* 0x041fe400078e00ff */
[----:B------:R-:W-:Y:S02]  /*56f0*/  IMAD R7, R7, 0x200, R8 ;  /* 0x0000020007077824 */ /* 0x000fe400078e0208 */
[----:B------:R-:W2:Y:S01]  /*5700*/  LDL R8, [R1+0x4760] ;  /* 0x0047600001087983 */ /* 0x000ea20000100800 */
[----:B------:R-:W-:-:S03]  /*5710*/  IMAD.SHL.U32 R0, R0, 0x2, RZ ;  /* 0x0000000200007824 */ /* 0x000fc600078e00ff */
[----:B------:R0:W-:Y:S01]  /*5720*/  STL [R1+0x7a0], R7 ;  /* 0x0007a00701007387 */ /* 0x0001e20000100800 */
[----:B-1----:R-:W-:Y:S01]  /*5730*/  IMAD.MOV R6, RZ, RZ, -R3 ;  /* 0x000000ffff067224 */ /* 0x002fe200078e0a03 */
[--C-:B0-----:R-:W-:Y:S02]  /*5740*/  LOP3.LUT R7, R4, 0x10, R0.reuse, 0x78, !PT ;  /* 0x0000001004077812 */ /* 0x101fe400078e7800 */
[----:B------:R-:W-:Y:S01]  /*5750*/  LOP3.LUT R0, R2, 0x30, R0, 0x78, !PT ;  /* 0x0000003002007812 */ /* 0x000fe200078e7800 */
[----:B------:R-:W-:Y:S02]  /*5760*/  IMAD.MOV R4, RZ, RZ, -R5 ;  /* 0x000000ffff047224 */ /* 0x000fe400078e0a05 */
[----:B------:R-:W-:Y:S01]  /*5770*/  STL [R1+0x6c], R7 ;  /* 0x00006c0701007387 */ /* 0x000fe20000100800 */
[----:B------:R-:W-:Y:S02]  /*5780*/  IMAD R6, R6, R13, RZ ;  /* 0x0000000d06067224 */ /* 0x000fe400078e02ff */
[----:B------:R-:W-:Y:S01]  /*5790*/  IMAD.MOV.U32 R2, RZ, RZ, RZ ;  /* 0x000000ffff027224 */ /* 0x000fe200078e00ff */
[----:B------:R0:W-:Y:S03]  /*57a0*/  STL [R1+0x79c], R0 ;  /* 0x00079c0001007387 */ /* 0x0001e60000100800 */
[----:B------:R-:W-:Y:S01]  /*57b0*/  IMAD.HI.U32 R2, R3, R6, R2 ;  /* 0x0000000603027227 */ /* 0x000fe200078e0002 */
[----:B0-----:R-:W-:-:S03]  /*57c0*/  IABS R0, R14 ;  /* 0x0000000e00007213 */ /* 0x001fc60000000000 */
[----:B------:R-:W-:Y:S02]  /*57d0*/  IMAD R14, R4, R15, RZ ;  /* 0x0000000f040e7224 */ /* 0x000fe400078e02ff */
[----:B------:R-:W-:-:S04]  /*57e0*/  IMAD.MOV.U32 R4, RZ, RZ, RZ ;  /* 0x000000ffff047224 */ /* 0x000fc800078e00ff */
[----:B------:R-:W-:Y:S01]  /*57f0*/  IMAD.HI.U32 R14, R5, R14, R4 ;  /* 0x0000000e050e7227 */ /* 0x000fe200078e0004 */
[----:B------:R-:W-:Y:S02]  /*5800*/  IABS R3, R29 ;  /* 0x0000001d00037213 */ /* 0x000fe40000000000 */
[----:B------:R-:W-:Y:S01]  /*5810*/  IABS R17, R17 ;  /* 0x0000001100117213 */ /* 0x000fe20000000000 */
[----:B------:R-:W-:-:S04]  /*5820*/  IMAD.HI.U32 R2, R2, R0, RZ ;  /* 0x0000000002027227 */ /* 0x000fc800078e00ff */
[----:B------:R-:W-:Y:S01]  /*5830*/  IMAD.MOV R4, RZ, RZ, -R2 ;  /* 0x000000ffff047224 */ /* 0x000fe200078e0a02 */
[----:B------:R-:W-:Y:S01]  /*5840*/  IABS R2, R28 ;  /* 0x0000001c00027213 */ /* 0x000fe20000000000 */
[----:B------:R-:W-:-:S04]  /*5850*/  IMAD.HI.U32 R5, R14, R3, RZ ;  /* 0x000000030e057227 */ /* 0x000fc800078e00ff */
[----:B------:R-:W-:Y:S02]  /*5860*/  IMAD R0, R13, R4, R0 ;  /* 0x000000040d007224 */ /* 0x000fe400078e0200 */
[----:B------:R-:W-:Y:S02]  /*5870*/  IMAD.MOV R5, RZ, RZ, -R5 ;  /* 0x000000ffff057224 */ /* 0x000fe400078e0a05 */
[----:B------:R-:W-:Y:S01]  /*5880*/  IMAD.HI.U32 R4, R14, R2, RZ ;  /* 0x000000020e047227 */ /* 0x000fe200078e00ff */
[----:B------:R0:W-:Y:S03]  /*5890*/  STL [R1+0xb30], R0 ;  /* 0x000b300001007387 */ /* 0x0001e60000100800 */
[----:B------:R-:W-:Y:S02]  /*58a0*/  IMAD R3, R15, R5, R3 ;  /* 0x000000050f037224 */ /* 0x000fe400078e0203 */
[----:B------:R-:W-:Y:S01]  /*58b0*/  IMAD.MOV R4, RZ, RZ, -R4 ;  /* 0x000000ffff047224 */ /* 0x000fe200078e0a04 */
[----:B0-----:R-:W-:-:S03]  /*58c0*/  IABS R0, R9 ;  /* 0x0000000900007213 */ /* 0x001fc60000000000 */
[----:B------:R-:W-:Y:S01]  /*58d0*/  IMAD R2, R15, R4, R2 ;  /* 0x000000040f027224 */ /* 0x000fe200078e0202 */
[----:B------:R-:W-:-:S05]  /*58e0*/  IABS R4, R12 ;  /* 0x0000000c00047213 */ /* 0x000fca0000000000 */
[----:B------:R-:W-:-:S04]  /*58f0*/  IMAD.HI.U32 R5, R14, R4, RZ ;  /* 0x000000040e057227 */ /* 0x000fc800078e00ff */
[----:B------:R-:W-:-:S04]  /*5900*/  IMAD.MOV R5, RZ, RZ, -R5 ;  /* 0x000000ffff057224 */ /* 0x000fc800078e0a05 */
[----:B------:R-:W-:Y:S01]  /*5910*/  IMAD R4, R15, R5, R4 ;  /* 0x000000050f047224 */ /* 0x000fe200078e0204 */
[----:B--2---:R-:W-:Y:S01]  /*5920*/  IABS R6, R8 ;  /* 0x0000000800067213 */ /* 0x004fe20000000000 */
[----:B------:R-:W-:-:S04]  /*5930*/  IMAD.HI.U32 R8, R14, R17, RZ ;  /* 0x000000110e087227 */ /* 0x000fc800078e00ff */
[----:B------:R-:W-:-:S04]  /*5940*/  IMAD.HI.U32 R7, R14, R6, RZ ;  /* 0x000000060e077227 */ /* 0x000fc800078e00ff */
[----:B------:R-:W-:Y:S02]  /*5950*/  IMAD.MOV R7, RZ, RZ, -R7 ;  /* 0x000000ffff077224 */ /* 0x000fe400078e0a07 */
[----:B------:R-:W-:Y:S02]  /*5960*/  IMAD.MOV R8, RZ, RZ, -R8 ;  /* 0x000000ffff087224 */ /* 0x000fe400078e0a08 */
[C---:B------:R-:W-:Y:S02]  /*5970*/  IMAD R6, R15.reuse, R7, R6 ;  /* 0x000000070f067224 */ /* 0x040fe400078e0206 */
[----:B------:R-:W-:Y:S01]  /*5980*/  IMAD R17, R15, R8, R17 ;  /* 0x000000080f117224 */ /* 0x000fe200078e0211 */
[----:B------:R-:W-:Y:S02]  /*5990*/  IABS R8, R10 ;  /* 0x0000000a00087213 */ /* 0x000fe40000000000 */
[----:B------:R0:W-:Y:S04]  /*59a0*/  STL [R1+0x68], R6 ;  /* 0x0000680601007387 */ /* 0x0001e80000100800 */
[----:B------:R1:W-:Y:S01]  /*59b0*/  STL [R1+0x64], R3 ;  /* 0x0000640301007387 */ /* 0x0003e20000100800 */
[----:B------:R-:W-:Y:S01]  /*59c0*/  IMAD.HI.U32 R9, R14, R8, RZ ;  /* 0x000000080e097227 */ /* 0x000fe200078e00ff */
[----:B0-----:R-:W-:-:S03]  /*59d0*/  IABS R6, R11 ;  /* 0x0000000b00067213 */ /* 0x001fc60000000000 */
[----:B-1----:R-:W-:-:S04]  /*59e0*/  IMAD.HI.U32 R3, R14, R0, RZ ;  /* 0x000000000e037227 */ /* 0x002fc800078e00ff */
[----:B------:R-:W-:-:S04]  /*59f0*/  IMAD.HI.U32 R7, R14, R6, RZ ;  /* 0x000000060e077227 */ /* 0x000fc800078e00ff */
[----:B------:R-:W-:Y:S02]  /*5a00*/  IMAD.MOV R3, RZ, RZ, -R3 ;  /* 0x000000ffff037224 */ /* 0x000fe400078e0a03 */
[----:B------:R-:W-:Y:S02]  /*5a10*/  IMAD.MOV R9, RZ, RZ, -R9 ;  /* 0x000000ffff097224 */ /* 0x000fe400078e0a09 */
[----:B------:R-:W-:Y:S02]  /*5a20*/  IMAD.MOV R7, RZ, RZ, -R7 ;  /* 0x000000ffff077224 */ /* 0x000fe400078e0a07 */
[C---:B------:R-:W-:Y:S01]  /*5a30*/  IMAD R0, R15.reuse, R3, R0 ;  /* 0x000000030f007224 */ /* 0x040fe200078e0200 */
[----:B------:R0:W-:Y:S01]  /*5a40*/  STL [R1+0x60], R2 ;  /* 0x0000600201007387 */ /* 0x0001e20000100800 */
[C---:B------:R-:W-:Y:S02]  /*5a50*/  IMAD R8, R15.reuse, R9, R8 ;  /* 0x000000090f087224 */ /* 0x040fe400078e0208 */
[----:B------:R-:W-:Y:S01]  /*5a60*/  IMAD R6, R15, R7, R6 ;  /* 0x000000070f067224 */ /* 0x000fe200078e0206 */
[----:B------:R1:W-:Y:S01]  /*5a70*/  STL [R1+0x5c], R0 ;  /* 0x00005c0001007387 */ /* 0x0003e20000100800 */
[----:B0-----:R-:W-:-:S03]  /*5a80*/  IABS R2, R16 ;  /* 0x0000001000027213 */ /* 0x001fc60000000000 */
[----:B------:R0:W-:Y:S01]  /*5a90*/  STL [R1+0x58], R8 ;  /* 0x0000580801007387 */ /* 0x0001e20000100800 */
[----:B-1----:R-:W-:-:S03]  /*5aa0*/  IABS R0, R18 ;  /* 0x0000001200007213 */ /* 0x002fc60000000000 */
[----:B------:R1:W-:Y:S01]  /*5ab0*/  STL [R1+0x54], R6 ;  /* 0x0000540601007387 */ /* 0x0003e20000100800 */
[C---:B------:R-:W-:Y:S01]  /*5ac0*/  IMAD.HI.U32 R3, R14.reuse, R2, RZ ;  /* 0x000000020e037227 */ /* 0x040fe200078e00ff */
[----:B0-----:R-:W-:Y:S02]  /*5ad0*/  IABS R8, R19 ;  /* 0x0000001300087213 */ /* 0x001fe40000000000 */
[----:B------:R0:W-:Y:S01]  /*5ae0*/  STL [R1+0x50], R4 ;  /* 0x0000500401007387 */ /* 0x0001e20000100800 */
[----:B-1----:R-:W-:Y:S01]  /*5af0*/  IABS R6, R20 ;  /* 0x0000001400067213 */ /* 0x002fe20000000000 */
[----:B------:R-:W-:Y:S02]  /*5b00*/  IMAD.MOV R3, RZ, RZ, -R3 ;  /* 0x000000ffff037224 */ /* 0x000fe400078e0a03 */
[----:B------:R-:W-:-:S04]  /*5b10*/  IMAD.HI.U32 R9, R14, R8, RZ ;  /* 0x000000080e097227 */ /* 0x000fc800078e00ff */
[----:B0-----:R-:W-:-:S04]  /*5b20*/  IMAD.HI.U32 R4, R14, R0, RZ ;  /* 0x000000000e047227 */ /* 0x001fc800078e00ff */
[----:B------:R-:W-:-:S04]  /*5b30*/  IMAD.HI.U32 R7, R14, R6, RZ ;  /* 0x000000060e077227 */ /* 0x000fc800078e00ff */
[----:B------:R-:W-:Y:S02]  /*5b40*/  IMAD.MOV R4, RZ, RZ, -R4 ;  /* 0x000000ffff047224 */ /* 0x000fe400078e0a04 */
[C---:B------:R-:W-:Y:S02]  /*5b50*/  IMAD R2, R15.reuse, R3, R2 ;  /* 0x000000030f027224 */ /* 0x040fe400078e0202 */
[----:B------:R-:W-:Y:S02]  /*5b60*/  IMAD.MOV R9, RZ, RZ, -R9 ;  /* 0x000000ffff097224 */ /* 0x000fe400078e0a09 */
[----:B------:R-:W-:Y:S02]  /*5b70*/  IMAD.MOV R7, RZ, RZ, -R7 ;  /* 0x000000ffff077224 */ /* 0x000fe400078e0a07 */
[C---:B------:R-:W-:Y:S01]  /*5b80*/  IMAD R0, R15.reuse, R4, R0 ;  /* 0x000000040f007224 */ /* 0x040fe200078e0200 */
[----:B------:R0:W-:Y:S01]  /*5b90*/  STL [R1+0x4c], R2 ;  /* 0x00004c0201007387 */ /* 0x0001e20000100800 */
[----:B------:R-:W-:-:S02]  /*5ba0*/  IMAD R8, R15, R9, R8 ;  /* 0x000000090f087224 */ /* 0x000fc400078e0208 */
[----:B------:R-:W-:Y:S01]  /*5bb0*/  IMAD R6, R15, R7, R6 ;  /* 0x000000070f067224 */ /* 0x000fe200078e0206 */
[----:B------:R-:W-:Y:S02]  /*5bc0*/  IABS R3, R21 ;  /* 0x0000001500037213 */ /* 0x000fe40000000000 */
[----:B0-----:R-:W-:Y:S02]  /*5bd0*/  IABS R2, R22 ;  /* 0x0000001600027213 */ /* 0x001fe40000000000 */
[----:B------:R-:W2:Y:S04]  /*5be0*/  LDL R22, [R1+0x4740] ;  /* 0x0047400001167983 */ /* 0x000ea80000100800 */
[----:B------:R0:W-:Y:S01]  /*5bf0*/  STL [R1+0x48], R0 ;  /* 0x0000480001007387 */ /* 0x0001e20000100800 */
[----:B------:R-:W-:-:S03]  /*5c00*/  IMAD.HI.U32 R5, R14, R3, RZ ;  /* 0x000000030e057227 */ /* 0x000fc600078e00ff */
[----:B------:R1:W-:Y:S04]  /*5c10*/  STL [R1+0x44], R8 ;  /* 0x0000440801007387 */ /* 0x0003e80000100800 */
[----:B------:R3:W-:Y:S01]  /*5c20*/  STL [R1+0x40], R6 ;  /* 0x0000400601007387 */ /* 0x0007e20000100800 */
[----:B0-----:R-:W-:-:S03]  /*5c30*/  IABS R0, R23 ;  /* 0x0000001700007213 */ /* 0x001fc60000000000 */
[----:B------:R-:W4:Y:S01]  /*5c40*/  LDL R23, [R1+0x473c] ;  /* 0x00473c0001177983 */ /* 0x000f220000100800 */
[----:B------:R-:W-:-:S04]  /*5c50*/  IMAD.MOV R5, RZ, RZ, -R5 ;  /* 0x000000ffff057224 */ /* 0x000fc800078e0a05 */
[----:B------:R-:W-:Y:S01]  /*5c60*/  IMAD R3, R15, R5, R3 ;  /* 0x000000050f037224 */ /* 0x000fe200078e0203 */
[----:B-1----:R-:W-:-:S04]  /*5c70*/  IABS R8, R24 ;  /* 0x0000001800087213 */ /* 0x002fc80000000000 */
[----:B------:R-:W-:Y:S01]  /*5c80*/  STL [R1+0x3c], R3 ;  /* 0x00003c0301007387 */ /* 0x000fe20000100800 */
[----:B---3--:R-:W-:-:S03]  /*5c90*/  IABS R6, R25 ;  /* 0x0000001900067213 */ /* 0x008fc60000000000 */
[----:B------:R-:W3:Y:S04]  /*5ca0*/  LDL R24, [R1+0x4738] ;  /* 0x0047380001187983 */ /* 0x000ee80000100800 */
[----:B------:R-:W3:Y:S01]  /*5cb0*/  LDL R25, [R1+0x4734] ;  /* 0x0047340001197983 */ /* 0x000ee20000100800 */
[----:B------:R-:W-:-:S04]  /*5cc0*/  IMAD.HI.U32 R4, R14, R2, RZ ;  /* 0x000000020e047227 */ /* 0x000fc800078e00ff */
[----:B------:R-:W-:-:S04]  /*5cd0*/  IMAD.MOV R4, RZ, RZ, -R4 ;  /* 0x000000ffff047224 */ /* 0x000fc800078e0a04 */
[----:B------:R-:W-:Y:S01]  /*5ce0*/  IMAD R2, R15, R4, R2 ;  /* 0x000000040f027224 */ /* 0x000fe200078e0202 */
[----:B------:R-:W-:-:S04]  /*5cf0*/  IABS R4, R26 ;  /* 0x0000001a00047213 */ /* 0x000fc80000000000 */
[----:B------:R0:W-:Y:S04]  /*5d00*/  STL [R1+0x38], R2 ;  /* 0x0000380201007387 */ /* 0x0001e80000100800 */
[----:B------:R-:W3:Y:S01]  /*5d10*/  LDL R26, [R1+0x4730] ;  /* 0x00473000011a7983 */ /* 0x000ee20000100800 */
[----:B0-----:R-:W-:-:S03]  /*5d20*/  IABS R2, R27 ;  /* 0x0000001b00027213 */ /* 0x001fc60000000000 */
[----:B------:R-:W3:Y:S01]  /*5d30*/  LDL R27, [R1+0x472c] ;  /* 0x00472c00011b7983 */ /* 0x000ee20000100800 */
[----:B------:R-:W-:-:S04]  /*5d40*/  IMAD.HI.U32 R3, R14, R0, RZ ;  /* 0x000000000e037227 */ /* 0x000fc800078e00ff */
[----:B------:R-:W-:-:S04]  /*5d50*/  IMAD.HI.U32 R9, R14, R8, RZ ;  /* 0x000000080e097227 */ /* 0x000fc800078e00ff */
[----:B------:R-:W-:-:S04]  /*5d60*/  IMAD.HI.U32 R7, R14, R6, RZ ;  /* 0x000000060e077227 */ /* 0x000fc800078e00ff */
[----:B------:R-:W-:Y:S02]  /*5d70*/  IMAD.MOV R3, RZ, RZ, -R3 ;  /* 0x000000ffff037224 */ /* 0x000fe400078e0a03 */
[----:B------:R-:W-:Y:S02]  /*5d80*/  IMAD.MOV R9, RZ, RZ, -R9 ;  /* 0x000000ffff097224 */ /* 0x000fe400078e0a09 */
[----:B------:R-:W-:-:S04]  /*5d90*/  IMAD.HI.U32 R5, R14, R4, RZ ;  /* 0x000000040e057227 */ /* 0x000fc800078e00ff */
[----:B------:R-:W-:Y:S02]  /*5da0*/  IMAD.MOV R7, RZ, RZ, -R7 ;  /* 0x000000ffff077224 */ /* 0x000fe400078e0a07 */
[C---:B------:R-:W-:Y:S02]  /*5db0*/  IMAD R0, R15.reuse, R3, R0 ;  /* 0x000000030f007224 */ /* 0x040fe400078e0200 */
[C---:B------:R-:W-:Y:S02]  /*5dc0*/  IMAD R8, R15.reuse, R9, R8 ;  /* 0x000000090f087224 */ /* 0x040fe400078e0208 */
[----:B------:R-:W-:Y:S02]  /*5dd0*/  IMAD.MOV R5, RZ, RZ, -R5 ;  /* 0x000000ffff057224 */ /* 0x000fe400078e0a05 */
[C---:B------:R-:W-:Y:S01]  /*5de0*/  IMAD R6, R15.reuse, R7, R6 ;  /* 0x000000070f067224 */ /* 0x040fe200078e0206 */
[----:B------:R2:W-:Y:S01]  /*5df0*/  STL [R1+0x34], R0 ;  /* 0x0000340001007387 */ /* 0x0005e20000100800 */
[----:B------:R-:W-:-:S03]  /*5e00*/  IMAD R4, R15, R5, R4 ;  /* 0x000000050f047224 */ /* 0x000fc600078e0204 */
[----:B------:R4:W-:Y:S04]  /*5e10*/  STL [R1+0x30], R8 ;  /* 0x0000300801007387 */ /* 0x0009e80000100800 */
[----:B------:R3:W-:Y:S01]  /*5e20*/  STL [R1+0x2c], R6 ;  /* 0x00002c0601007387 */ /* 0x0007e20000100800 */
[----:B------:R-:W-:-:S04]  /*5e30*/  IMAD.HI.U32 R3, R14, R2, RZ ;  /* 0x000000020e037227 */ /* 0x000fc800078e00ff */
[----:B------:R-:W-:-:S04]  /*5e40*/  IMAD.MOV R3, RZ, RZ, -R3 ;  /* 0x000000ffff037224 */ /* 0x000fc800078e0a03 */
[----:B------:R-:W-:Y:S01]  /*5e50*/  IMAD R3, R15, R3, R2 ;  /* 0x000000030f037224 */ /* 0x000fe200078e0202 */
[----:B--2---:R-:W-:Y:S02]  /*5e60*/  IABS R0, R22 ;  /* 0x0000001600007213 */ /* 0x004fe40000000000 */
[----:B------:R-:W2:Y:S04]  /*5e70*/  LDL R22, [R1+0x4728] ;  /* 0x0047280001167983 */ /* 0x000ea80000100800 */
[----:B------:R0:W-:Y:S01]  /*5e80*/  STL [R1+0x790], R4 ;  /* 0x0007900401007387 */ /* 0x0001e20000100800 */
[----:B----4-:R-:W-:-:S03]  /*5e90*/  IABS R8, R23 ;  /* 0x0000001700087213 */ /* 0x010fc60000000000 */
[----:B------:R-:W4:Y:S01]  /*5ea0*/  LDL R23, [R1+0x4724] ;  /* 0x0047240001177983 */ /* 0x000f220000100800 */
[----:B---3--:R-:W-:-:S03]  /*5eb0*/  IABS R6, R24 ;  /* 0x0000001800067213 */ /* 0x008fc60000000000 */
[----:B------:R-:W3:Y:S01]  /*5ec0*/  LDL R24, [R1+0x4720] ;  /* 0x0047200001187983 */ /* 0x000ee20000100800 */
[----:B------:R-:W-:-:S03]  /*5ed0*/  IABS R2, R25 ;  /* 0x0000001900027213 */ /* 0x000fc60000000000 */
[----:B------:R1:W-:Y:S04]  /*5ee0*/  STL [R1+0x798], R3 ;  /* 0x0007980301007387 */ /* 0x0003e80000100800 */
[----:B------:R-:W3:Y:S01]  /*5ef0*/  LDL R25, [R1+0x471c] ;  /* 0x00471c0001197983 */ /* 0x000ee20000100800 */
[----:B0-----:R-:W-:-:S04]  /*5f00*/  IMAD.HI.U32 R4, R14, R0, RZ ;  /* 0x000000000e047227 */ /* 0x001fc800078e00ff */
[----:B------:R-:W-:-:S04]  /*5f10*/  IMAD.HI.U32 R9, R14, R8, RZ ;  /* 0x000000080e097227 */ /* 0x000fc800078e00ff */
[----:B------:R-:W-:-:S04]  /*5f20*/  IMAD.HI.U32 R7, R14, R6, RZ ;  /* 0x000000060e077227 */ /* 0x000fc800078e00ff */
[----:B------:R-:W-:Y:S02]  /*5f30*/  IMAD.MOV R4, RZ, RZ, -R4 ;  /* 0x000000ffff047224 */ /* 0x000fe400078e0a04 */
[----:B------:R-:W-:Y:S02]  /*5f40*/  IMAD.MOV R9, RZ, RZ, -R9 ;  /* 0x000000ffff097224 */ /* 0x000fe400078e0a09 */
[----:B------:R-:W-:Y:S02]  /*5f50*/  IMAD.MOV R7, RZ, RZ, -R7 ;  /* 0x000000ffff077224 */ /* 0x000fe400078e0a07 */
[C---:B------:R-:W-:Y:S02]  /*5f60*/  IMAD R0, R15.reuse, R4, R0 ;  /* 0x000000040f007224 */ /* 0x040fe400078e0200 */
[C---:B------:R-:W-:Y:S01]  /*5f70*/  IMAD R8, R15.reuse, R9, R8 ;  /* 0x000000090f087224 */ /* 0x040fe200078e0208 */
[----:B-1----:R-:W-:Y:S01]  /*5f80*/  IABS R3, R26 ;  /* 0x0000001a00037213 */ /* 0x002fe20000000000 */
[----:B------:R-:W-:Y:S01]  /*5f90*/  IMAD R6, R15, R7, R6 ;  /* 0x000000070f067224 */ /* 0x000fe200078e0206 */
[----:B------:R-:W3:Y:S04]  /*5fa0*/  LDL R26, [R1+0x4714] ;  /* 0x00471400011a7983 */ /* 0x000ee80000100800 */
[----:B------:R0:W-:Y:S04]  /*5fb0*/  STL [R1+0x794], R0 ;  /* 0x0007940001007387 */ /* 0x0001e80000100800 */
[----:B------:R-:W-:Y:S04]  /*5fc0*/  STL [R1+0x774], R8 ;  /* 0x0007740801007387 */ /* 0x000fe80000100800 */
[----:B------:R2:W-:Y:S01]  /*5fd0*/  STL [R1+0x780], R6 ;  /* 0x0007800601007387 */ /* 0x0005e20000100800 */
[----:B0-----:R-:W-:-:S03]  /*5fe0*/  IABS R0, R27 ;  /* 0x0000001b00007213 */ /* 0x001fc60000000000 */
[----:B------:R-:W3:Y:S01]  /*5ff0*/  LDL R27, [R1+0x4718] ;  /* 0x00471800011b7983 */ /* 0x000ee20000100800 */
[----:B------:R-:W-:-:S04]  /*6000*/  IMAD.HI.U32 R4, R14, R2, RZ ;  /* 0x000000020e047227 */ /* 0x000fc800078e00ff */
[----:B------:R-:W-:-:S04]  /*6010*/  IMAD.MOV R4, RZ, RZ, -R4 ;  /* 0x000000ffff047224 */ /* 0x000fc800078e0a04 */
[----:B------:R-:W-:-:S05]  /*6020*/  IMAD R2, R15, R4, R2 ;  /* 0x000000040f027224 */ /* 0x000fca00078e0202 */
[----:B------:R4:W-:Y:S01]  /*6030*/  STL [R1+0x788], R2 ;  /* 0x0007880201007387 */ /* 0x0009e20000100800 */
[----:B------:R-:W-:-:S04]  /*6040*/  IMAD.HI.U32 R5, R14, R3, RZ ;  /* 0x000000030e057227 */ /* 0x000fc800078e00ff */
[----:B------:R-:W-:-:S04]  /*6050*/  IMAD.MOV R5, RZ, RZ, -R5 ;  /* 0x000000ffff057224 */ /* 0x000fc800078e0a05 */
[----:B------:R-:W-:Y:S02]  /*6060*/  IMAD R5, R15, R5, R3 ;  /* 0x000000050f057224 */ /* 0x000fe400078e0203 */
[----:B------:R-:W-:-:S04]  /*6070*/  IMAD.HI.U32 R4, R14, R0, RZ ;  /* 0x000000000e047227 */ /* 0x000fc800078e00ff */
[----:B------:R-:W-:-:S04]  /*6080*/  IMAD.MOV R4, RZ, RZ, -R4 ;  /* 0x000000ffff047224 */ /* 0x000fc800078e0a04 */
[----:B------:R-:W-:Y:S01]  /*6090*/  IMAD R4, R15, R4, R0 ;  /* 0x000000040f047224 */ /* 0x000fe200078e0200 */
[----:B--2---:R-:W-:Y:S02]  /*60a0*/  IABS R6, R22 ;  /* 0x0000001600067213 */ /* 0x004fe40000000000 */
[----:B------:R-:W2:Y:S01]  /*60b0*/  LDL R22, [R1+0x470c] ;  /* 0x00470c0001167983 */ /* 0x000ea20000100800 */
[----:B----4-:R-:W-:-:S03]  /*60c0*/  IABS R2, R23 ;  /* 0x0000001700027213 */ /* 0x010fc60000000000 */
[----:B------:R-:W4:Y:S04]  /*60d0*/  LDL R23, [R1+0x4710] ;  /* 0x0047100001177983 */ /* 0x000f280000100800 */
[----:B------:R0:W-:Y:S01]  /*60e0*/  STL [R1+0x78c], R5 ;  /* 0x00078c0501007387 */ /* 0x0001e20000100800 */
[----:B---3--:R-:W-:-:S03]  /*60f0*/  IABS R3, R24 ;  /* 0x0000001800037213 */ /* 0x008fc60000000000 */
[----:B------:R-:W3:Y:S01]  /*6100*/  LDL R24, [R1+0x4708] ;  /* 0x0047080001187983 */ /* 0x000ee20000100800 */
[----:B0-----:R-:W-:-:S03]  /*6110*/  IABS R5, R25 ;  /* 0x0000001900057213 */ /* 0x001fc60000000000 */
[----:B------:R-:W3:Y:S01]  /*6120*/  LDL R25, [R1+0x4704] ;  /* 0x0047040001197983 */ /* 0x000ee20000100800 */
[----:B------:R-:W-:-:S04]  /*6130*/  IMAD.HI.U32 R7, R14, R6, RZ ;  /* 0x000000060e077227 */ /* 0x000fc800078e00ff */
[----:B------:R-:W-:-:S04]  /*6140*/  IMAD.HI.U32 R8, R14, R2, RZ ;  /* 0x000000020e087227 */ /* 0x000fc800078e00ff */
[----:B------:R-:W-:Y:S02]  /*6150*/  IMAD.MOV.U32 R0, RZ, RZ, R5 ;  /* 0x000000ffff007224 */ /* 0x000fe400078e0005 */
[----:B------:R-:W-:Y:S02]  /*6160*/  IMAD.MOV R7, RZ, RZ, -R7 ;  /* 0x000000ffff077224 */ /* 0x000fe400078e0a07 */
[----:B------:R-:W-:-:S04]  /*6170*/  IMAD.HI.U32 R5, R14, R3, RZ ;  /* 0x000000030e057227 */ /* 0x000fc800078e00ff */
[----:B------:R-:W-:Y:S02]  /*6180*/  IMAD.MOV R8, RZ, RZ, -R8 ;  /* 0x000000ffff087224 */ /* 0x000fe400078e0a08 */
[C---:B------:R-:W-:Y:S02]  /*6190*/  IMAD R7, R15.reuse, R7, R6 ;  /* 0x000000070f077224 */ /* 0x040fe400078e0206 */
[----:B------:R-:W-:Y:S02]  /*61a0*/  IMAD.MOV R5, RZ, RZ, -R5 ;  /* 0x000000ffff057224 */ /* 0x000fe400078e0a05 */
[C---:B------:R-:W-:Y:S01]  /*61b0*/  IMAD R6, R15.reuse, R8, R2 ;  /* 0x000000080f067224 */ /* 0x040fe200078e0202 */
[----:B------:R0:W-:Y:S01]  /*61c0*/  STL [R1+0x784], R4 ;  /* 0x0007840401007387 */ /* 0x0001e20000100800 */
[----:B------:R-:W-:Y:S01]  /*61d0*/  IMAD R3, R15, R5, R3 ;  /* 0x000000050f037224 */ /* 0x000fe200078e0203 */
[----:B------:R-:W-:Y:S02]  /*61e0*/  IABS R9, R26 ;  /* 0x0000001a00097213 */ /* 0x000fe40000000000 */
[----:B------:R1:W-:Y:S04]  /*61f0*/  STL [R1+0x77c], R7 ;  /* 0x00077c0701007387 */ /* 0x0003e80000100800 */
[----:B------:R-:W-:Y:S04]  /*6200*/  STL [R1+0x778], R6 ;  /* 0x0007780601007387 */ /* 0x000fe80000100800 */
[----:B------:R-:W3:Y:S01]  /*6210*/  LDL R26, [R1+0x4700] ;  /* 0x00470000011a7983 */ /* 0x000ee20000100800 */
[----:B------:R-:W-:-:S03]  /*6220*/  IABS R8, R27 ;  /* 0x0000001b00087213 */ /* 0x000fc60000000000 */
[----:B------:R1:W-:Y:S04]  /*6230*/  STL [R1+0x768], R3 ;  /* 0x0007680301007387 */ /* 0x0003e80000100800 */
[----:B------:R-:W3:Y:S01]  /*6240*/  LDL R27, [R1+0x46fc] ;  /* 0x0046fc00011b7983 */ /* 0x000ee20000100800 */
[----:B0-----:R-:W-:-:S04]  /*6250*/  IMAD.HI.U32 R4, R14, R0, RZ ;  /* 0x000000000e047227 */ /* 0x001fc800078e00ff */
[----:B-1----:R-:W-:-:S04]  /*6260*/  IMAD.MOV R7, RZ, RZ, -R4 ;  /* 0x000000ffff077224 */ /* 0x002fc800078e0a04 */
[----:B------:R-:W-:Y:S02]  /*6270*/  IMAD R3, R15, R7, R0 ;  /* 0x000000070f037224 */ /* 0x000fe400078e0200 */
[----:B------:R-:W-:Y:S02]  /*6280*/  IMAD.MOV.U32 R2, RZ, RZ, R9 ;  /* 0x000000ffff027224 */ /* 0x000fe400078e0009 */
[----:B------:R-:W-:-:S04]  /*6290*/  IMAD.HI.U32 R9, R14, R8, RZ ;  /* 0x000000080e097227 */ /* 0x000fc800078e00ff */
[----:B------:R-:W-:-:S04]  /*62a0*/  IMAD.HI.U32 R4, R14, R2, RZ ;  /* 0x000000020e047227 */ /* 0x000fc800078e00ff */
[----:B------:R-:W-:Y:S02]  /*62b0*/  IMAD.MOV R4, RZ, RZ, -R4 ;  /* 0x000000ffff047224 */ /* 0x000fe400078e0a04 */
[----:B------:R-:W-:Y:S02]  /*62c0*/  IMAD.MOV R9, RZ, RZ, -R9 ;  /* 0x000000ffff097224 */ /* 0x000fe400078e0a09 */
[C---:B------:R-:W-:Y:S02]  /*62d0*/  IMAD R2, R15.reuse, R4, R2 ;  /* 0x000000040f027224 */ /* 0x040fe400078e0202 */
[----:B------:R-:W-:Y:S01]  /*62e0*/  IMAD R8, R15, R9, R8 ;  /* 0x000000090f087224 */ /* 0x000fe200078e0208 */
[----:B--2---:R-:W-:Y:S02]  /*62f0*/  IABS R6, R22 ;  /* 0x0000001600067213 */ /* 0x004fe40000000000 */
[----:B------:R-:W2:Y:S04]  /*6300*/  LDL R22, [R1+0x46f8] ;  /* 0x0046f80001167983 */ /* 0x000ea80000100800 */
[----:B------:R3:W-:Y:S01]  /*6310*/  STL [R1+0x770], R3 ;  /* 0x0007700301007387 */ /* 0x0007e20000100800 */
[----:B------:R-:W-:Y:S01]  /*6320*/  IMAD.HI.U32 R7, R14, R6, RZ ;  /* 0x000000060e077227 */ /* 0x000fe200078e00ff */
[----:B----4-:R-:W-:-:S02]  /*6330*/  IABS R0, R23 ;  /* 0x0000001700007213 */ /* 0x010fc40000000000 */
[----:B------:R-:W4:Y:S01]  /*6340*/  LDL R23, [R1+0x46f4] ;  /* 0x0046f40001177983 */ /* 0x000f220000100800 */
[----:B------:R-:W-:-:S04]  /*6350*/  IMAD.MOV R7, RZ, RZ, -R7 ;  /* 0x000000ffff077224 */ /* 0x000fc800078e0a07 */
[----:B------:R-:W-:Y:S01]  /*6360*/  IMAD R6, R15, R7, R6 ;  /* 0x000000070f067224 */ /* 0x000fe200078e0206 */
[----:B---3--:R-:W-:Y:S02]  /*6370*/  IABS R3, R24 ;  /* 0x0000001800037213 */ /* 0x008fe40000000000 */
        /* <DEDUP_REMOVED lines=10> */
[----:B-1----:R-:W-:-:S03]  /*6420*/  IABS R6, R26 ;  /* 0x0000001a00067213 */ /* 0x002fc60000000000 */
[----:B------:R-:W3:Y:S01]  /*6430*/  LDL R26, [R1+0x46e8] ;  /* 0x0046e800011a7983 */ /* 0x000ee20000100800 */
[----:B0-----:R-:W-:-:S03]  /*6440*/  IABS R0, R27 ;  /* 0x0000001b00007213 */ /* 0x001fc60000000000 */
[----:B------:R-:W3:Y:S01]  /*6450*/  LDL R27, [R1+0x46e4] ;  /* 0x0046e400011b7983 */ /* 0x000ee20000100800 */
[----:B------:R-:W-:-:S04]  /*6460*/  IMAD.HI.U32 R5, R14, R3, RZ ;  /* 0x000000030e057227 */ /* 0x000fc800078e00ff */
[----:B------:R-:W-:-:S04]  /*6470*/  IMAD.MOV R5, RZ, RZ, -R5 ;  /* 0x000000ffff057224 */ /* 0x000fc800078e0a05 */
[----:B------:R-:W-:Y:S02]  /*6480*/  IMAD R5, R15, R5, R3 ;  /* 0x000000050f057224 */ /* 0x000fe400078e0203 */
[----:B------:R-:W-:-:S03]  /*6490*/  IMAD.HI.U32 R4, R14, R2, RZ ;  /* 0x000000020e047227 */ /* 0x000fc600078e00ff */
[----:B------:R4:W-:Y:S01]  /*64a0*/  STL [R1+0x764], R5 ;  /* 0x0007640501007387 */ /* 0x0009e20000100800 */
[----:B------:R-:W-:Y:S02]  /*64b0*/  IMAD.MOV R4, RZ, RZ, -R4 ;  /* 0x000000ffff047224 */ /* 0x000fe400078e0a04 */
[----:B------:R-:W-:-:S04]  /*64c0*/  IMAD.HI.U32 R7, R14, R6, RZ ;  /* 0x000000060e077227 */ /* 0x000fc800078e00ff */
[----:B------:R-:W-:-:S04]  /*64d0*/  IMAD.HI.U32 R8, R14, R0, RZ ;  /* 0x000000000e087227 */ /* 0x000fc800078e00ff */
[C---:B------:R-:W-:Y:S02]  /*64e0*/  IMAD R4, R15.reuse, R4, R2 ;  /* 0x000000040f047224 */ /* 0x040fe400078e0202 */
[----:B------:R-:W-:Y:S02]  /*64f0*/  IMAD.MOV R7, RZ, RZ, -R7 ;  /* 0x000000ffff077224 */ /* 0x000fe400078e0a07 */
[----:B------:R-:W-:Y:S02]  /*6500*/  IMAD.MOV R8, RZ, RZ, -R8 ;  /* 0x000000ffff087224 */ /* 0x000fe400078e0a08 */
[C---:B------:R-:W-:Y:S02]  /*6510*/  IMAD R7, R15.reuse, R7, R6 ;  /* 0x000000070f077224 */ /* 0x040fe400078e0206 */
[----:B------:R-:W-:Y:S01]  /*6520*/  IMAD R6, R15, R8, R0 ;  /* 0x000000080f067224 */ /* 0x000fe200078e0200 */
[----:B--2---:R-:W-:Y:S02]  /*6530*/  IABS R3, R22 ;  /* 0x0000001600037213 */ /* 0x004fe40000000000 */
[----:B------:R-:W2:Y:S01]  /*6540*/  LDL R22, [R1+0x46dc] ;  /* 0x0046dc0001167983 */ /* 0x000ea20000100800 */
[----:B----4-:R-:W-:-:S03]  /*6550*/  IABS R5, R23 ;  /* 0x0000001700057213 */ /* 0x010fc60000000000 */
[----:B------:R-:W4:Y:S02]  /*6560*/  LDL R23, [R1+0x46e0] ;  /* 0x0046e00001177983 */ /* 0x000f240000100800 */
[----:B------:R-:W-:Y:S02]  /*6570*/  IMAD.MOV.U32 R2, RZ, RZ, R5 ;  /* 0x000000ffff027224 */ /* 0x000fe400078e0005 */
[----:B------:R-:W-:Y:S01]  /*6580*/  IMAD.HI.U32 R5, R14, R3, RZ ;  /* 0x000000030e057227 */ /* 0x000fe200078e00ff */
[----:B------:R0:W-:Y:S03]  /*6590*/  STL [R1+0x75c], R4 ;  /* 0x00075c0401007387 */ /* 0x0001e60000100800 */
[----:B------:R-:W-:Y:S01]  /*65a0*/  IMAD.MOV R5, RZ, RZ, -R5 ;  /* 0x000000ffff057224 */ /* 0x000fe200078e0a05 */
[----:B------:R1:W-:Y:S01]  /*65b0*/  STL [R1+0x754], R7 ;  /* 0x0007540701007387 */ /* 0x0003e20000100800 */
[----:B---3--:R-:W-:-:S02]  /*65c0*/  IABS R9, R24 ;  /* 0x0000001800097213 */ /* 0x008fc40000000000 */
[----:B------:R-:W-:Y:S01]  /*65d0*/  IMAD R3, R15, R5, R3 ;  /* 0x000000050f037224 */ /* 0x000fe200078e0203 */
[----:B------:R-:W-:Y:S04]  /*65e0*/  STL [R1+0x750], R6 ;  /* 0x0007500601007387 */ /* 0x000fe80000100800 */
[----:B------:R-:W3:Y:S04]  /*65f0*/  LDL R24, [R1+0x46d8] ;  /* 0x0046d80001187983 */ /* 0x000ee80000100800 */
[----:B------:R1:W-:Y:S01]  /*6600*/  STL [R1+0x740], R3 ;  /* 0x0007400301007387 */ /* 0x0003e20000100800 */
[----:B------:R-:W-:-:S03]  /*6610*/  IABS R8, R25 ;  /* 0x0000001900087213 */ /* 0x000fc60000000000 */
[----:B------:R-:W3:Y:S01]  /*6620*/  LDL R25, [R1+0x46d4] ;  /* 0x0046d40001197983 */ /* 0x000ee20000100800 */
[----:B0-----:R-:W-:-:S04]  /*6630*/  IMAD.HI.U32 R4, R14, R2, RZ ;  /* 0x000000020e047227 */ /* 0x001fc800078e00ff */
[----:B-1----:R-:W-:-:S04]  /*6640*/  IMAD.MOV R7, RZ, RZ, -R4 ;  /* 0x000000ffff077224 */ /* 0x002fc800078e0a04 */
[----:B------:R-:W-:Y:S01]  /*6650*/  IMAD R3, R15, R7, R2 ;  /* 0x000000070f037224 */ /* 0x000fe200078e0202 */
[----:B------:R-:W-:Y:S02]  /*6660*/  IABS R6, R26 ;  /* 0x0000001a00067213 */ /* 0x000fe40000000000 */
[----:B------:R-:W3:Y:S04]  /*6670*/  LDL R26, [R1+0x46d0] ;  /* 0x0046d000011a7983 */ /* 0x000ee80000100800 */
[----:B------:R2:W-:Y:S01]  /*6680*/  STL [R1+0x748], R3 ;  /* 0x0007480301007387 */ /* 0x0005e20000100800 */
[----:B------:R-:W-:-:S03]  /*6690*/  IABS R2, R27 ;  /* 0x0000001b00027213 */ /* 0x000fc60000000000 */
[----:B------:R-:W3:Y:S01]  /*66a0*/  LDL R27, [R1+0x46cc] ;  /* 0x0046cc00011b7983 */ /* 0x000ee20000100800 */
[----:B------:R-:W-:Y:S02]  /*66b0*/  IMAD.MOV.U32 R0, RZ, RZ, R9 ;  /* 0x000000ffff007224 */ /* 0x000fe400078e0009 */
[----:B------:R-:W-:-:S04]  /*66c0*/  IMAD.HI.U32 R9, R14, R8, RZ ;  /* 0x000000080e097227 */ /* 0x000fc800078e00ff */
[----:B------:R-:W-:-:S04]  /*66d0*/  IMAD.HI.U32 R4, R14, R0, RZ ;  /* 0x000000000e047227 */ /* 0x000fc800078e00ff */
[----:B------:R-:W-:-:S04]  /*66e0*/  IMAD.HI.U32 R7, R14, R6, RZ ;  /* 0x000000060e077227 */ /* 0x000fc800078e00ff */
[----:B------:R-:W-:Y:S02]  /*66f0*/  IMAD.MOV R4, RZ, RZ, -R4 ;  /* 0x000000ffff047224 */ /* 0x000fe400078e0a04 */
[----:B------:R-:W-:Y:S02]  /*6700*/  IMAD.MOV R9, RZ, RZ, -R9 ;  /* 0x000000ffff097224 */ /* 0x000fe400078e0a09 */
[----:B------:R-:W-:Y:S02]  /*6710*/  IMAD.MOV R7, RZ, RZ, -R7 ;  /* 0x000000ffff077224 */ /* 0x000fe400078e0a07 */
[C---:B------:R-:W-:Y:S02]  /*6720*/  IMAD R0, R15.reuse, R4, R0 ;  /* 0x000000040f007224 */ /* 0x040fe400078e0200 */
[C---:B------:R-:W-:Y:S02]  /*6730*/  IMAD R8, R15.reuse, R9, R8 ;  /* 0x000000090f087224 */ /* 0x040fe400078e0208 */
[----:B------:R-:W-:-:S02]  /*6740*/  IMAD R6, R15, R7, R6 ;  /* 0x000000070f067224 */ /* 0x000fc400078e0206 */
[----:B------:R-:W-:-:S04]  /*6750*/  IMAD.HI.U32 R4, R14, R2, RZ ;  /* 0x000000020e047227 */ /* 0x000fc800078e00ff */
[----:B------:R-:W-:-:S04]  /*6760*/  IMAD.MOV R4, RZ, RZ, -R4 ;  /* 0x000000ffff047224 */ /* 0x000fc800078e0a04 */
[----:B------:R-:W-:Y:S01]  /*6770*/  IMAD R2, R15, R4, R2 ;  /* 0x000000040f027224 */ /* 0x000fe200078e0202 */
[----:B--2---:R-:W-:Y:S02]  /*6780*/  IABS R3, R22 ;  /* 0x0000001600037213 */ /* 0x004fe40000000000 */
[----:B------:R-:W2:Y:S04]  /*6790*/  LDL R22, [R1+0x46c8] ;  /* 0x0046c80001167983 */ /* 0x000ea80000100800 */
[----:B------:R4:W-:Y:S04]  /*67a0*/  STL [R1+0x744], R0 ;  /* 0x0007440001007387 */ /* 0x0009e80000100800 */
[----:B------:R-:W-:Y:S04]  /*67b0*/  STL [R1+0x724], R8 ;  /* 0x0007240801007387 */ /* 0x000fe80000100800 */
[----:B------:R3:W-:Y:S01]  /*67c0*/  STL [R1+0x730], R6 ;  /* 0x0007300601007387 */ /* 0x0007e20000100800 */
[----:B----4-:R-:W-:-:S03]  /*67d0*/  IABS R0, R23 ;  /* 0x0000001700007213 */ /* 0x010fc60000000000 */
[----:B------:R-:W4:Y:S04]  /*67e0*/  LDL R23, [R1+0x46c4] ;  /* 0x0046c40001177983 */ /* 0x000f280000100800 */
[----:B------:R0:W-:Y:S01]  /*67f0*/  STL [R1+0x738], R2 ;  /* 0x0007380201007387 */ /* 0x0001e20000100800 */
[----:B---3--:R-:W-:-:S03]  /*6800*/  IABS R6, R24 ;  /* 0x0000001800067213 */ /* 0x008fc60000000000 */
[----:B------:R-:W3:Y:S01]  /*6810*/  LDL R24, [R1+0x46c0] ;  /* 0x0046c00001187983 */ /* 0x000ee20000100800 */
[----:B------:R-:W-:Y:S01]  /*6820*/  IMAD.HI.U32 R5, R14, R3, RZ ;  /* 0x000000030e057227 */ /* 0x000fe200078e00ff */
[----:B0-----:R-:W-:Y:S02]  /*6830*/  IABS R2, R25 ;  /* 0x0000001900027213 */ /* 0x001fe40000000000 */
[----:B------:R-:W3:Y:S01]  /*6840*/  LDL R25, [R1+0x46bc] ;  /* 0x0046bc0001197983 */ /* 0x000ee20000100800 */
[----:B------:R-:W-:-:S04]  /*6850*/  IMAD.MOV R5, RZ, RZ, -R5 ;  /* 0x000000ffff057224 */ /* 0x000fc800078e0a05 */
[----:B------:R-:W-:-:S05]  /*6860*/  IMAD R5, R15, R5, R3 ;  /* 0x000000050f057224 */ /* 0x000fca00078e0203 */
[----:B------:R0:W-:Y:S01]  /*6870*/  STL [R1+0x73c], R5 ;  /* 0x00073c0501007387 */ /* 0x0001e20000100800 */
[----:B------:R-:W-:-:S03]  /*6880*/  IABS R3, R26 ;  /* 0x0000001a00037213 */ /* 0x000fc60000000000 */
[----:B------:R-:W3:Y:S01]  /*6890*/  LDL R26, [R1+0x46b8] ;  /* 0x0046b800011a7983 */ /* 0x000ee20000100800 */
[----:B0-----:R-:W-:-:S03]  /*68a0*/  IABS R5, R27 ;  /* 0x0000001b00057213 */ /* 0x001fc60000000000 */
[----:B------:R-:W3:Y:S01]  /*68b0*/  LDL R27, [R1+0x46b4] ;  /* 0x0046b400011b7983 */ /* 0x000ee20000100800 */
[----:B------:R-:W-:-:S04]  /*68c0*/  IMAD.HI.U32 R4, R14, R0, RZ ;  /* 0x000000000e047227 */ /* 0x000fc800078e00ff */
[----:B------:R-:W-:Y:S02]  /*68d0*/  IMAD.MOV R4, RZ, RZ, -R4 ;  /* 0x000000ffff047224 */ /* 0x000fe400078e0a04 */
[----:B------:R-:W-:-:S04]  /*68e0*/  IMAD.HI.U32 R7, R14, R6, RZ ;  /* 0x000000060e077227 */ /* 0x000fc800078e00ff */
[----:B------:R-:W-:-:S04]  /*68f0*/  IMAD.HI.U32 R8, R14, R2, RZ ;  /* 0x000000020e087227 */ /* 0x000fc800078e00ff */
[----:B------:R-:W-:Y:S02]  /*6900*/  IMAD R4, R15, R4, R0 ;  /* 0x000000040f047224 */ /* 0x000fe400078e0200 */
[----:B------:R-:W-:Y:S02]  /*6910*/  IMAD.MOV.U32 R0, RZ, RZ, R5 ;  /* 0x000000ffff007224 */ /* 0x000fe400078e0005 */
[----:B------:R-:W-:-:S04]  /*6920*/  IMAD.HI.U32 R5, R14, R3, RZ ;  /* 0x000000030e057227 */ /* 0x000fc800078e00ff */
[----:B------:R-:W-:Y:S02]  /*6930*/  IMAD.MOV R7, RZ, RZ, -R7 ;  /* 0x000000ffff077224 */ /* 0x000fe400078e0a07 */
[----:B------:R-:W-:Y:S02]  /*6940*/  IMAD.MOV R8, RZ, RZ, -R8 ;  /* 0x000000ffff087224 */ /* 0x000fe400078e0a08 */
[----:B------:R-:W-:Y:S02]  /*6950*/  IMAD.MOV R5, RZ, RZ, -R5 ;  /* 0x000000ffff057224 */ /* 0x000fe400078e0a05 */
[C---:B------:R-:W-:Y:S02]  /*6960*/  IMAD R7, R15.reuse, R7, R6 ;  /* 0x000000070f077224 */ /* 0x040fe400078e0206 */
[C---:B------:R-:W-:Y:S01]  /*6970*/  IMAD R6, R15.reuse, R8, R2 ;  /* 0x000000080f067224 */ /* 0x040fe200078e0202 */
[----:B------:R0:W-:Y:S01]  /*6980*/  STL [R1+0x734], R4 ;  /* 0x0007340401007387 */ /* 0x0001e20000100800 */
[----:B------:R-:W-:-:S03]  /*6990*/  IMAD R3, R15, R5, R3 ;  /* 0x000000050f037224 */ /* 0x000fc600078e0203 */
[----:B------:R1:W-:Y:S04]  /*69a0*/  STL [R1+0x72c], R7 ;  /* 0x00072c0701007387 */ /* 0x0003e80000100800 */
[----:B------:R-:W-:Y:S01]  /*69b0*/  STL [R1+0x728], R6 ;  /* 0x0007280601007387 */ /* 0x000fe20000100800 */
[----:B0-----:R-:W-:-:S04]  /*69c0*/  IMAD.HI.U32 R4, R14, R0, RZ ;  /* 0x000000000e047227 */ /* 0x001fc800078e00ff */
[----:B-1----:R-:W-:Y:S01]  /*69d0*/  IMAD.MOV R7, RZ, RZ, -R4 ;  /* 0x000000ffff077224 */ /* 0x002fe200078e0a04 */
[----:B--2---:R-:W-:Y:S02]  /*69e0*/  IABS R9, R22 ;  /* 0x0000001600097213 */ /* 0x004fe40000000000 */
[----:B------:R-:W2:Y:S04]  /*69f0*/  LDL R22, [R1+0x46b0] ;  /* 0x0046b00001167983 */ /* 0x000ea80000100800 */
[----:B------:R0:W-:Y:S01]  /*6a00*/  STL [R1+0x718], R3 ;  /* 0x0007180301007387 */ /* 0x0001e20000100800 */
[----:B----4-:R-:W-:-:S03]  /*6a10*/  IABS R8, R23 ;  /* 0x0000001700087213 */ /* 0x010fc60000000000 */
[----:B------:R-:W4:Y:S01]  /*6a20*/  LDL R23, [R1+0x46ac] ;  /* 0x0046ac0001177983 */ /* 0x000f220000100800 */
[----:B0-----:R-:W-:Y:S02]  /*6a30*/  IMAD R3, R15, R7, R0 ;  /* 0x000000070f037224 */ /* 0x001fe400078e0200 */
[----:B------:R-:W-:Y:S01]  /*6a40*/  IMAD.MOV.U32 R2, RZ, RZ, R9 ;  /* 0x000000ffff027224 */ /* 0x000fe200078e0009 */
[----:B---3--:R-:W-:Y:S02]  /*6a50*/  IABS R6, R24 ;  /* 0x0000001800067213 */ /* 0x008fe40000000000 */
[----:B------:R-:W3:Y:S04]  /*6a60*/  LDL R24, [R1+0x46a8] ;  /* 0x0046a80001187983 */ /* 0x000ee80000100800 */
[----:B------:R0:W-:Y:S01]  /*6a70*/  STL [R1+0x720], R3 ;  /* 0x0007200301007387 */ /* 0x0001e20000100800 */
[----:B------:R-:W-:-:S03]  /*6a80*/  IABS R0, R25 ;  /* 0x0000001900007213 */ /* 0x000fc60000000000 */
[----:B------:R-:W3:Y:S01]  /*6a90*/  LDL R25, [R1+0x46a4] ;  /* 0x0046a40001197983 */ /* 0x000ee20000100800 */
        /* <DEDUP_REMOVED lines=8> */
[----:B------:R-:W-:Y:S01]  /*6b20*/  IMAD R6, R15, R7, R6 ;  /* 0x000000070f067224 */ /* 0x000fe200078e0206 */
[----:B0-----:R-:W-:-:S02]  /*6b30*/  IABS R3, R26 ;  /* 0x0000001a00037213 */ /* 0x001fc40000000000 */
        /* <DEDUP_REMOVED lines=21> */
[C---:B------:R-:W-:Y:S01]  /*6c90*/  IMAD.HI.U32 R7, R14.reuse, R6, RZ ;  /* 0x000000060e077227 */ /* 0x040fe200078e00ff */
[----:B---3--:R-:W-:Y:S02]  /*6ca0*/  IABS R3, R24 ;  /* 0x0000001800037213 */ /* 0x008fe40000000000 */
[----:B------:R-:W3:Y:S01]  /*6cb0*/  LDL R24, [R1+0x4690] ;  /* 0x0046900001187983 */ /* 0x000ee20000100800 */
[----:B------:R-:W-:Y:S01]  /*6cc0*/  IMAD.HI.U32 R8, R14, R0, RZ ;  /* 0x000000000e087227 */ /* 0x000fe200078e00ff */
[----:B0-----:R-:W-:-:S02]  /*6cd0*/  IABS R5, R25 ;  /* 0x0000001900057213 */ /* 0x001fc40000000000 */
[----:B------:R-:W3:Y:S01]  /*6ce0*/  LDL R25, [R1+0x468c] ;  /* 0x00468c0001197983 */ /* 0x000ee20000100800 */
[----:B------:R-:W-:Y:S02]  /*6cf0*/  IMAD.MOV R7, RZ, RZ, -R7 ;  /* 0x000000ffff077224 */ /* 0x000fe400078e0a07 */
[----:B------:R-:W-:Y:S02]  /*6d00*/  IMAD.MOV.U32 R2, RZ, RZ, R5 ;  /* 0x000000ffff027224 */ /* 0x000fe400078e0005 */
[----:B------:R-:W-:-:S04]  /*6d10*/  IMAD.HI.U32 R5, R14, R3, RZ ;  /* 0x000000030e057227 */ /* 0x000fc800078e00ff */
[----:B------:R-:W-:Y:S02]  /*6d20*/  IMAD.MOV R8, RZ, RZ, -R8 ;  /* 0x000000ffff087224 */ /* 0x000fe400078e0a08 */
[C---:B------:R-:W-:Y:S02]  /*6d30*/  IMAD R7, R15.reuse, R7, R6 ;  /* 0x000000070f077224 */ /* 0x040fe400078e0206 */
[----:B------:R-:W-:Y:S02]  /*6d40*/  IMAD.MOV R5, RZ, RZ, -R5 ;  /* 0x000000ffff057224 */ /* 0x000fe400078e0a05 */
[C---:B------:R-:W-:Y:S01]  /*6d50*/  IMAD R6, R15.reuse, R8, R0 ;  /* 0x000000080f067224 */ /* 0x040fe200078e0200 */
[----:B------:R0:W-:Y:S01]  /*6d60*/  STL [R1+0x70c], R4 ;  /* 0x00070c0401007387 */ /* 0x0001e20000100800 */
[----:B------:R-:W-:-:S03]  /*6d70*/  IMAD R3, R15, R5, R3 ;  /* 0x000000050f037224 */ /* 0x000fc600078e0203 */
[----:B------:R1:W-:Y:S04]  /*6d80*/  STL [R1+0x704], R7 ;  /* 0x0007040701007387 */ /* 0x0003e80000100800 */
[----:B------:R-:W-:Y:S01]  /*6d90*/  STL [R1+0x700], R6 ;  /* 0x0007000601007387 */ /* 0x000fe20000100800 */
[----:B------:R-:W-:-:S03]  /*6da0*/  IABS R9, R26 ;  /* 0x0000001a00097213 */ /* 0x000fc60000000000 */
[----:B------:R-:W3:Y:S04]  /*6db0*/  LDL R26, [R1+0x4688] ;  /* 0x00468800011a7983 */ /* 0x000ee80000100800 */
[----:B------:R0:W-:Y:S01]  /*6dc0*/  STL [R1+0x6f0], R3 ;  /* 0x0006f00301007387 */ /* 0x0001e20000100800 */
[----:B------:R-:W-:-:S03]  /*6dd0*/  IABS R8, R27 ;  /* 0x0000001b00087213 */ /* 0x000fc60000000000 */
        /* <DEDUP_REMOVED lines=35> */
[----:B------:R-:W-:Y:S02]  /*7010*/  IMAD.MOV R5, RZ, RZ, -R5 ;  /* 0x000000ffff057224 */ /* 0x000fe400078e0a05 */
[----:B------:R-:W-:-:S04]  /*7020*/  IMAD.HI.U32 R4, R14, R0, RZ ;  /* 0x000000000e047227 */ /* 0x000fc800078e00ff */
[----:B------:R-:W-:Y:S02]  /*7030*/  IMAD R5, R15, R5, R3 ;  /* 0x000000050f057224 */ /* 0x000fe400078e0203 */
[----:B------:R-:W-:-:S03]  /*7040*/  IMAD.MOV R4, RZ, RZ, -R4 ;  /* 0x000000ffff047224 */ /* 0x000fc600078e0a04 */
[----:B------:R4:W-:Y:S01]  /*7050*/  STL [R1+0x6ec], R5 ;  /* 0x0006ec0501007387 */ /* 0x0009e20000100800 */
        /* <DEDUP_REMOVED lines=15> */
[----:B------:R1:W-:Y:S03]  /*7150*/  STL [R1+0x6dc], R7 ;  /* 0x0006dc0701007387 */ /* 0x0003e60000100800 */
[----:B------:R-:W-:Y:S01]  /*7160*/  IMAD R3, R15, R5, R3 ;  /* 0x000000050f037224 */ /* 0x000fe200078e0203 */
[----:B------:R-:W-:Y:S01]  /*7170*/  STL [R1+0x6d8], R6 ;  /* 0x0006d80601007387 */ /* 0x000fe20000100800 */
[----:B---3--:R-:W-:-:S03]  /*7180*/  IABS R9, R24 ;  /* 0x0000001800097213 */ /* 0x008fc60000000000 */
        /* <DEDUP_REMOVED lines=12> */
[----:B------:R-:W-:-:S04]  /*7250*/  IMAD.MOV.U32 R2, RZ, RZ, R9 ;  /* 0x000000ffff027224 */ /* 0x000fc800078e0009 */
[----:B------:R-:W-:-:S04]  /*7260*/  IMAD.HI.U32 R4, R14, R2, RZ ;  /* 0x000000020e047227 */ /* 0x000fc800078e00ff */
[----:B------:R-:W-:Y:S02]  /*7270*/  IMAD.MOV R4, RZ, RZ, -R4 ;  /* 0x000000ffff047224 */ /* 0x000fe400078e0a04 */
[----:B------:R-:W-:-:S04]  /*7280*/  IMAD.HI.U32 R9, R14, R8, RZ ;  /* 0x000000080e097227 */ /* 0x000fc800078e00ff */
[----:B------:R-:W-:-:S04]  /*7290*/  IMAD.HI.U32 R7, R14, R6, RZ ;  /* 0x000000060e077227 */ /* 0x000fc800078e00ff */
[----:B------:R-:W-:Y:S02]  /*72a0*/  IMAD R2, R15, R4, R2 ;  /* 0x000000040f027224 */ /* 0x000fe400078e0202 */
[----:B------:R-:W-:Y:S02]  /*72b0*/  IMAD.MOV R9, RZ, RZ, -R9 ;  /* 0x000000ffff097224 */ /* 0x000fe400078e0a09 */
[----:B------:R-:W-:-:S04]  /*72c0*/  IMAD.HI.U32 R4, R14, R0, RZ ;  /* 0x000000000e047227 */ /* 0x000fc800078e00ff */
[----:B------:R-:W-:Y:S02]  /*72d0*/  IMAD.MOV R7, RZ, RZ, -R7 ;  /* 0x000000ffff077224 */ /* 0x000fe400078e0a07 */
[C---:B------:R-:W-:Y:S02]  /*72e0*/  IMAD R8, R15.reuse, R9, R8 ;  /* 0x000000090f087224 */ /* 0x040fe400078e0208 */
[----:B------:R-:W-:Y:S02]  /*72f0*/  IMAD.MOV R4, RZ, RZ, -R4 ;  /* 0x000000ffff047224 */ /* 0x000fe400078e0a04 */
[C---:B------:R-:W-:Y:S02]  /*7300*/  IMAD R6, R15.reuse, R7, R6 ;  /* 0x000000070f067224 */ /* 0x040fe400078e0206 */
[----:B------:R-:W-:Y:S01]  /*7310*/  IMAD R0, R15, R4, R0 ;  /* 0x000000040f007224 */ /* 0x000fe200078e0200 */
[----:B--2---:R-:W-:Y:S02]  /*7320*/  IABS R3, R22 ;  /* 0x0000001600037213 */ /* 0x004fe40000000000 */
[----:B------:R-:W2:Y:S04]  /*7330*/  LDL R22, [R1+0x4650] ;  /* 0x0046500001167983 */ /* 0x000ea80000100800 */
[----:B------:R4:W-:Y:S02]  /*7340*/  STL [R1+0x6cc], R2 ;  /* 0x0006cc0201007387 */ /* 0x0009e40000100800 */
[----:B----4-:R-:W-:-:S02]  /*7350*/  IABS R2, R23 ;  /* 0x0000001700027213 */ /* 0x010fc40000000000 */
[----:B------:R-:W4:Y:S04]  /*7360*/  LDL R23, [R1+0x464c] ;  /* 0x00464c0001177983 */ /* 0x000f280000100800 */
[----:B------:R-:W-:Y:S04]  /*7370*/  STL [R1+0x6ac], R8 ;  /* 0x0006ac0801007387 */ /* 0x000fe80000100800 */
[----:B------:R3:W-:Y:S02]  /*7380*/  STL [R1+0x6b8], R6 ;  /* 0x0006b80601007387 */ /* 0x0007e40000100800 */
[----:B---3--:R-:W-:-:S02]  /*7390*/  IABS R6, R24 ;  /* 0x0000001800067213 */ /* 0x008fc40000000000 */
[----:B------:R-:W3:Y:S04]  /*73a0*/  LDL R24, [R1+0x4648] ;  /* 0x0046480001187983 */ /* 0x000ee80000100800 */
[----:B------:R0:W-:Y:S01]  /*73b0*/  STL [R1+0x6c0], R0 ;  /* 0x0006c00001007387 */ /* 0x0001e20000100800 */
        /* <DEDUP_REMOVED lines=25> */
[----:B0-----:R-:W-:-:S03]  /*7550*/  IMAD.HI.U32 R4, R14, R2, RZ ;  /* 0x000000020e047227 */ /* 0x001fc600078e00ff */
[----:B------:R-:W-:Y:S01]  /*7560*/  STL [R1+0x6b0], R6 ;  /* 0x0006b00601007387 */ /* 0x000fe20000100800 */
[----:B-1----:R-:W-:-:S03]  /*7570*/  IMAD.MOV R7, RZ, RZ, -R4 ;  /* 0x000000ffff077224 */ /* 0x002fc600078e0a04 */
[----:B------:R-:W3:Y:S04]  /*7580*/  LDL R21, [R1+0x4638] ;  /* 0x0046380001157983 */ /* 0x000ee80000100800 */
[----:B------:R0:W-:Y:S02]  /*7590*/  STL [R1+0x6a0], R3 ;  /* 0x0006a00301007387 */ /* 0x0001e40000100800 */
[----:B0-----:R-:W-:Y:S01]  /*75a0*/  IMAD R3, R15, R7, R2 ;  /* 0x000000070f037224 */ /* 0x001fe200078e0202 */
[----:B--2---:R-:W-:Y:S02]  /*75b0*/  IABS R9, R22 ;  /* 0x0000001600097213 */ /* 0x004fe40000000000 */
[----:B------:R-:W2:Y:S03]  /*75c0*/  LDL R22, [R1+0x4634] ;  /* 0x0046340001167983 */ /* 0x000ea60000100800 */
[----:B------:R-:W-:-:S04]  /*75d0*/  IMAD.MOV.U32 R0, RZ, RZ, R9 ;  /* 0x000000ffff007224 */ /* 0x000fc800078e0009 */
[----:B------:R-:W-:Y:S01]  /*75e0*/  IMAD.HI.U32 R4, R14, R0, RZ ;  /* 0x000000000e047227 */ /* 0x000fe200078e00ff */
[----:B----4-:R-:W-:-:S03]  /*75f0*/  IABS R8, R23 ;  /* 0x0000001700087213 */ /* 0x010fc60000000000 */
[----:B------:R-:W-:Y:S02]  /*7600*/  IMAD.MOV R4, RZ, RZ, -R4 ;  /* 0x000000ffff047224 */ /* 0x000fe400078e0a04 */
[C---:B------:R-:W-:Y:S01]  /*7610*/  IMAD.HI.U32 R9, R14.reuse, R8, RZ ;  /* 0x000000080e097227 */ /* 0x040fe200078e00ff */
[----:B---3--:R-:W-:Y:S02]  /*7620*/  IABS R6, R24 ;  /* 0x0000001800067213 */ /* 0x008fe40000000000 */
[----:B------:R-:W3:Y:S03]  /*7630*/  LDL R24, [R1+0x4630] ;  /* 0x0046300001187983 */ /* 0x000ee60000100800 */
[----:B------:R-:W-:Y:S01]  /*7640*/  IMAD.HI.U32 R7, R14, R6, RZ ;  /* 0x000000060e077227 */ /* 0x000fe200078e00ff */
[----:B------:R-:W-:Y:S02]  /*7650*/  IABS R2, R25 ;  /* 0x0000001900027213 */ /* 0x000fe40000000000 */
[----:B------:R-:W4:Y:S01]  /*7660*/  LDL R25, [R1+0x462c] ;  /* 0x00462c0001197983 */ /* 0x000f220000100800 */
[----:B------:R-:W-:-:S02]  /*7670*/  IMAD.MOV R9, RZ, RZ, -R9 ;  /* 0x000000ffff097224 */ /* 0x000fc400078e0a09 */
[----:B------:R-:W-:Y:S02]  /*7680*/  IMAD.MOV R7, RZ, RZ, -R7 ;  /* 0x000000ffff077224 */ /* 0x000fe400078e0a07 */
[C---:B------:R-:W-:Y:S02]  /*7690*/  IMAD R0, R15.reuse, R4, R0 ;  /* 0x000000040f007224 */ /* 0x040fe400078e0200 */
[C---:B------:R-:W-:Y:S01]  /*76a0*/  IMAD R8, R15.reuse, R9, R8 ;  /* 0x000000090f087224 */ /* 0x040fe200078e0208 */
[----:B------:R0:W-:Y:S01]  /*76b0*/  STL [R1+0x6a8], R3 ;  /* 0x0006a80301007387 */ /* 0x0001e20000100800 */
[----:B------:R-:W-:-:S03]  /*76c0*/  IMAD R6, R15, R7, R6 ;  /* 0x000000070f067224 */ /* 0x000fc600078e0206 */
[----:B------:R-:W4:Y:S04]  /*76d0*/  LDL R23, [R1+0x4628] ;  /* 0x0046280001177983 */ /* 0x000f280000100800 */
[----:B------:R1:W-:Y:S04]  /*76e0*/  STL [R1+0x6a4], R0 ;  /* 0x0006a40001007387 */ /* 0x0003e80000100800 */
[----:B------:R-:W-:Y:S01]  /*76f0*/  STL [R1+0x684], R8 ;  /* 0x0006840801007387 */ /* 0x000fe20000100800 */
[----:B0-----:R-:W-:-:S03]  /*7700*/  IABS R3, R26 ;  /* 0x0000001a00037213 */ /* 0x001fc60000000000 */
[----:B------:R0:W-:Y:S04]  /*7710*/  STL [R1+0x690], R6 ;  /* 0x0006900601007387 */ /* 0x0001e80000100800 */
[----:B------:R-:W4:Y:S01]  /*7720*/  LDL R26, [R1+0x4624] ;  /* 0x00462400011a7983 */ /* 0x000f220000100800 */
[----:B-1----:R-:W-:-:S03]  /*7730*/  IABS R0, R27 ;  /* 0x0000001b00007213 */ /* 0x002fc60000000000 */
[----:B------:R-:W4:Y:S01]  /*7740*/  LDL R27, [R1+0x4620] ;  /* 0x00462000011b7983 */ /* 0x000f220000100800 */
[----:B------:R-:W-:-:S04]  /*7750*/  IMAD.HI.U32 R4, R14, R2, RZ ;  /* 0x000000020e047227 */ /* 0x000fc800078e00ff */
[----:B------:R-:W-:-:S04]  /*7760*/  IMAD.HI.U32 R5, R14, R3, RZ ;  /* 0x000000030e057227 */ /* 0x000fc800078e00ff */
[----:B------:R-:W-:Y:S02]  /*7770*/  IMAD.MOV R4, RZ, RZ, -R4 ;  /* 0x000000ffff047224 */ /* 0x000fe400078e0a04 */
[----:B------:R-:W-:Y:S02]  /*7780*/  IMAD.MOV R5, RZ, RZ, -R5 ;  /* 0x000000ffff057224 */ /* 0x000fe400078e0a05 */
[C---:B------:R-:W-:Y:S02]  /*7790*/  IMAD R2, R15.reuse, R4, R2 ;  /* 0x000000040f027224 */ /* 0x040fe400078e0202 */
[----:B------:R-:W-:-:S03]  /*77a0*/  IMAD R5, R15, R5, R3 ;  /* 0x000000050f057224 */ /* 0x000fc600078e0203 */
[----:B------:R2:W-:Y:S01]  /*77b0*/  STL [R1+0x698], R2 ;  /* 0x0006980201007387 */ /* 0x0005e20000100800 */
[----:B------:R-:W-:-:S04]  /*77c0*/  IMAD.HI.U32 R4, R14, R0, RZ ;  /* 0x000000000e047227 */ /* 0x000fc800078e00ff */
[----:B------:R-:W-:-:S04]  /*77d0*/  IMAD.MOV R4, RZ, RZ, -R4 ;  /* 0x000000ffff047224 */ /* 0x000fc800078e0a04 */
[----:B------:R-:W-:Y:S01]  /*77e0*/  IMAD R4, R15, R4, R0 ;  /* 0x000000040f047224 */ /* 0x000fe200078e0200 */
[----:B0-----:R-:W-:-:S05]  /*77f0*/  IABS R6, R21 ;  /* 0x0000001500067213 */ /* 0x001fca0000000000 */
[----:B------:R-:W-:-:S04]  /*7800*/  IMAD.HI.U32 R7, R14, R6, RZ ;  /* 0x000000060e077227 */ /* 0x000fc800078e00ff */
[----:B------:R-:W-:-:S04]  /*7810*/  IMAD.MOV R7, RZ, RZ, -R7 ;  /* 0x000000ffff077224 */ /* 0x000fc800078e0a07 */
[----:B------:R-:W-:Y:S01]  /*7820*/  IMAD R7, R15, R7, R6 ;  /* 0x000000070f077224 */ /* 0x000fe200078e0206 */
[----:B--2---:R-:W-:-:S05]  /*7830*/  IABS R2, R22 ;  /* 0x0000001600027213 */ /* 0x004fca0000000000 */
[----:B------:R-:W-:-:S04]  /*7840*/  IMAD.HI.U32 R8, R14, R2, RZ ;  /* 0x000000020e087227 */ /* 0x000fc800078e00ff */
[----:B------:R-:W-:-:S04]  /*7850*/  IMAD.MOV R8, RZ, RZ, -R8 ;  /* 0x000000ffff087224 */ /* 0x000fc800078e0a08 */
[----:B------:R-:W-:Y:S01]  /*7860*/  IMAD R6, R15, R8, R2 ;  /* 0x000000080f067224 */ /* 0x000fe200078e0202 */
[----:B---3--:R-:W-:Y:S02]  /*7870*/  IABS R3, R24 ;  /* 0x0000001800037213 */ /* 0x008fe40000000000 */
[----:B------:R-:W2:Y:S04]  /*7880*/  LDL R24, [R1+0x461c] ;  /* 0x00461c0001187983 */ /* 0x000ea80000100800 */
[----:B------:R4:W-:Y:S02]  /*7890*/  STL [R1+0x69c], R5 ;  /* 0x00069c0501007387 */ /* 0x0009e40000100800 */
[----:B----4-:R-:W-:Y:S02]  /*78a0*/  IABS R5, R25 ;  /* 0x0000001900057213 */ /* 0x010fe40000000000 */
[----:B------:R-:W3:Y:S03]  /*78b0*/  LDL R25, [R1+0x4618] ;  /* 0x0046180001197983 */ /* 0x000ee60000100800 */
[----:B------:R-:W-:-:S02]  /*78c0*/  IMAD.MOV.U32 R0, RZ, RZ, R5 ;  /* 0x000000ffff007224 */ /* 0x000fc400078e0005 */
[----:B------:R-:W-:-:S04]  /*78d0*/  IMAD.HI.U32 R5, R14, R3, RZ ;  /* 0x000000030e057227 */ /* 0x000fc800078e00ff */
[----:B------:R-:W-:Y:S01]  /*78e0*/  IMAD.MOV R5, RZ, RZ, -R5 ;  /* 0x000000ffff057224 */ /* 0x000fe200078e0a05 */
[----:B------:R-:W-:Y:S03]  /*78f0*/  STL [R1+0x694], R4 ;  /* 0x0006940401007387 */ /* 0x000fe60000100800 */
[----:B------:R-:W-:Y:S01]  /*7900*/  IMAD R3, R15, R5, R3 ;  /* 0x000000050f037224 */ /* 0x000fe200078e0203 */
[----:B------:R-:W4:Y:S01]  /*7910*/  LDL R22, [R1+0x4614] ;  /* 0x0046140001167983 */ /* 0x000f220000100800 */
[----:B------:R-:W-:-:S03]  /*7920*/  IABS R9, R23 ;  /* 0x0000001700097213 */ /* 0x000fc60000000000 */
[----:B------:R-:W-:Y:S04]  /*7930*/  STL [R1+0x68c], R7 ;  /* 0x00068c0701007387 */ /* 0x000fe80000100800 */
[----:B------:R0:W-:Y:S04]  /*7940*/  STL [R1+0x688], R6 ;  /* 0x0006880601007387 */ /* 0x0001e80000100800 */
[----:B------:R-:W4:Y:S01]  /*7950*/  LDL R23, [R1+0x4610] ;  /* 0x0046100001177983 */ /* 0x000f220000100800 */
[----:B------:R-:W-:-:S03]  /*7960*/  IABS R8, R26 ;  /* 0x0000001a00087213 */ /* 0x000fc60000000000 */
[----:B------:R3:W-:Y:S04]  /*7970*/  STL [R1+0x678], R3 ;  /* 0x0006780301007387 */ /* 0x0007e80000100800 */
[----:B------:R-:W4:Y:S01]  /*7980*/  LDL R26, [R1+0x460c] ;  /* 0x00460c00011a7983 */ /* 0x000f220000100800 */
[----:B0-----:R-:W-:-:S03]  /*7990*/  IABS R6, R27 ;  /* 0x0000001b00067213 */ /* 0x001fc60000000000 */
[----:B------:R-:W4:Y:S01]  /*79a0*/  LDL R27, [R1+0x4608] ;  /* 0x00460800011b7983 */ /* 0x000f220000100800 */
[----:B------:R-:W-:-:S04]  /*79b0*/  IMAD.HI.U32 R4, R14, R0, RZ ;  /* 0x000000000e047227 */ /* 0x000fc800078e00ff */
[----:B------:R-:W-:-:S04]  /*79c0*/  IMAD.MOV R7, RZ, RZ, -R4 ;  /* 0x000000ffff077224 */ /* 0x000fc800078e0a04 */
[----:B------:R-:W-:Y:S02]  /*79d0*/  IMAD R16, R15, R7, R0 ;  /* 0x000000070f107224 */ /* 0x000fe400078e0200 */
[----:B------:R-:W-:-:S03]  /*79e0*/  IMAD.MOV.U32 R2, RZ, RZ, R9 ;  /* 0x000000ffff027224 */ /* 0x000fc600078e0009 */
[----:B------:R-:W-:Y:S01]  /*79f0*/  STL [R1+0x4ccc], R16 ;  /* 0x004ccc1001007387 */ /* 0x000fe20000100800 */
[----:B------:R-:W-:-:S04]  /*7a00*/  IMAD.HI.U32 R4, R14, R2, RZ ;  /* 0x000000020e047227 */ /* 0x000fc800078e00ff */
        /* <DEDUP_REMOVED lines=9> */
[----:B------:R-:W2:Y:S03]  /*7aa0*/  LDL R24, [R1+0x4604] ;  /* 0x0046040001187983 */ /* 0x000ea60000100800 */
[----:B------:R-:W-:Y:S01]  /*7ab0*/  IMAD.HI.U32 R4, R14, R0, RZ ;  /* 0x000000000e047227 */ /* 0x000fe200078e00ff */
[----:B---3--:R-:W-:-:S02]  /*7ac0*/  IABS R3, R25 ;  /* 0x0000001900037213 */ /* 0x008fc40000000000 */
[----:B------:R-:W3:Y:S01]  /*7ad0*/  LDL R25, [R1+0x4600] ;  /* 0x0046000001197983 */ /* 0x000ee20000100800 */
[----:B------:R-:W-:Y:S02]  /*7ae0*/  IMAD.MOV R4, RZ, RZ, -R4 ;  /* 0x000000ffff047224 */ /* 0x000fe400078e0a04 */
[----:B------:R-:W-:Y:S01]  /*7af0*/  IMAD.HI.U32 R5, R14, R3, RZ ;  /* 0x000000030e057227 */ /* 0x000fe200078e00ff */
[----:B------:R-:W-:Y:S03]  /*7b00*/  STL [R1+0x67c], R2 ;  /* 0x00067c0201007387 */ /* 0x000fe60000100800 */
[----:B------:R-:W-:Y:S01]  /*7b10*/  IMAD R0, R15, R4, R0 ;  /* 0x000000040f007224 */ /* 0x000fe200078e0200 */
[----:B------:R-:W-:Y:S01]  /*7b20*/  STL [R1+0x65c], R8 ;  /* 0x00065c0801007387 */ /* 0x000fe20000100800 */
[----:B------:R-:W-:-:S03]  /*7b30*/  IMAD.MOV R5, RZ, RZ, -R5 ;  /* 0x000000ffff057224 */ /* 0x000fc600078e0a05 */
[----:B------:R4:W-:Y:S01]  /*7b40*/  STL [R1+0x668], R6 ;  /* 0x0006680601007387 */ /* 0x0009e20000100800 */
[----:B------:R-:W-:-:S03]  /*7b50*/  IMAD R5, R15, R5, R3 ;  /* 0x000000050f057224 */ /* 0x000fc600078e0203 */
[----:B------:R-:W3:Y:S04]  /*7b60*/  LDL R21, [R1+0x45fc] ;  /* 0x0045fc0001157983 */ /* 0x000ee80000100800 */
[----:B------:R0:W-:Y:S01]  /*7b70*/  STL [R1+0x670], R0 ;  /* 0x0006700001007387 */ /* 0x0001e20000100800 */
[----:B----4-:R-:W-:-:S03]  /*7b80*/  IABS R6, R23 ;  /* 0x0000001700067213 */ /* 0x010fc60000000000 */
[----:B------:R-:W4:Y:S01]  /*7b90*/  LDL R23, [R1+0x45f8] ;  /* 0x0045f80001177983 */ /* 0x000f220000100800 */
[----:B0-----:R-:W-:-:S03]  /*7ba0*/  IABS R0, R26 ;  /* 0x0000001a00007213 */ /* 0x001fc60000000000 */
[----:B------:R-:W4:Y:S01]  /*7bb0*/  LDL R26, [R1+0x45f4] ;  /* 0x0045f400011a7983 */ /* 0x000f220000100800 */
[----:B------:R-:W-:-:S03]  /*7bc0*/  IABS R3, R27 ;  /* 0x0000001b00037213 */ /* 0x000fc60000000000 */
[----:B------:R2:W-:Y:S04]  /*7bd0*/  STL [R1+0x674], R5 ;  /* 0x0006740501007387 */ /* 0x0005e80000100800 */
[----:B------:R-:W4:Y:S01]  /*7be0*/  LDL R27, [R1+0x45f0] ;  /* 0x0045f000011b7983 */ /* 0x000f220000100800 */
[----:B------:R-:W-:Y:S01]  /*7bf0*/  IABS R2, R22 ;  /* 0x0000001600027213 */ /* 0x000fe20000000000 */
[C---:B------:R-:W-:Y:S02]  /*7c00*/  IMAD.HI.U32 R7, R14.reuse, R6, RZ ;  /* 0x000000060e077227 */ /* 0x040fe400078e00ff */
[----:B------:R-:W4:Y:S02]  /*7c10*/  LDL R22, [R1+0x45ec] ;  /* 0x0045ec0001167983 */ /* 0x000f240000100800 */
[----:B------:R-:W-:-:S04]  /*7c20*/  IMAD.HI.U32 R4, R14, R2, RZ ;  /* 0x000000020e047227 */ /* 0x000fc800078e00ff */
        /* <DEDUP_REMOVED lines=8> */
[----:B--2---:R-:W-:Y:S02]  /*7cb0*/  IABS R5, R24 ;  /* 0x0000001800057213 */ /* 0x004fe40000000000 */
[----:B------:R-:W2:Y:S04]  /*7cc0*/  LDL R24, [R1+0x45e8] ;  /* 0x0045e80001187983 */ /* 0x000ea80000100800 */
[----:B------:R1:W-:Y:S04]  /*7cd0*/  STL [R1+0x664], R7 ;  /* 0x0006640701007387 */ /* 0x0003e80000100800 */
[----:B------:R-:W-:Y:S01]  /*7ce0*/  STL [R1+0x660], R6 ;  /* 0x0006600601007387 */ /* 0x000fe20000100800 */
[----:B------:R-:W-:Y:S01]  /*7cf0*/  IMAD.MOV.U32 R2, RZ, RZ, R5 ;  /* 0x000000ffff027224 */ /* 0x000fe200078e0005 */
[----:B---3--:R-:W-:-:S02]  /*7d00*/  IABS R9, R25 ;  /* 0x0000001900097213 */ /* 0x008fc40000000000 */
[----:B------:R-:W3:Y:S01]  /*7d10*/  LDL R25, [R1+0x45e4] ;  /* 0x0045e40001197983 */ /* 0x000ee20000100800 */
[----:B------:R-:W-:-:S04]  /*7d20*/  IMAD.HI.U32 R5, R14, R3, RZ ;  /* 0x000000030e057227 */ /* 0x000fc800078e00ff */
[----:B------:R-:W-:Y:S02]  /*7d30*/  IMAD.MOV R5, RZ, RZ, -R5 ;  /* 0x000000ffff057224 */ /* 0x000fe400078e0a05 */
[----:B0-----:R-:W-:-:S04]  /*7d40*/  IMAD.HI.U32 R4, R14, R2, RZ ;  /* 0x000000020e047227 */ /* 0x001fc800078e00ff */
[----:B------:R-:W-:Y:S02]  /*7d50*/  IMAD R3, R15, R5, R3 ;  /* 0x000000050f037224 */ /* 0x000fe400078e0203 */
[----:B-1----:R-:W-:-:S03]  /*7d60*/  IMAD.MOV R7, RZ, RZ, -R4 ;  /* 0x000000ffff077224 */ /* 0x002fc600078e0a04 */
[----:B------:R0:W-:Y:S02]  /*7d70*/  STL [R1+0x650], R3 ;  /* 0x0006500301007387 */ /* 0x0001e40000100800 */
[----:B0-----:R-:W-:Y:S01]  /*7d80*/  IMAD R3, R15, R7, R2 ;  /* 0x000000070f037224 */ /* 0x001fe200078e0202 */
[----:B----4-:R-:W-:Y:S02]  /*7d90*/  IABS R6, R23 ;  /* 0x0000001700067213 */ /* 0x010fe40000000000 */
[----:B------:R-:W4:Y:S01]  /*7da0*/  LDL R23, [R1+0x45e0] ;  /* 0x0045e00001177983 */ /* 0x000f220000100800 */
[----:B------:R-:W-:-:S03]  /*7db0*/  IABS R2, R26 ;  /* 0x0000001a00027213 */ /* 0x000fc60000000000 */
[----:B------:R-:W4:Y:S04]  /*7dc0*/  LDL R26, [R1+0x45dc] ;  /* 0x0045dc00011a7983 */ /* 0x000f280000100800 */
[----:B------:R0:W-:Y:S02]  /*7dd0*/  STL [R1+0x658], R3 ;  /* 0x0006580301007387 */ /* 0x0001e40000100800 */
[----:B0-----:R-:W-:Y:S02]  /*7de0*/  IABS R3, R27 ;  /* 0x0000001b00037213 */ /* 0x001fe40000000000 */
[----:B------:R-:W4:Y:S01]  /*7df0*/  LDL R27, [R1+0x45d8] ;  /* 0x0045d800011b7983 */ /* 0x000f220000100800 */
[----:B------:R-:W-:Y:S01]  /*7e00*/  IMAD.MOV.U32 R0, RZ, RZ, R9 ;  /* 0x000000ffff007224 */ /* 0x000fe200078e0009 */
[----:B------:R-:W-:-:S03]  /*7e10*/  IABS R8, R21 ;  /* 0x0000001500087213 */ /* 0x000fc60000000000 */
        /* <DEDUP_REMOVED lines=10> */
[C---:B------:R-:W-:Y:S01]  /*7ec0*/  IMAD R6, R15.reuse, R7, R6 ;  /* 0x000000070f067224 */ /* 0x040fe200078e0206 */
[----:B------:R0:W-:Y:S01]  /*7ed0*/  STL [R1+0x654], R0 ;  /* 0x0006540001007387 */ /* 0x0001e20000100800 */
[----:B------:R-:W-:-:S03]  /*7ee0*/  IMAD R2, R15, R4, R2 ;  /* 0x000000040f027224 */ /* 0x000fc600078e0202 */
[----:B------:R-:W-:Y:S04]  /*7ef0*/  STL [R1+0x634], R8 ;  /* 0x0006340801007387 */ /* 0x000fe80000100800 */
[----:B------:R2:W-:Y:S01]  /*7f00*/  STL [R1+0x640], R6 ;  /* 0x0006400601007387 */ /* 0x0005e20000100800 */
[----:B------:R-:W-:Y:S01]  /*7f10*/  IMAD.HI.U32 R5, R14, R3, RZ ;  /* 0x000000030e057227 */ /* 0x000fe200078e00ff */
[----:B0-----:R-:W-:-:S03]  /*7f20*/  IABS R0, R22 ;  /* 0x0000001600007213 */ /* 0x001fc60000000000 */
[----:B------:R-:W-:Y:S02]  /*7f30*/  IMAD.MOV R5, RZ, RZ, -R5 ;  /* 0x000000ffff057224 */ /* 0x000fe400078e0a05 */
[----:B------:R-:W-:-:S04]  /*7f40*/  IMAD.HI.U32 R4, R14, R0, RZ ;  /* 0x000000000e047227 */ /* 0x000fc800078e00ff */
[----:B------:R-:W-:Y:S02]  /*7f50*/  IMAD R5, R15, R5, R3 ;  /* 0x000000050f057224 */ /* 0x000fe400078e0203 */
[----:B------:R-:W-:-:S04]  /*7f60*/  IMAD.MOV R4, RZ, RZ, -R4 ;  /* 0x000000ffff047224 */ /* 0x000fc800078e0a04 */
[----:B------:R-:W-:Y:S01]  /*7f70*/  IMAD R4, R15, R4, R0 ;  /* 0x000000040f047224 */ /* 0x000fe200078e0200 */
[----:B--2---:R-:W-:Y:S02]  /*7f80*/  IABS R6, R24 ;  /* 0x0000001800067213 */ /* 0x004fe40000000000 */
[----:B------:R-:W2:Y:S04]  /*7f90*/  LDL R24, [R1+0x45d4] ;  /* 0x0045d40001187983 */ /* 0x000ea80000100800 */
[----:B------:R3:W-:Y:S04]  /*7fa0*/  STL [R1+0x648], R2 ;  /* 0x0006480201007387 */ /* 0x0007e80000100800 */
[----:B------:R-:W2:Y:S01]  /*7fb0*/  LDL R22, [R1+0x45cc] ;  /* 0x0045cc0001167983 */ /* 0x000ea20000100800 */
[----:B---3--:R-:W-:-:S03]  /*7fc0*/  IABS R2, R25 ;  /* 0x0000001900027213 */ /* 0x008fc60000000000 */
[----:B------:R-:W3:Y:S04]  /*7fd0*/  LDL R25, [R1+0x45d0] ;  /* 0x0045d00001197983 */ /* 0x000ee80000100800 */
[----:B------:R4:W-:Y:S02]  /*7fe0*/  STL [R1+0x64c], R5 ;  /* 0x00064c0501007387 */ /* 0x0009e40000100800 */
[----:B----4-:R-:W-:Y:S02]  /*7ff0*/  IABS R5, R26 ;  /* 0x0000001a00057213 */ /* 0x010fe40000000000 */
[----:B------:R-:W4:Y:S04]  /*8000*/  LDL R26, [R1+0x45c8] ;  /* 0x0045c800011a7983 */ /* 0x000f280000100800 */
[----:B------:R0:W-:Y:S01]  /*8010*/  STL [R1+0x644], R4 ;  /* 0x0006440401007387 */ /* 0x0001e20000100800 */
[----:B------:R-:W-:-:S03]  /*8020*/  IABS R9, R27 ;  /* 0x0000001b00097213 */ /* 0x000fc60000000000 */
[----:B------:R-:W4:Y:S01]  /*8030*/  LDL R27, [R1+0x45c4] ;  /* 0x0045c400011b7983 */ /* 0x000f220000100800 */
[----:B------:R-:W-:Y:S01]  /*8040*/  IABS R3, R23 ;  /* 0x0000001700037213 */ /* 0x000fe20000000000 */
[C---:B------:R-:W-:Y:S02]  /*8050*/  IMAD.HI.U32 R7, R14.reuse, R6, RZ ;  /* 0x000000060e077227 */ /* 0x040fe400078e00ff */
[----:B------:R-:W4:Y:S02]  /*8060*/  LDL R23, [R1+0x45c0] ;  /* 0x0045c00001177983 */ /* 0x000f240000100800 */
[----:B------:R-:W-:-:S04]  /*8070*/  IMAD.HI.U32 R8, R14, R2, RZ ;  /* 0x000000020e087227 */ /* 0x000fc800078e00ff */
[----:B------:R-:W-:Y:S02]  /*8080*/  IMAD.MOV.U32 R0, RZ, RZ, R5 ;  /* 0x000000ffff007224 */ /* 0x000fe400078e0005 */
[----:B------:R-:W-:-:S04]  /*8090*/  IMAD.HI.U32 R5, R14, R3, RZ ;  /* 0x000000030e057227 */ /* 0x000fc800078e00ff */
[----:B------:R-:W-:Y:S02]  /*80a0*/  IMAD.MOV R7, RZ, RZ, -R7 ;  /* 0x000000ffff077224 */ /* 0x000fe400078e0a07 */
[----:B------:R-:W-:Y:S02]  /*80b0*/  IMAD.MOV R8, RZ, RZ, -R8 ;  /* 0x000000ffff087224 */ /* 0x000fe400078e0a08 */
[----:B------:R-:W-:Y:S02]  /*80c0*/  IMAD.MOV R5, RZ, RZ, -R5 ;  /* 0x000000ffff057224 */ /* 0x000fe400078e0a05 */
[C---:B------:R-:W-:Y:S02]  /*80d0*/  IMAD R7, R15.reuse, R7, R6 ;  /* 0x000000070f077224 */ /* 0x040fe400078e0206 */
[C---:B------:R-:W-:Y:S02]  /*80e0*/  IMAD R6, R15.reuse, R8, R2 ;  /* 0x000000080f067224 */ /* 0x040fe400078e0202 */
[----:B------:R-:W-:Y:S01]  /*80f0*/  IMAD R18, R15, R5, R3 ;  /* 0x000000050f127224 */ /* 0x000fe200078e0203 */
[----:B------:R1:W-:Y:S04]  /*8100*/  STL [R1+0x63c], R7 ;  /* 0x00063c0701007387 */ /* 0x0003e80000100800 */
[----:B------:R3:W-:Y:S04]  /*8110*/  STL [R1+0x638], R6 ;  /* 0x0006380601007387 */ /* 0x0007e80000100800 */
[----:B------:R-:W-:Y:S01]  /*8120*/  STL [R1+0x4cd0], R18 ;  /* 0x004cd01201007387 */ /* 0x000fe20000100800 */
[----:B0-----:R-:W-:-:S04]  /*8130*/  IMAD.HI.U32 R4, R14, R0, RZ ;  /* 0x000000000e047227 */ /* 0x001fc800078e00ff */
[----:B------:R-:W-:Y:S02]  /*8140*/  IMAD.MOV.U32 R2, RZ, RZ, R9 ;  /* 0x000000ffff027224 */ /* 0x000fe400078e0009 */
[----:B-1----:R-:W-:Y:S02]  /*8150*/  IMAD.MOV R7, RZ, RZ, -R4 ;  /* 0x000000ffff077224 */ /* 0x002fe400078e0a04 */
[----:B------:R-:W-:-:S04]  /*8160*/  IMAD.HI.U32 R4, R14, R2, RZ ;  /* 0x000000020e047227 */ /* 0x000fc800078e00ff */
[----:B------:R-:W-:Y:S02]  /*8170*/  IMAD R3, R15, R7, R0 ;  /* 0x000000070f037224 */ /* 0x000fe400078e0200 */
[----:B------:R-:W-:-:S04]  /*8180*/  IMAD.MOV R4, RZ, RZ, -R4 ;  /* 0x000000ffff047224 */ /* 0x000fc800078e0a04 */
[----:B------:R-:W-:Y:S01]  /*8190*/  IMAD R2, R15, R4, R2 ;  /* 0x000000040f027224 */ /* 0x000fe200078e0202 */
[----:B--2---:R-:W-:Y:S02]  /*81a0*/  IABS R8, R24 ;  /* 0x0000001800087213 */ /* 0x004fe40000000000 */
[----:B------:R-:W2:Y:S03]  /*81b0*/  LDL R24, [R1+0x45bc] ;  /* 0x0045bc0001187983 */ /* 0x000ea60000100800 */
[C---:B------:R-:W-:Y:S01]  /*81c0*/  IMAD.HI.U32 R9, R14.reuse, R8, RZ ;  /* 0x000000080e097227 */ /* 0x040fe200078e00ff */
[----:B---3--:R-:W-:Y:S02]  /*81d0*/  IABS R6, R25 ;  /* 0x0000001900067213 */ /* 0x008fe40000000000 */
[----:B------:R-:W3:Y:S03]  /*81e0*/  LDL R25, [R1+0x45b8] ;  /* 0x0045b80001197983 */ /* 0x000ee60000100800 */
[----:B------:R-:W-:-:S04]  /*81f0*/  IMAD.HI.U32 R7, R14, R6, RZ ;  /* 0x000000060e077227 */ /* 0x000fc800078e00ff */
[----:B------:R-:W-:Y:S02]  /*8200*/  IMAD.MOV R9, RZ, RZ, -R9 ;  /* 0x000000ffff097224 */ /* 0x000fe400078e0a09 */
[----:B------:R-:W-:Y:S01]  /*8210*/  IMAD.MOV R7, RZ, RZ, -R7 ;  /* 0x000000ffff077224 */ /* 0x000fe200078e0a07 */
[----:B------:R-:W-:Y:S01]  /*8220*/  IABS R0, R22 ;  /* 0x0000001600007213 */ /* 0x000fe20000000000 */
[----:B------:R4:W-:Y:S01]  /*8230*/  STL [R1+0x630], R3 ;  /* 0x0006300301007387 */ /* 0x0009e20000100800 */
[C---:B------:R-:W-:Y:S02]  /*8240*/  IMAD R8, R15.reuse, R9, R8 ;  /* 0x000000090f087224 */ /* 0x040fe400078e0208 */
[----:B------:R-:W-:Y:S01]  /*8250*/  IMAD R6, R15, R7, R6 ;  /* 0x000000070f067224 */ /* 0x000fe200078e0206 */
[----:B------:R-:W3:Y:S01]  /*8260*/  LDL R22, [R1+0x45b4] ;  /* 0x0045b40001167983 */ /* 0x000ee20000100800 */
[----:B----4-:R-:W-:-:S03]  /*8270*/  IABS R3, R26 ;  /* 0x0000001a00037213 */ /* 0x010fc60000000000 */
[----:B------:R-:W4:Y:S04]  /*8280*/  LDL R26, [R1+0x45b0] ;  /* 0x0045b000011a7983 */ /* 0x000f280000100800 */
[----:B------:R0:W-:Y:S04]  /*8290*/  STL [R1+0x62c], R2 ;  /* 0x00062c0201007387 */ /* 0x0001e80000100800 */
[----:B------:R-:W-:Y:S04]  /*82a0*/  STL [R1+0x60c], R8 ;  /* 0x00060c0801007387 */ /* 0x000fe80000100800 */
[----:B------:R1:W-:Y:S01]  /*82b0*/  STL [R1+0x618], R6 ;  /* 0x0006180601007387 */ /* 0x0003e20000100800 */
[----:B0-----:R-:W-:-:S03]  /*82c0*/  IABS R2, R27 ;  /* 0x0000001b00027213 */ /* 0x001fc60000000000 */
[----:B------:R-:W4:Y:S01]  /*82d0*/  LDL R27, [R1+0x45ac] ;  /* 0x0045ac00011b7983 */ /* 0x000f220000100800 */
[----:B------:R-:W-:-:S04]  /*82e0*/  IMAD.HI.U32 R4, R14, R0, RZ ;  /* 0x000000000e047227 */ /* 0x000fc800078e00ff */
[----:B------:R-:W-:Y:S02]  /*82f0*/  IMAD.MOV R4, RZ, RZ, -R4 ;  /* 0x000000ffff047224 */ /* 0x000fe400078e0a04 */
[----:B------:R-:W-:-:S04]  /*8300*/  IMAD.HI.U32 R5, R14, R3, RZ ;  /* 0x000000030e057227 */ /* 0x000fc800078e00ff */
[C---:B------:R-:W-:Y:S02]  /*8310*/  IMAD R0, R15.reuse, R4, R0 ;  /* 0x000000040f007224 */ /* 0x040fe400078e0200 */
[----:B------:R-:W-:Y:S01]  /*8320*/  IMAD.MOV R5, RZ, RZ, -R5 ;  /* 0x000000ffff057224 */ /* 0x000fe200078e0a05 */
[----:B-1----:R-:W-:Y:S02]  /*8330*/  IABS R6, R23 ;  /* 0x0000001700067213 */ /* 0x002fe40000000000 */
[----:B------:R2:W-:Y:S01]  /*8340*/  STL [R1+0x620], R0 ;  /* 0x0006200001007387 */ /* 0x0005e20000100800 */
[----:B------:R-:W-:-:S03]  /*8350*/  IMAD R5, R15, R5, R3 ;  /* 0x000000050f057224 */ /* 0x000fc600078e0203 */
[----:B------:R-:W4:Y:S01]  /*8360*/  LDL R23, [R1+0x45a8] ;  /* 0x0045a80001177983 */ /* 0x000f220000100800 */
        /* <DEDUP_REMOVED lines=9> */
[----:B---3--:R-:W-:-:S03]  /*8400*/  IABS R3, R25 ;  /* 0x0000001900037213 */ /* 0x008fc60000000000 */
[----:B------:R-:W3:Y:S01]  /*8410*/  LDL R25, [R1+0x45a0] ;  /* 0x0045a00001197983 */ /* 0x000ee20000100800 */
[----:B------:R-:W-:-:S04]  /*8420*/  IMAD.HI.U32 R8, R14, R0, RZ ;  /* 0x000000000e087227 */ /* 0x000fc800078e00ff */
[----:B------:R-:W-:-:S04]  /*8430*/  IMAD.MOV R8, RZ, RZ, -R8 ;  /* 0x000000ffff087224 */ /* 0x000fc800078e0a08 */
[----:B------:R-:W-:Y:S01]  /*8440*/  IMAD R6, R15, R8, R0 ;  /* 0x000000080f067224 */ /* 0x000fe200078e0200 */
[----:B0-----:R-:W-:Y:S02]  /*8450*/  IABS R5, R22 ;  /* 0x0000001600057213 */ /* 0x001fe40000000000 */
[----:B------:R-:W3:Y:S04]  /*8460*/  LDL R22, [R1+0x459c] ;  /* 0x00459c0001167983 */ /* 0x000ee80000100800 */
[----:B------:R0:W-:Y:S01]  /*8470*/  STL [R1+0x61c], R4 ;  /* 0x00061c0401007387 */ /* 0x0001e20000100800 */
[----:B----4-:R-:W-:-:S03]  /*8480*/  IABS R9, R26 ;  /* 0x0000001a00097213 */ /* 0x010fc60000000000 */
[----:B------:R-:W4:Y:S04]  /*8490*/  LDL R26, [R1+0x4594] ;  /* 0x00459400011a7983 */ /* 0x000f280000100800 */
[----:B------:R1:W-:Y:S04]  /*84a0*/  STL [R1+0x614], R7 ;  /* 0x0006140701007387 */ /* 0x0003e80000100800 */
[----:B------:R0:W-:Y:S01]  /*84b0*/  STL [R1+0x610], R6 ;  /* 0x0006100601007387 */ /* 0x0001e20000100800 */
[----:B------:R-:W-:-:S03]  /*84c0*/  IABS R8, R27 ;  /* 0x0000001b00087213 */ /* 0x000fc60000000000 */
[----:B------:R-:W4:Y:S01]  /*84d0*/  LDL R27, [R1+0x4598] ;  /* 0x00459800011b7983 */ /* 0x000f220000100800 */
[----:B------:R-:W-:Y:S02]  /*84e0*/  IMAD.MOV.U32 R2, RZ, RZ, R5 ;  /* 0x000000ffff027224 */ /* 0x000fe400078e0005 */
[----:B------:R-:W-:-:S04]  /*84f0*/  IMAD.HI.U32 R5, R14, R3, RZ ;  /* 0x000000030e057227 */ /* 0x000fc800078e00ff */
[----:B------:R-:W-:Y:S02]  /*8500*/  IMAD.MOV R5, RZ, RZ, -R5 ;  /* 0x000000ffff057224 */ /* 0x000fe400078e0a05 */
[----:B0-----:R-:W-:-:S04]  /*8510*/  IMAD.HI.U32 R4, R14, R2, RZ ;  /* 0x000000020e047227 */ /* 0x001fc800078e00ff */
[----:B------:R-:W-:Y:S02]  /*8520*/  IMAD R3, R15, R5, R3 ;  /* 0x000000050f037224 */ /* 0x000fe400078e0203 */
[----:B-1----:R-:W-:-:S03]  /*8530*/  IMAD.MOV R7, RZ, RZ, -R4 ;  /* 0x000000ffff077224 */ /* 0x002fc600078e0a04 */
[----:B------:R0:W-:Y:S01]  /*8540*/  STL [R1+0x600], R3 ;  /* 0x0006000301007387 */ /* 0x0001e20000100800 */
[----:B------:R-:W-:Y:S01]  /*8550*/  IABS R6, R23 ;  /* 0x0000001700067213 */ /* 0x000fe20000000000 */
[----:B------:R-:W-:Y:S02]  /*8560*/  IMAD.MOV.U32 R0, RZ, RZ, R9 ;  /* 0x000000ffff007224 */ /* 0x000fe400078e0009 */
[----:B------:R-:W4:Y:S01]  /*8570*/  LDL R23, [R1+0x4590] ;  /* 0x0045900001177983 */ /* 0x000f220000100800 */
[----:B0-----:R-:W-:Y:S02]  /*8580*/  IMAD R3, R15, R7, R2 ;  /* 0x000000070f037224 */ /* 0x001fe400078e0202 */
        /* <DEDUP_REMOVED lines=15> */
[----:B------:R-:W-:-:S03]  /*8680*/  IMAD.MOV R4, RZ, RZ, -R4 ;  /* 0x000000ffff047224 */ /* 0x000fc600078e0a04 */
[----:B------:R-:W-:Y:S01]  /*8690*/  STL [R1+0x604], R0 ;  /* 0x0006040001007387 */ /* 0x000fe20000100800 */
[----:B------:R-:W-:-:S03]  /*86a0*/  IMAD R2, R15, R4, R2 ;  /* 0x000000040f027224 */ /* 0x000fc600078e0202 */
[----:B------:R-:W-:Y:S04]  /*86b0*/  STL [R1+0x5e4], R8 ;  /* 0x0005e40801007387 */ /* 0x000fe80000100800 */
[----:B------:R4:W-:Y:S04]  /*86c0*/  STL [R1+0x5f0], R6 ;  /* 0x0005f00601007387 */ /* 0x0009e80000100800 */
[----:B------:R-:W3:Y:S04]  /*86d0*/  LDL R21, [R1+0x4580] ;  /* 0x0045800001157983 */ /* 0x000ee80000100800 */
[----:B------:R0:W-:Y:S01]  /*86e0*/  STL [R1+0x5f8], R2 ;  /* 0x0005f80201007387 */ /* 0x0001e20000100800 */
[----:B----4-:R-:W-:-:S03]  /*86f0*/  IABS R6, R26 ;  /* 0x0000001a00067213 */ /* 0x010fc60000000000 */
[----:B------:R-:W4:Y:S01]  /*8700*/  LDL R26, [R1+0x4588] ;  /* 0x00458800011a7983 */ /* 0x000f220000100800 */
[----:B0-----:R-:W-:-:S03]  /*8710*/  IABS R2, R27 ;  /* 0x0000001b00027213 */ /* 0x001fc60000000000 */
[----:B------:R-:W4:Y:S01]  /*8720*/  LDL R27, [R1+0x4584] ;  /* 0x00458400011b7983 */ /* 0x000f220000100800 */
[----:B------:R-:W-:Y:S01]  /*8730*/  IABS R0, R22 ;  /* 0x0000001600007213 */ /* 0x000fe20000000000 */
[----:B------:R-:W-:-:S04]  /*8740*/  IMAD.HI.U32 R5, R14, R3, RZ ;  /* 0x000000030e057227 */ /* 0x000fc800078e00ff */
[----:B------:R-:W-:Y:S02]  /*8750*/  IMAD.MOV R5, RZ, RZ, -R5 ;  /* 0x000000ffff057224 */ /* 0x000fe400078e0a05 */
[----:B------:R-:W-:-:S04]  /*8760*/  IMAD.HI.U32 R4, R14, R0, RZ ;  /* 0x000000000e047227 */ /* 0x000fc800078e00ff */
[C---:B------:R-:W-:Y:S02]  /*8770*/  IMAD R5, R15.reuse, R5, R3 ;  /* 0x000000050f057224 */ /* 0x040fe400078e0203 */
[----:B------:R-:W-:Y:S02]  /*8780*/  IMAD.MOV R4, RZ, RZ, -R4 ;  /* 0x000000ffff047224 */ /* 0x000fe400078e0a04 */
[C---:B------:R-:W-:Y:S01]  /*8790*/  IMAD.HI.U32 R7, R14.reuse, R6, RZ ;  /* 0x000000060e077227 */ /* 0x040fe200078e00ff */
[----:B------:R2:W-:Y:S03]  /*87a0*/  STL [R1+0x5fc], R5 ;  /* 0x0005fc0501007387 */ /* 0x0005e60000100800 */
[----:B------:R-:W-:Y:S01]  /*87b0*/  IMAD.HI.U32 R8, R14, R2, RZ ;  /* 0x000000020e087227 */ /* 0x000fe200078e00ff */
[----:B------:R-:W4:Y:S03]  /*87c0*/  LDL R22, [R1+0x457c] ;  /* 0x00457c0001167983 */ /* 0x000f260000100800 */
[----:B------:R-:W-:-:S02]  /*87d0*/  IMAD R4, R15, R4, R0 ;  /* 0x000000040f047224 */ /* 0x000fc400078e0200 */
[----:B------:R-:W-:Y:S02]  /*87e0*/  IMAD.MOV R7, RZ, RZ, -R7 ;  /* 0x000000ffff077224 */ /* 0x000fe400078e0a07 */
[----:B------:R-:W-:Y:S02]  /*87f0*/  IMAD.MOV R8, RZ, RZ, -R8 ;  /* 0x000000ffff087224 */ /* 0x000fe400078e0a08 */
[C---:B------:R-:W-:Y:S02]  /*8800*/  IMAD R7, R15.reuse, R7, R6 ;  /* 0x000000070f077224 */ /* 0x040fe400078e0206 */
[----:B------:R-:W-:Y:S01]  /*8810*/  IMAD R6, R15, R8, R2 ;  /* 0x000000080f067224 */ /* 0x000fe200078e0202 */
[----:B------:R-:W-:Y:S02]  /*8820*/  IABS R3, R23 ;  /* 0x0000001700037213 */ /* 0x000fe40000000000 */
[----:B--2---:R-:W-:Y:S02]  /*8830*/  IABS R5, R24 ;  /* 0x0000001800057213 */ /* 0x004fe40000000000 */
[----:B------:R-:W2:Y:S04]  /*8840*/  LDL R24, [R1+0x4578] ;  /* 0x0045780001187983 */ /* 0x000ea80000100800 */
[----:B------:R0:W-:Y:S01]  /*8850*/  STL [R1+0x5f4], R4 ;  /* 0x0005f40401007387 */ /* 0x0001e20000100800 */
[----:B------:R-:W-:Y:S01]  /*8860*/  IMAD.MOV.U32 R0, RZ, RZ, R5 ;  /* 0x000000ffff007224 */ /* 0x000fe200078e0005 */
[----:B---3--:R-:W-:-:S02]  /*8870*/  IABS R9, R25 ;  /* 0x0000001900097213 */ /* 0x008fc40000000000 */
[----:B------:R-:W3:Y:S01]  /*8880*/  LDL R25, [R1+0x4570] ;  /* 0x0045700001197983 */ /* 0x000ee20000100800 */
[----:B------:R-:W-:-:S03]  /*8890*/  IMAD.HI.U32 R5, R14, R3, RZ ;  /* 0x000000030e057227 */ /* 0x000fc600078e00ff */
[----:B------:R1:W-:Y:S04]  /*88a0*/  STL [R1+0x5ec], R7 ;  /* 0x0005ec0701007387 */ /* 0x0003e80000100800 */
[----:B------:R4:W-:Y:S04]  /*88b0*/  STL [R1+0x5e8], R6 ;  /* 0x0005e80601007387 */ /* 0x0009e80000100800 */
[----:B------:R-:W3:Y:S01]  /*88c0*/  LDL R23, [R1+0x456c] ;  /* 0x00456c0001177983 */ /* 0x000ee20000100800 */
[----:B------:R-:W-:Y:S02]  /*88d0*/  IMAD.MOV R5, RZ, RZ, -R5 ;  /* 0x000000ffff057224 */ /* 0x000fe400078e0a05 */
[----:B0-----:R-:W-:-:S04]  /*88e0*/  IMAD.HI.U32 R4, R14, R0, RZ ;  /* 0x000000000e047227 */ /* 0x001fc800078e00ff */
[----:B------:R-:W-:Y:S02]  /*88f0*/  IMAD R3, R15, R5, R3 ;  /* 0x000000050f037224 */ /* 0x000fe400078e0203 */
[----:B-1----:R-:W-:-:S03]  /*8900*/  IMAD.MOV R7, RZ, RZ, -R4 ;  /* 0x000000ffff077224 */ /* 0x002fc600078e0a04 */
[----:B------:R0:W-:Y:S01]  /*8910*/  STL [R1+0x5d8], R3 ;  /* 0x0005d80301007387 */ /* 0x0001e20000100800 */
[----:B----4-:R-:W-:-:S03]  /*8920*/  IABS R6, R26 ;  /* 0x0000001a00067213 */ /* 0x010fc60000000000 */
[----:B------:R-:W4:Y:S01]  /*8930*/  LDL R26, [R1+0x4568] ;  /* 0x00456800011a7983 */ /* 0x000f220000100800 */
[----:B0-----:R-:W-:Y:S01]  /*8940*/  IMAD R3, R15, R7, R0 ;  /* 0x000000070f037224 */ /* 0x001fe200078e0200 */
[----:B------:R-:W-:Y:S02]  /*8950*/  IABS R0, R27 ;  /* 0x0000001b00007213 */ /* 0x000fe40000000000 */
[----:B------:R-:W4:Y:S01]  /*8960*/  LDL R27, [R1+0x4564] ;  /* 0x00456400011b7983 */ /* 0x000f220000100800 */
[----:B------:R-:W-:Y:S01]  /*8970*/  IMAD.MOV.U32 R2, RZ, RZ, R9 ;  /* 0x000000ffff027224 */ /* 0x000fe200078e0009 */
[----:B------:R-:W-:-:S03]  /*8980*/  IABS R8, R21 ;  /* 0x0000001500087213 */ /* 0x000fc60000000000 */
[----:B------:R-:W-:-:S04]  /*8990*/  IMAD.HI.U32 R4, R14, R2, RZ ;  /* 0x000000020e047227 */ /* 0x000fc800078e00ff */
[----:B------:R-:W-:-:S04]  /*89a0*/  IMAD.HI.U32 R9, R14, R8, RZ ;  /* 0x000000080e097227 */ /* 0x000fc800078e00ff */
[----:B------:R-:W-:Y:S02]  /*89b0*/  IMAD.MOV R4, RZ, RZ, -R4 ;  /* 0x000000ffff047224 */ /* 0x000fe400078e0a04 */
[----:B------:R-:W-:-:S04]  /*89c0*/  IMAD.HI.U32 R7, R14, R6, RZ ;  /* 0x000000060e077227 */ /* 0x000fc800078e00ff */
[----:B------:R-:W-:Y:S02]  /*89d0*/  IMAD.MOV R9, RZ, RZ, -R9 ;  /* 0x000000ffff097224 */ /* 0x000fe400078e0a09 */
[C---:B------:R-:W-:Y:S02]  /*89e0*/  IMAD R2, R15.reuse, R4, R2 ;  /* 0x000000040f027224 */ /* 0x040fe400078e0202 */
[----:B------:R-:W-:Y:S02]  /*89f0*/  IMAD.MOV R7, RZ, RZ, -R7 ;  /* 0x000000ffff077224 */ /* 0x000fe400078e0a07 */
[----:B------:R-:W-:Y:S01]  /*8a00*/  IMAD.HI.U32 R4, R14, R0, RZ ;  /* 0x000000000e047227 */ /* 0x000fe200078e00ff */
[----:B------:R0:W-:Y:S03]  /*8a10*/  STL [R1+0x5e0], R3 ;  /* 0x0005e00301007387 */ /* 0x0001e60000100800 */
[C---:B------:R-:W-:Y:S01]  /*8a20*/  IMAD R8, R15.reuse, R9, R8 ;  /* 0x000000090f087224 */ /* 0x040fe200078e0208 */
[----:B------:R2:W-:Y:S01]  /*8a30*/  STL [R1+0x5dc], R2 ;  /* 0x0005dc0201007387 */ /* 0x0005e20000100800 */
[----:B------:R-:W-:-:S02]  /*8a40*/  IMAD R6, R15, R7, R6 ;  /* 0x000000070f067224 */ /* 0x000fc400078e0206 */
[----:B------:R-:W-:-:S04]  /*8a50*/  IMAD.MOV R4, RZ, RZ, -R4 ;  /* 0x000000ffff047224 */ /* 0x000fc800078e0a04 */
[----:B------:R-:W-:Y:S01]  /*8a60*/  IMAD R0, R15, R4, R0 ;  /* 0x000000040f007224 */ /* 0x000fe200078e0200 */
[----:B0-----:R-:W-:-:S05]  /*8a70*/  IABS R3, R22 ;  /* 0x0000001600037213 */ /* 0x001fca0000000000 */
[----:B------:R-:W-:-:S04]  /*8a80*/  IMAD.HI.U32 R5, R14, R3, RZ ;  /* 0x000000030e057227 */ /* 0x000fc800078e00ff */
[----:B------:R-:W-:-:S04]  /*8a90*/  IMAD.MOV R5, RZ, RZ, -R5 ;  /* 0x000000ffff057224 */ /* 0x000fc800078e0a05 */
[----:B------:R-:W-:Y:S01]  /*8aa0*/  IMAD R5, R15, R5, R3 ;  /* 0x000000050f057224 */ /* 0x000fe200078e0203 */
[----:B--2---:R-:W-:Y:S02]  /*8ab0*/  IABS R2, R24 ;  /* 0x0000001800027213 */ /* 0x004fe40000000000 */
[----:B------:R-:W2:Y:S04]  /*8ac0*/  LDL R24, [R1+0x4560] ;  /* 0x0045600001187983 */ /* 0x000ea80000100800 */
[----:B------:R-:W-:Y:S04]  /*8ad0*/  STL [R1+0x5bc], R8 ;  /* 0x0005bc0801007387 */ /* 0x000fe80000100800 */
[----:B------:R3:W-:Y:S02]  /*8ae0*/  STL [R1+0x5c8], R6 ;  /* 0x0005c80601007387 */ /* 0x0007e40000100800 */
[----:B---3--:R-:W-:-:S02]  /*8af0*/  IABS R6, R25 ;  /* 0x0000001900067213 */ /* 0x008fc40000000000 */
[----:B------:R-:W3:Y:S04]  /*8b00*/  LDL R25, [R1+0x455c] ;  /* 0x00455c0001197983 */ /* 0x000ee80000100800 */
[----:B------:R0:W-:Y:S04]  /*8b10*/  STL [R1+0x5d0], R0 ;  /* 0x0005d00001007387 */ /* 0x0001e80000100800 */
[----:B------:R-:W3:Y:S01]  /*8b20*/  LDL R22, [R1+0x4558] ;  /* 0x0045580001167983 */ /* 0x000ee20000100800 */
[----:B0-----:R-:W-:-:S03]  /*8b30*/  IABS R0, R23 ;  /* 0x0000001700007213 */ /* 0x001fc60000000000 */
[----:B------:R-:W3:Y:S04]  /*8b40*/  LDL R23, [R1+0x4554] ;  /* 0x0045540001177983 */ /* 0x000ee80000100800 */
[----:B------:R0:W-:Y:S01]  /*8b50*/  STL [R1+0x5d4], R5 ;  /* 0x0005d40501007387 */ /* 0x0001e20000100800 */
[----:B----4-:R-:W-:-:S03]  /*8b60*/  IABS R3, R26 ;  /* 0x0000001a00037213 */ /* 0x010fc60000000000 */
[----:B------:R-:W4:Y:S01]  /*8b70*/  LDL R26, [R1+0x4550] ;  /* 0x00455000011a7983 */ /* 0x000f220000100800 */
[----:B0-----:R-:W-:-:S03]  /*8b80*/  IABS R5, R27 ;  /* 0x0000001b00057213 */ /* 0x001fc60000000000 */
[----:B------:R-:W4:Y:S01]  /*8b90*/  LDL R27, [R1+0x454c] ;  /* 0x00454c00011b7983 */ /* 0x000f220000100800 */
        /* <DEDUP_REMOVED lines=11> */
[----:B------:R-:W-:Y:S01]  /*8c50*/  IMAD.HI.U32 R4, R14, R2, RZ ;  /* 0x000000020e047227 */ /* 0x000fe200078e00ff */
[----:B------:R-:W-:Y:S03]  /*8c60*/  STL [R1+0x4cc8], R19 ;  /* 0x004cc81301007387 */ /* 0x000fe60000100800 */
[C---:B------:R-:W-:Y:S01]  /*8c70*/  IMAD R6, R15.reuse, R8, R0 ;  /* 0x000000080f067224 */ /* 0x040fe200078e0200 */
[----:B------:R0:W-:Y:S01]  /*8c80*/  STL [R1+0x5c4], R7 ;  /* 0x0005c40701007387 */ /* 0x0001e20000100800 */
[----:B------:R-:W-:-:S03]  /*8c90*/  IMAD R3, R15, R5, R3 ;  /* 0x000000050f037224 */ /* 0x000fc600078e0203 */
[----:B------:R-:W-:Y:S01]  /*8ca0*/  STL [R1+0x5c0], R6 ;  /* 0x0005c00601007387 */ /* 0x000fe20000100800 */
[----:B0-----:R-:W-:Y:S01]  /*8cb0*/  IMAD.MOV R7, RZ, RZ, -R4 ;  /* 0x000000ffff077224 */ /* 0x001fe200078e0a04 */
[----:B--2---:R-:W-:Y:S02]  /*8cc0*/  IABS R9, R24 ;  /* 0x0000001800097213 */ /* 0x004fe40000000000 */
[----:B------:R-:W2:Y:S04]  /*8cd0*/  LDL R24, [R1+0x4548] ;  /* 0x0045480001187983 */ /* 0x000ea80000100800 */
[----:B------:R0:W-:Y:S01]  /*8ce0*/  STL [R1+0x5b0], R3 ;  /* 0x0005b00301007387 */ /* 0x0001e20000100800 */
[----:B------:R-:W-:Y:S02]  /*8cf0*/  IMAD.MOV.U32 R0, RZ, RZ, R9 ;  /* 0x000000ffff007224 */ /* 0x000fe400078e0009 */
[----:B0-----:R-:W-:Y:S01]  /*8d00*/  IMAD R3, R15, R7, R2 ;  /* 0x000000070f037224 */ /* 0x001fe200078e0202 */
[----:B---3--:R-:W-:-:S02]  /*8d10*/  IABS R8, R25 ;  /* 0x0000001900087213 */ /* 0x008fc40000000000 */
[----:B------:R-:W3:Y:S01]  /*8d20*/  LDL R25, [R1+0x4544] ;  /* 0x0045440001197983 */ /* 0x000ee20000100800 */
[----:B------:R-:W-:-:S03]  /*8d30*/  IABS R6, R22 ;  /* 0x0000001600067213 */ /* 0x000fc60000000000 */
        /* <DEDUP_REMOVED lines=11> */
[C---:B------:R-:W-:Y:S01]  /*8df0*/  IMAD R8, R15.reuse, R9, R8 ;  /* 0x000000090f087224 */ /* 0x040fe200078e0208 */
[----:B----4-:R-:W-:Y:S01]  /*8e00*/  IABS R3, R26 ;  /* 0x0000001a00037213 */ /* 0x010fe20000000000 */
[----:B------:R-:W-:Y:S01]  /*8e10*/  IMAD R6, R15, R7, R6 ;  /* 0x000000070f067224 */ /* 0x000fe200078e0206 */
        /* <DEDUP_REMOVED lines=9> */
[----:B------:R-:W-:Y:S02]  /*8eb0*/  IMAD R2, R15, R4, R2 ;  /* 0x000000040f027224 */ /* 0x000fe400078e0202 */
[----:B------:R-:W-:-:S03]  /*8ec0*/  IMAD.MOV R5, RZ, RZ, -R5 ;  /* 0x000000ffff057224 */ /* 0x000fc600078e0a05 */
[----:B------:R3:W-:Y:S01]  /*8ed0*/  STL [R1+0x5a8], R2 ;  /* 0x0005a80201007387 */ /* 0x0007e20000100800 */
[----:B------:R-:W-:Y:S02]  /*8ee0*/  IMAD R5, R15, R5, R3 ;  /* 0x000000050f057224 */ /* 0x000fe400078e0203 */
[----:B------:R-:W-:-:S04]  /*8ef0*/  IMAD.HI.U32 R4, R14, R0, RZ ;  /* 0x000000000e047227 */ /* 0x000fc800078e00ff */
[----:B------:R-:W-:-:S04]  /*8f00*/  IMAD.MOV R4, RZ, RZ, -R4 ;  /* 0x000000ffff047224 */ /* 0x000fc800078e0a04 */
[----:B------:R-:W-:Y:S01]  /*8f10*/  IMAD R4, R15, R4, R0 ;  /* 0x000000040f047224 */ /* 0x000fe200078e0200 */
[----:B--2---:R-:W-:Y:S02]  /*8f20*/  IABS R6, R24 ;  /* 0x0000001800067213 */ /* 0x004fe40000000000 */
[----:B------:R-:W2:Y:S03]  /*8f30*/  LDL R24, [R1+0x4530] ;  /* 0x0045300001187983 */ /* 0x000ea60000100800 */
[----:B------:R-:W-:-:S04]  /*8f40*/  IMAD.HI.U32 R7, R14, R6, RZ ;  /* 0x000000060e077227 */ /* 0x000fc800078e00ff */
[----:B------:R-:W-:Y:S01]  /*8f50*/  IMAD.MOV R7, RZ, RZ, -R7 ;  /* 0x000000ffff077224 */ /* 0x000fe200078e0a07 */
[----:B---3--:R-:W-:Y:S02]  /*8f60*/  IABS R2, R25 ;  /* 0x0000001900027213 */ /* 0x008fe40000000000 */
[----:B------:R-:W3:Y:S04]  /*8f70*/  LDL R25, [R1+0x452c] ;  /* 0x00452c0001197983 */ /* 0x000ee80000100800 */
[----:B------:R0:W-:Y:S01]  /*8f80*/  STL [R1+0x5ac], R5 ;  /* 0x0005ac0501007387 */ /* 0x0001e20000100800 */
[----:B------:R-:W-:Y:S01]  /*8f90*/  IMAD.HI.U32 R8, R14, R2, RZ ;  /* 0x000000020e087227 */ /* 0x000fe200078e00ff */
[----:B------:R-:W-:Y:S02]  /*8fa0*/  IABS R3, R22 ;  /* 0x0000001600037213 */ /* 0x000fe40000000000 */
[----:B------:R-:W3:Y:S01]  /*8fb0*/  LDL R22, [R1+0x4528] ;  /* 0x0045280001167983 */ /* 0x000ee20000100800 */
[----:B0-----:R-:W-:Y:S01]  /*8fc0*/  IABS R5, R23 ;  /* 0x0000001700057213 */ /* 0x001fe20000000000 */
[----:B------:R-:W-:-:S02]  /*8fd0*/  IMAD.MOV R8, RZ, RZ, -R8 ;  /* 0x000000ffff087224 */ /* 0x000fc400078e0a08 */
[----:B------:R-:W3:Y:S02]  /*8fe0*/  LDL R23, [R1+0x4524] ;  /* 0x0045240001177983 */ /* 0x000ee40000100800 */
[----:B------:R-:W-:Y:S02]  /*8ff0*/  IMAD.MOV.U32 R0, RZ, RZ, R5 ;  /* 0x000000ffff007224 */ /* 0x000fe400078e0005 */
[----:B------:R-:W-:-:S04]  /*9000*/  IMAD.HI.U32 R5, R14, R3, RZ ;  /* 0x000000030e057227 */ /* 0x000fc800078e00ff */
[C---:B------:R-:W-:Y:S02]  /*9010*/  IMAD R7, R15.reuse, R7, R6 ;  /* 0x000000070f077224 */ /* 0x040fe400078e0206 */
[----:B------:R-:W-:Y:S02]  /*9020*/  IMAD.MOV R5, RZ, RZ, -R5 ;  /* 0x000000ffff057224 */ /* 0x000fe400078e0a05 */
[C---:B------:R-:W-:Y:S01]  /*9030*/  IMAD R6, R15.reuse, R8, R2 ;  /* 0x000000080f067224 */ /* 0x040fe200078e0202 */
[----:B------:R0:W-:Y:S01]  /*9040*/  STL [R1+0x5a4], R4 ;  /* 0x0005a40401007387 */ /* 0x0001e20000100800 */
[----:B------:R-:W-:-:S03]  /*9050*/  IMAD R3, R15, R5, R3 ;  /* 0x000000050f037224 */ /* 0x000fc600078e0203 */
[----:B------:R1:W-:Y:S01]  /*9060*/  STL [R1+0x59c], R7 ;  /* 0x00059c0701007387 */ /* 0x0003e20000100800 */
[----:B----4-:R-:W-:-:S03]  /*9070*/  IABS R9, R26 ;  /* 0x0000001a00097213 */ /* 0x010fc60000000000 */
[----:B------:R-:W-:Y:S04]  /*9080*/  STL [R1+0x598], R6 ;  /* 0x0005980601007387 */ /* 0x000fe80000100800 */
[----:B------:R-:W4:Y:S04]  /*9090*/  LDL R26, [R1+0x4520] ;  /* 0x00452000011a7983 */ /* 0x000f280000100800 */
[----:B------:R0:W-:Y:S01]  /*90a0*/  STL [R1+0x588], R3 ;  /* 0x0005880301007387 */ /* 0x0001e20000100800 */
[----:B------:R-:W-:-:S03]  /*90b0*/  IABS R8, R27 ;  /* 0x0000001b00087213 */ /* 0x000fc60000000000 */
[----:B------:R-:W4:Y:S01]  /*90c0*/  LDL R27, [R1+0x451c] ;  /* 0x00451c00011b7983 */ /* 0x000f220000100800 */
[----:B0-----:R-:W-:-:S04]  /*90d0*/  IMAD.HI.U32 R4, R14, R0, RZ ;  /* 0x000000000e047227 */ /* 0x001fc800078e00ff */
[----:B-1----:R-:W-:-:S04]  /*90e0*/  IMAD.MOV R7, RZ, RZ, -R4 ;  /* 0x000000ffff077224 */ /* 0x002fc800078e0a04 */
[----:B------:R-:W-:Y:S02]  /*90f0*/  IMAD R3, R15, R7, R0 ;  /* 0x000000070f037224 */ /* 0x000fe400078e0200 */
[----:B------:R-:W-:-:S04]  /*9100*/  IMAD.MOV.U32 R2, RZ, RZ, R9 ;  /* 0x000000ffff027224 */ /* 0x000fc800078e0009 */
[----:B------:R-:W-:-:S04]  /*9110*/  IMAD.HI.U32 R4, R14, R2, RZ ;  /* 0x000000020e047227 */ /* 0x000fc800078e00ff */
[----:B------:R-:W-:Y:S02]  /*9120*/  IMAD.MOV R4, RZ, RZ, -R4 ;  /* 0x000000ffff047224 */ /* 0x000fe400078e0a04 */
[----:B------:R-:W-:-:S04]  /*9130*/  IMAD.HI.U32 R9, R14, R8, RZ ;  /* 0x000000080e097227 */ /* 0x000fc800078e00ff */
[----:B------:R-:W-:Y:S02]  /*9140*/  IMAD R2, R15, R4, R2 ;  /* 0x000000040f027224 */ /* 0x000fe400078e0202 */
[----:B------:R-:W-:-:S04]  /*9150*/  IMAD.MOV R9, RZ, RZ, -R9 ;  /* 0x000000ffff097224 */ /* 0x000fc800078e0a09 */
[----:B------:R-:W-:Y:S01]  /*9160*/  IMAD R8, R15, R9, R8 ;  /* 0x000000090f087224 */ /* 0x000fe200078e0208 */
[----:B--2---:R-:W-:Y:S02]  /*9170*/  IABS R6, R24 ;  /* 0x0000001800067213 */ /* 0x004fe40000000000 */
[----:B------:R-:W2:Y:S04]  /*9180*/  LDL R24, [R1+0x4518] ;  /* 0x0045180001187983 */ /* 0x000ea80000100800 */
[----:B------:R0:W-:Y:S01]  /*9190*/  STL [R1+0x590], R3 ;  /* 0x0005900301007387 */ /* 0x0001e20000100800 */
[----:B------:R-:W-:Y:S01]  /*91a0*/  IMAD.HI.U32 R7, R14, R6, RZ ;  /* 0x000000060e077227 */ /* 0x000fe200078e00ff */
[----:B---3--:R-:W-:Y:S02]  /*91b0*/  IABS R0, R25 ;  /* 0x0000001900007213 */ /* 0x008fe40000000000 */
[----:B------:R-:W3:Y:S01]  /*91c0*/  LDL R25, [R1+0x4514] ;  /* 0x0045140001197983 */ /* 0x000ee20000100800 */
[----:B------:R-:W-:-:S02]  /*91d0*/  IMAD.MOV R7, RZ, RZ, -R7 ;  /* 0x000000ffff077224 */ /* 0x000fc400078e0a07 */
[----:B------:R-:W-:Y:S01]  /*91e0*/  IMAD.HI.U32 R4, R14, R0, RZ ;  /* 0x000000000e047227 */ /* 0x000fe200078e00ff */
[----:B0-----:R-:W-:-:S03]  /*91f0*/  IABS R3, R22 ;  /* 0x0000001600037213 */ /* 0x001fc60000000000 */
[----:B------:R-:W-:Y:S01]  /*9200*/  IMAD.MOV R4, RZ, RZ, -R4 ;  /* 0x000000ffff047224 */ /* 0x000fe200078e0a04 */
[----:B------:R-:W3:Y:S01]  /*9210*/  LDL R22, [R1+0x4510] ;  /* 0x0045100001167983 */ /* 0x000ee20000100800 */
[----:B------:R-:W-:-:S03]  /*9220*/  IMAD R6, R15, R7, R6 ;  /* 0x000000070f067224 */ /* 0x000fc600078e0206 */
[----:B------:R0:W-:Y:S01]  /*9230*/  STL [R1+0x58c], R2 ;  /* 0x00058c0201007387 */ /* 0x0001e20000100800 */
[----:B------:R-:W-:Y:S01]  /*9240*/  IMAD R0, R15, R4, R0 ;  /* 0x000000040f007224 */ /* 0x000fe200078e0200 */
[----:B0-----:R-:W-:Y:S02]  /*9250*/  IABS R2, R23 ;  /* 0x0000001700027213 */ /* 0x001fe40000000000 */
[----:B------:R-:W3:Y:S04]  /*9260*/  LDL R23, [R1+0x450c] ;  /* 0x00450c0001177983 */ /* 0x000ee80000100800 */
[----:B------:R-:W-:Y:S04]  /*9270*/  STL [R1+0x56c], R8 ;  /* 0x00056c0801007387 */ /* 0x000fe80000100800 */
[----:B------:R4:W-:Y:S02]  /*9280*/  STL [R1+0x578], R6 ;  /* 0x0005780601007387 */ /* 0x0009e40000100800 */
[----:B----4-:R-:W-:-:S02]  /*9290*/  IABS R6, R26 ;  /* 0x0000001a00067213 */ /* 0x010fc40000000000 */
[----:B------:R-:W4:Y:S04]  /*92a0*/  LDL R26, [R1+0x4508] ;  /* 0x00450800011a7983 */ /* 0x000f280000100800 */
[----:B------:R0:W-:Y:S02]  /*92b0*/  STL [R1+0x580], R0 ;  /* 0x0005800001007387 */ /* 0x0001e40000100800 */
[----:B0-----:R-:W-:Y:S02]  /*92c0*/  IABS R0, R27 ;  /* 0x0000001b00007213 */ /* 0x001fe40000000000 */
[----:B------:R-:W4:Y:S01]  /*92d0*/  LDL R27, [R1+0x4504] ;  /* 0x00450400011b7983 */ /* 0x000f220000100800 */
        /* <DEDUP_REMOVED lines=15> */
[----:B---3--:R-:W-:-:S03]  /*93d0*/  IABS R5, R25 ;  /* 0x0000001900057213 */ /* 0x008fc60000000000 */
[----:B------:R-:W3:Y:S02]  /*93e0*/  LDL R25, [R1+0x44fc] ;  /* 0x0044fc0001197983 */ /* 0x000ee40000100800 */
[----:B------:R-:W-:Y:S02]  /*93f0*/  IMAD.MOV.U32 R2, RZ, RZ, R5 ;  /* 0x000000ffff027224 */ /* 0x000fe400078e0005 */
[----:B------:R-:W-:Y:S01]  /*9400*/  IMAD.HI.U32 R5, R14, R3, RZ ;  /* 0x000000030e057227 */ /* 0x000fe200078e00ff */
[----:B------:R0:W-:Y:S03]  /*9410*/  STL [R1+0x57c], R4 ;  /* 0x00057c0401007387 */ /* 0x0001e60000100800 */
[----:B------:R-:W-:Y:S01]  /*9420*/  IMAD.MOV R5, RZ, RZ, -R5 ;  /* 0x000000ffff057224 */ /* 0x000fe200078e0a05 */
[----:B------:R1:W-:Y:S03]  /*9430*/  STL [R1+0x574], R7 ;  /* 0x0005740701007387 */ /* 0x0003e60000100800 */
[----:B------:R-:W-:-:S02]  /*9440*/  IMAD R3, R15, R5, R3 ;  /* 0x000000050f037224 */ /* 0x000fc400078e0203 */
[----:B0-----:R-:W-:Y:S01]  /*9450*/  IMAD.HI.U32 R4, R14, R2, RZ ;  /* 0x000000020e047227 */ /* 0x001fe200078e00ff */
[----:B------:R-:W-:Y:S03]  /*9460*/  STL [R1+0x570], R6 ;  /* 0x0005700601007387 */ /* 0x000fe60000100800 */
[----:B-1----:R-:W-:Y:S01]  /*9470*/  IMAD.MOV R7, RZ, RZ, -R4 ;  /* 0x000000ffff077224 */ /* 0x002fe200078e0a04 */
[----:B------:R-:W3:Y:S01]  /*9480*/  LDL R21, [R1+0x44f8] ;  /* 0x0044f80001157983 */ /* 0x000ee20000100800 */
[----:B------:R-:W-:-:S03]  /*9490*/  IABS R8, R23 ;  /* 0x0000001700087213 */ /* 0x000fc60000000000 */
[----:B------:R0:W-:Y:S04]  /*94a0*/  STL [R1+0x560], R3 ;  /* 0x0005600301007387 */ /* 0x0001e80000100800 */
[----:B------:R-:W3:Y:S01]  /*94b0*/  LDL R23, [R1+0x44f4] ;  /* 0x0044f40001177983 */ /* 0x000ee20000100800 */
[----:B0-----:R-:W-:Y:S01]  /*94c0*/  IMAD R3, R15, R7, R2 ;  /* 0x000000070f037224 */ /* 0x001fe200078e0202 */
        /* <DEDUP_REMOVED lines=8> */
[----:B------:R-:W-:Y:S02]  /*9550*/  IMAD.MOV.U32 R0, RZ, RZ, R9 ;  /* 0x000000ffff007224 */ /* 0x000fe400078e0009 */
        /* <DEDUP_REMOVED lines=8> */
[----:B------:R3:W-:Y:S01]  /*95e0*/  STL [R1+0x564], R0 ;  /* 0x0005640001007387 */ /* 0x0007e20000100800 */
[----:B------:R-:W-:-:S04]  /*95f0*/  IMAD.HI.U32 R4, R14, R2, RZ ;  /* 0x000000020e047227 */ /* 0x000fc800078e00ff */
[----:B------:R-:W-:-:S04]  /*9600*/  IMAD.MOV R4, RZ, RZ, -R4 ;  /* 0x000000ffff047224 */ /* 0x000fc800078e0a04 */
[----:B------:R-:W-:Y:S01]  /*9610*/  IMAD R2, R15, R4, R2 ;  /* 0x000000040f027224 */ /* 0x000fe200078e0202 */
[----:B--2---:R-:W-:Y:S02]  /*9620*/  IABS R3, R24 ;  /* 0x0000001800037213 */ /* 0x004fe40000000000 */
[----:B------:R-:W2:Y:S04]  /*9630*/  LDL R24, [R1+0x44e4] ;  /* 0x0044e40001187983 */ /* 0x000ea80000100800 */
[----:B------:R-:W-:Y:S04]  /*9640*/  STL [R1+0x544], R8 ;  /* 0x0005440801007387 */ /* 0x000fe80000100800 */
[----:B------:R-:W-:Y:S01]  /*9650*/  STL [R1+0x550], R6 ;  /* 0x0005500601007387 */ /* 0x000fe20000100800 */
[----:B------:R-:W-:Y:S01]  /*9660*/  IMAD.HI.U32 R5, R14, R3, RZ ;  /* 0x000000030e057227 */ /* 0x000fe200078e00ff */
[----:B---3--:R-:W-:-:S02]  /*9670*/  IABS R0, R25 ;  /* 0x0000001900007213 */ /* 0x008fc40000000000 */
[----:B------:R-:W3:Y:S01]  /*9680*/  LDL R25, [R1+0x44e0] ;  /* 0x0044e00001197983 */ /* 0x000ee20000100800 */
[----:B------:R-:W-:-:S04]  /*9690*/  IMAD.MOV R5, RZ, RZ, -R5 ;  /* 0x000000ffff057224 */ /* 0x000fc800078e0a05 */
[----:B------:R-:W-:Y:S01]  /*96a0*/  IMAD R5, R15, R5, R3 ;  /* 0x000000050f057224 */ /* 0x000fe200078e0203 */
[----:B------:R0:W-:Y:S02]  /*96b0*/  STL [R1+0x558], R2 ;  /* 0x0005580201007387 */ /* 0x0001e40000100800 */
[----:B0-----:R-:W-:Y:S02]  /*96c0*/  IABS R2, R23 ;  /* 0x0000001700027213 */ /* 0x001fe40000000000 */
[----:B------:R-:W3:Y:S01]  /*96d0*/  LDL R23, [R1+0x44dc] ;  /* 0x0044dc0001177983 */ /* 0x000ee20000100800 */
[----:B----4-:R-:W-:-:S03]  /*96e0*/  IABS R3, R26 ;  /* 0x0000001a00037213 */ /* 0x010fc60000000000 */
[----:B------:R-:W4:Y:S04]  /*96f0*/  LDL R26, [R1+0x44d8] ;  /* 0x0044d800011a7983 */ /* 0x000f280000100800 */
[----:B------:R0:W-:Y:S02]  /*9700*/  STL [R1+0x55c], R5 ;  /* 0x00055c0501007387 */ /* 0x0001e40000100800 */
[----:B0-----:R-:W-:Y:S02]  /*9710*/  IABS R5, R27 ;  /* 0x0000001b00057213 */ /* 0x001fe40000000000 */
[----:B------:R-:W4:Y:S01]  /*9720*/  LDL R27, [R1+0x44d4] ;  /* 0x0044d400011b7983 */ /* 0x000f220000100800 */
[----:B------:R-:W-:Y:S01]  /*9730*/  IMAD.HI.U32 R4, R14, R0, RZ ;  /* 0x000000000e047227 */ /* 0x000fe200078e00ff */
[----:B------:R-:W-:-:S03]  /*9740*/  IABS R6, R21 ;  /* 0x0000001500067213 */ /* 0x000fc60000000000 */
        /* <DEDUP_REMOVED lines=13> */
[----:B------:R1:W-:Y:S01]  /*9820*/  STL [R1+0x54c], R7 ;  /* 0x00054c0701007387 */ /* 0x0003e20000100800 */
[----:B------:R-:W-:-:S03]  /*9830*/  IABS R9, R22 ;  /* 0x0000001600097213 */ /* 0x000fc60000000000 */
[----:B------:R3:W-:Y:S01]  /*9840*/  STL [R1+0x548], R6 ;  /* 0x0005480601007387 */ /* 0x0007e20000100800 */
[----:B0-----:R-:W-:-:S04]  /*9850*/  IMAD.HI.U32 R4, R14, R0, RZ ;  /* 0x000000000e047227 */ /* 0x001fc800078e00ff */
[----:B------:R-:W-:Y:S02]  /*9860*/  IMAD.MOV.U32 R2, RZ, RZ, R9 ;  /* 0x000000ffff027224 */ /* 0x000fe400078e0009 */
[----:B-1----:R-:W-:Y:S02]  /*9870*/  IMAD.MOV R7, RZ, RZ, -R4 ;  /* 0x000000ffff077224 */ /* 0x002fe400078e0a04 */
[----:B------:R-:W-:-:S04]  /*9880*/  IMAD.HI.U32 R4, R14, R2, RZ ;  /* 0x000000020e047227 */ /* 0x000fc800078e00ff */
[----:B------:R-:W-:-:S04]  /*9890*/  IMAD.MOV R4, RZ, RZ, -R4 ;  /* 0x000000ffff047224 */ /* 0x000fc800078e0a04 */
[----:B------:R-:W-:Y:S01]  /*98a0*/  IMAD R2, R15, R4, R2 ;  /* 0x000000040f027224 */ /* 0x000fe200078e0202 */
[----:B--2---:R-:W-:Y:S02]  /*98b0*/  IABS R8, R24 ;  /* 0x0000001800087213 */ /* 0x004fe40000000000 */
[----:B------:R-:W2:Y:S04]  /*98c0*/  LDL R24, [R1+0x44d0] ;  /* 0x0044d00001187983 */ /* 0x000ea80000100800 */
[----:B------:R0:W-:Y:S04]  /*98d0*/  STL [R1+0x538], R3 ;  /* 0x0005380301007387 */ /* 0x0001e80000100800 */
[----:B------:R-:W2:Y:S01]  /*98e0*/  LDL R22, [R1+0x44c8] ;  /* 0x0044c80001167983 */ /* 0x000ea20000100800 */
[----:B---3--:R-:W-:-:S03]  /*98f0*/  IABS R6, R25 ;  /* 0x0000001900067213 */ /* 0x008fc60000000000 */
[----:B------:R-:W3:Y:S01]  /*9900*/  LDL R25, [R1+0x44cc] ;  /* 0x0044cc0001197983 */ /* 0x000ee20000100800 */
[----:B0-----:R-:W-:-:S05]  /*9910*/  IMAD R3, R15, R7, R0 ;  /* 0x000000070f037224 */ /* 0x001fca00078e0200 */
[----:B------:R4:W-:Y:S02]  /*9920*/  STL [R1+0x540], R3 ;  /* 0x0005400301007387 */ /* 0x0009e40000100800 */
[----:B----4-:R-:W-:Y:S02]  /*9930*/  IABS R3, R26 ;  /* 0x0000001a00037213 */ /* 0x010fe40000000000 */
[----:B------:R-:W4:Y:S04]  /*9940*/  LDL R26, [R1+0x44c4] ;  /* 0x0044c400011a7983 */ /* 0x000f280000100800 */
[----:B------:R0:W-:Y:S02]  /*9950*/  STL [R1+0x53c], R2 ;  /* 0x00053c0201007387 */ /* 0x0001e40000100800 */
[----:B0-----:R-:W-:-:S02]  /*9960*/  IABS R2, R27 ;  /* 0x0000001b00027213 */ /* 0x001fc40000000000 */
[----:B------:R-:W4:Y:S01]  /*9970*/  LDL R27, [R1+0x44c0] ;  /* 0x0044c000011b7983 */ /* 0x000f220000100800 */
[----:B------:R-:W-:Y:S01]  /*9980*/  IABS R0, R23 ;  /* 0x0000001700007213 */ /* 0x000fe20000000000 */
[C---:B------:R-:W-:Y:S02]  /*9990*/  IMAD.HI.U32 R9, R14.reuse, R8, RZ ;  /* 0x000000080e097227 */ /* 0x040fe400078e00ff */
[----:B------:R-:W4:Y:S02]  /*99a0*/  LDL R23, [R1+0x44bc] ;  /* 0x0044bc0001177983 */ /* 0x000f240000100800 */
        /* <DEDUP_REMOVED lines=8> */
[----:B------:R-:W-:Y:S04]  /*9a30*/  STL [R1+0x51c], R8 ;  /* 0x00051c0801007387 */ /* 0x000fe80000100800 */
[----:B------:R2:W-:Y:S04]  /*9a40*/  STL [R1+0x528], R6 ;  /* 0x0005280601007387 */ /* 0x0005e80000100800 */
[----:B------:R-:W-:Y:S01]  /*9a50*/  STL [R1+0x4cc4], R20 ;  /* 0x004cc41401007387 */ /* 0x000fe20000100800 */
[----:B------:R-:W-:-:S04]  /*9a60*/  IMAD.HI.U32 R5, R14, R3, RZ ;  /* 0x000000030e057227 */ /* 0x000fc800078e00ff */
[----:B------:R-:W-:Y:S02]  /*9a70*/  IMAD.MOV R5, RZ, RZ, -R5 ;  /* 0x000000ffff057224 */ /* 0x000fe400078e0a05 */
        /* <DEDUP_REMOVED lines=9> */
[----:B------:R-:W-:Y:S01]  /*9b10*/  IMAD.HI.U32 R8, R14, R0, RZ ;  /* 0x000000000e087227 */ /* 0x000fe200078e00ff */
[----:B------:R-:W-:-:S03]  /*9b20*/  IABS R3, R22 ;  /* 0x0000001600037213 */ /* 0x000fc60000000000 */
[----:B------:R-:W-:Y:S02]  /*9b30*/  IMAD.MOV R7, RZ, RZ, -R7 ;  /* 0x000000ffff077224 */ /* 0x000fe400078e0a07 */
[----:B------:R-:W-:Y:S01]  /*9b40*/  IMAD.MOV R8, RZ, RZ, -R8 ;  /* 0x000000ffff087224 */ /* 0x000fe200078e0a08 */
[----:B------:R4:W-:Y:S01]  /*9b50*/  STL [R1+0x534], R5 ;  /* 0x0005340501007387 */ /* 0x0009e20000100800 */
[C---:B------:R-:W-:Y:S02]  /*9b60*/  IMAD R7, R15.reuse, R7, R6 ;  /* 0x000000070f077224 */ /* 0x040fe400078e0206 */
[----:B------:R-:W-:Y:S01]  /*9b70*/  IMAD R6, R15, R8, R0 ;  /* 0x000000080f067224 */ /* 0x000fe200078e0200 */
[----:B------:R-:W3:Y:S01]  /*9b80*/  LDL R22, [R1+0x44b0] ;  /* 0x0044b00001167983 */ /* 0x000ee20000100800 */
[----:B----4-:R-:W-:-:S03]  /*9b90*/  IABS R5, R26 ;  /* 0x0000001a00057213 */ /* 0x010fc60000000000 */
[----:B------:R-:W4:Y:S04]  /*9ba0*/  LDL R26, [R1+0x44ac] ;  /* 0x0044ac00011a7983 */ /* 0x000f280000100800 */
[----:B------:R0:W-:Y:S04]  /*9bb0*/  STL [R1+0x52c], R4 ;  /* 0x00052c0401007387 */ /* 0x0001e80000100800 */
[----:B------:R1:W-:Y:S04]  /*9bc0*/  STL [R1+0x524], R7 ;  /* 0x0005240701007387 */ /* 0x0003e80000100800 */
[----:B------:R-:W-:Y:S01]  /*9bd0*/  STL [R1+0x520], R6 ;  /* 0x0005200601007387 */ /* 0x000fe20000100800 */
[----:B------:R-:W-:-:S03]  /*9be0*/  IABS R9, R27 ;  /* 0x0000001b00097213 */ /* 0x000fc60000000000 */
[----:B------:R-:W4:Y:S01]  /*9bf0*/  LDL R27, [R1+0x44a8] ;  /* 0x0044a800011b7983 */ /* 0x000f220000100800 */
[----:B------:R-:W-:Y:S02]  /*9c00*/  IMAD.MOV.U32 R2, RZ, RZ, R5 ;  /* 0x000000ffff027224 */ /* 0x000fe400078e0005 */
[----:B------:R-:W-:-:S04]  /*9c10*/  IMAD.HI.U32 R5, R14, R3, RZ ;  /* 0x000000030e057227 */ /* 0x000fc800078e00ff */
[----:B------:R-:W-:Y:S02]  /*9c20*/  IMAD.MOV R5, RZ, RZ, -R5 ;  /* 0x000000ffff057224 */ /* 0x000fe400078e0a05 */
[----:B0-----:R-:W-:-:S04]  /*9c30*/  IMAD.HI.U32 R4, R14, R2, RZ ;  /* 0x000000020e047227 */ /* 0x001fc800078e00ff */
[C---:B------:R-:W-:Y:S02]  /*9c40*/  IMAD R3, R15.reuse, R5, R3 ;  /* 0x000000050f037224 */ /* 0x040fe400078e0203 */
[----:B-1----:R-:W-:Y:S01]  /*9c50*/  IMAD.MOV R7, RZ, RZ, -R4 ;  /* 0x000000ffff077224 */ /* 0x002fe200078e0a04 */
[----:B------:R-:W-:Y:S02]  /*9c60*/  IABS R8, R23 ;  /* 0x0000001700087213 */ /* 0x000fe40000000000 */
[----:B------:R0:W-:Y:S04]  /*9c70*/  STL [R1+0x510], R3 ;  /* 0x0005100301007387 */ /* 0x0001e80000100800 */
[----:B------:R-:W4:Y:S01]  /*9c80*/  LDL R23, [R1+0x44a4] ;  /* 0x0044a40001177983 */ /* 0x000f220000100800 */
[----:B0-----:R-:W-:-:S02]  /*9c90*/  IMAD R3, R15, R7, R2 ;  /* 0x000000070f037224 */ /* 0x001fc400078e0202 */
[----:B------:R-:W-:-:S04]  /*9ca0*/  IMAD.MOV.U32 R0, RZ, RZ, R9 ;  /* 0x000000ffff007224 */ /* 0x000fc800078e0009 */
        /* <DEDUP_REMOVED lines=10> */
[----:B---3--:R-:W-:-:S02]  /*9d50*/  IABS R2, R25 ;  /* 0x0000001900027213 */ /* 0x008fc40000000000 */
[----:B------:R-:W3:Y:S01]  /*9d60*/  LDL R25, [R1+0x449c] ;  /* 0x00449c0001197983 */ /* 0x000ee20000100800 */
[----:B------:R-:W-:-:S04]  /*9d70*/  IMAD.MOV R7, RZ, RZ, -R7 ;  /* 0x000000ffff077224 */ /* 0x000fc800078e0a07 */
[----:B------:R-:W-:Y:S01]  /*9d80*/  IMAD R6, R15, R7, R6 ;  /* 0x000000070f067224 */ /* 0x000fe200078e0206 */
[----:B0-----:R-:W-:Y:S02]  /*9d90*/  IABS R3, R22 ;  /* 0x0000001600037213 */ /* 0x001fe40000000000 */
[----:B------:R-:W3:Y:S04]  /*9da0*/  LDL R22, [R1+0x4498] ;  /* 0x0044980001167983 */ /* 0x000ee80000100800 */
[----:B------:R4:W-:Y:S02]  /*9db0*/  STL [R1+0x514], R0 ;  /* 0x0005140001007387 */ /* 0x0009e40000100800 */
[----:B----4-:R-:W-:Y:S02]  /*9dc0*/  IABS R0, R26 ;  /* 0x0000001a00007213 */ /* 0x010fe40000000000 */
[----:B------:R-:W4:Y:S04]  /*9dd0*/  LDL R26, [R1+0x4494] ;  /* 0x00449400011a7983 */ /* 0x000f280000100800 */
[----:B------:R-:W-:Y:S04]  /*9de0*/  STL [R1+0x4f4], R8 ;  /* 0x0004f40801007387 */ /* 0x000fe80000100800 */
[----:B------:R0:W-:Y:S02]  /*9df0*/  STL [R1+0x500], R6 ;  /* 0x0005000601007387 */ /* 0x0001e40000100800 */
[----:B0-----:R-:W-:-:S02]  /*9e00*/  IABS R6, R27 ;  /* 0x0000001b00067213 */ /* 0x001fc40000000000 */
        /* <DEDUP_REMOVED lines=9> */
[----:B------:R-:W-:Y:S01]  /*9ea0*/  IMAD.MOV R4, RZ, RZ, -R4 ;  /* 0x000000ffff047224 */ /* 0x000fe200078e0a04 */
[----:B0-----:R-:W-:Y:S02]  /*9eb0*/  IABS R2, R23 ;  /* 0x0000001700027213 */ /* 0x001fe40000000000 */
[----:B------:R-:W4:Y:S04]  /*9ec0*/  LDL R23, [R1+0x448c] ;  /* 0x00448c0001177983 */ /* 0x000f280000100800 */
        /* <DEDUP_REMOVED lines=13> */
[----:B------:R-:W-:-:S04]  /*9fa0*/  IMAD.HI.U32 R5, R14, R3, RZ ;  /* 0x000000030e057227 */ /* 0x000fc800078e00ff */
[----:B------:R-:W-:Y:S01]  /*9fb0*/  IMAD.MOV R5, RZ, RZ, -R5 ;  /* 0x000000ffff057224 */ /* 0x000fe200078e0a05 */
[----:B------:R-:W-:Y:S03]  /*9fc0*/  STL [R1+0x504], R4 ;  /* 0x0005040401007387 */ /* 0x000fe60000100800 */
[----:B------:R-:W-:Y:S01]  /*9fd0*/  IMAD R3, R15, R5, R3 ;  /* 0x000000050f037224 */ /* 0x000fe200078e0203 */
        /* <DEDUP_REMOVED lines=8> */
[----:B------:R-:W-:Y:S01]  /*a060*/  IMAD.HI.U32 R4, R14, R0, RZ ;  /* 0x000000000e047227 */ /* 0x000fe200078e00ff */
[----:B------:R-:W-:-:S03]  /*a070*/  IABS R9, R22 ;  /* 0x0000001600097213 */ /* 0x000fc60000000000 */
[----:B------:R-:W-:-:S04]  /*a080*/  IMAD.MOV R7, RZ, RZ, -R4 ;  /* 0x000000ffff077224 */ /* 0x000fc800078e0a04 */
[----:B-1----:R-:W-:Y:S02]  /*a090*/  IMAD R3, R15, R7, R0 ;  /* 0x000000070f037224 */ /* 0x002fe400078e0200 */
[----:B------:R-:W-:-:S03]  /*a0a0*/  IMAD.MOV.U32 R2, RZ, RZ, R9 ;  /* 0x000000ffff027224 */ /* 0x000fc600078e0009 */
[----:B------:R2:W-:Y:S01]  /*a0b0*/  STL [R1+0x4f0], R3 ;  /* 0x0004f00301007387 */ /* 0x0005e20000100800 */
[----:B------:R-:W-:-:S03]  /*a0c0*/  IMAD.HI.U32 R4, R14, R2, RZ ;  /* 0x000000020e047227 */ /* 0x000fc600078e00ff */
[----:B------:R-:W4:Y:S01]  /*a0d0*/  LDL R22, [R1+0x4474] ;  /* 0x0044740001167983 */ /* 0x000f220000100800 */
[----:B------:R-:W-:-:S04]  /*a0e0*/  IMAD.MOV R4, RZ, RZ, -R4 ;  /* 0x000000ffff047224 */ /* 0x000fc800078e0a04 */
[----:B------:R-:W-:Y:S02]  /*a0f0*/  IMAD R2, R15, R4, R2 ;  /* 0x000000040f027224 */ /* 0x000fe400078e0202 */
[----:B------:R-:W-:Y:S01]  /*a100*/  IMAD.HI.U32 R9, R14, R8, RZ ;  /* 0x000000080e097227 */ /* 0x000fe200078e00ff */
[----:B------:R-:W-:-:S03]  /*a110*/  IABS R0, R23 ;  /* 0x0000001700007213 */ /* 0x000fc60000000000 */
        /* <DEDUP_REMOVED lines=8> */
[----:B--2---:R-:W-:-:S02]  /*a1a0*/  IABS R3, R24 ;  /* 0x0000001800037213 */ /* 0x004fc40000000000 */
[----:B------:R-:W2:Y:S04]  /*a1b0*/  LDL R24, [R1+0x4470] ;  /* 0x0044700001187983 */ /* 0x000ea80000100800 */
[----:B------:R3:W-:Y:S01]  /*a1c0*/  STL [R1+0x4ec], R2 ;  /* 0x0004ec0201007387 */ /* 0x0007e20000100800 */
[----:B------:R-:W-:Y:S01]  /*a1d0*/  IMAD.HI.U32 R5, R14, R3, RZ ;  /* 0x000000030e057227 */ /* 0x000fe200078e00ff */
[----:B---3--:R-:W-:Y:S02]  /*a1e0*/  IABS R2, R25 ;  /* 0x0000001900027213 */ /* 0x008fe40000000000 */
[----:B------:R-:W3:Y:S04]  /*a1f0*/  LDL R25, [R1+0x446c] ;  /* 0x00446c0001197983 */ /* 0x000ee80000100800 */
[----:B------:R-:W-:Y:S01]  /*a200*/  STL [R1+0x4cc], R8 ;  /* 0x0004cc0801007387 */ /* 0x000fe20000100800 */
[----:B------:R-:W-:-:S03]  /*a210*/  IMAD.MOV R5, RZ, RZ, -R5 ;  /* 0x000000ffff057224 */ /* 0x000fc600078e0a05 */
[----:B------:R-:W-:Y:S04]  /*a220*/  STL [R1+0x4d8], R6 ;  /* 0x0004d80601007387 */ /* 0x000fe80000100800 */
[----:B------:R-:W3:Y:S04]  /*a230*/  LDL R23, [R1+0x4468] ;  /* 0x0044680001177983 */ /* 0x000ee80000100800 */
[----:B------:R4:W-:Y:S01]  /*a240*/  STL [R1+0x4e0], R0 ;  /* 0x0004e00001007387 */ /* 0x0009e20000100800 */
[----:B------:R-:W-:Y:S01]  /*a250*/  IMAD R5, R15, R5, R3 ;  /* 0x000000050f057224 */ /* 0x000fe200078e0203 */
[----:B----4-:R-:W-:-:S02]  /*a260*/  IABS R0, R26 ;  /* 0x0000001a00007213 */ /* 0x010fc40000000000 */
[----:B------:R-:W4:Y:S01]  /*a270*/  LDL R26, [R1+0x4464] ;  /* 0x00446400011a7983 */ /* 0x000f220000100800 */
[----:B------:R-:W-:-:S03]  /*a280*/  IABS R3, R27 ;  /* 0x0000001b00037213 */ /* 0x000fc60000000000 */
[----:B------:R-:W4:Y:S01]  /*a290*/  LDL R27, [R1+0x4460] ;  /* 0x00446000011b7983 */ /* 0x000f220000100800 */
[C---:B------:R-:W-:Y:S01]  /*a2a0*/  IMAD.HI.U32 R4, R14.reuse, R2, RZ ;  /* 0x000000020e047227 */ /* 0x040fe200078e00ff */
[----:B------:R-:W-:Y:S02]  /*a2b0*/  IABS R6, R21 ;  /* 0x0000001500067213 */ /* 0x000fe40000000000 */
[----:B------:R0:W-:Y:S01]  /*a2c0*/  STL [R1+0x4e4], R5 ;  /* 0x0004e40501007387 */ /* 0x0001e20000100800 */
[----:B------:R-:W-:Y:S02]  /*a2d0*/  IMAD.MOV R4, RZ, RZ, -R4 ;  /* 0x000000ffff047224 */ /* 0x000fe400078e0a04 */
[----:B------:R-:W-:-:S04]  /*a2e0*/  IMAD.HI.U32 R7, R14, R6, RZ ;  /* 0x000000060e077227 */ /* 0x000fc800078e00ff */
[----:B------:R-:W-:Y:S01]  /*a2f0*/  IMAD.HI.U32 R8, R14, R0, RZ ;  /* 0x000000000e087227 */ /* 0x000fe200078e00ff */
[----:B0-----:R-:W-:-:S03]  /*a300*/  IABS R5, R22 ;  /* 0x0000001600057213 */ /* 0x001fc60000000000 */
[----:B------:R-:W-:Y:S02]  /*a310*/  IMAD R4, R15, R4, R2 ;  /* 0x000000040f047224 */ /* 0x000fe400078e0202 */
[----:B------:R-:W-:Y:S02]  /*a320*/  IMAD.MOV R7, RZ, RZ, -R7 ;  /* 0x000000ffff077224 */ /* 0x000fe400078e0a07 */
[----:B------:R-:W-:Y:S02]  /*a330*/  IMAD.MOV.U32 R2, RZ, RZ, R5 ;  /* 0x000000ffff027224 */ /* 0x000fe400078e0005 */
[----:B------:R-:W-:-:S04]  /*a340*/  IMAD.HI.U32 R5, R14, R3, RZ ;  /* 0x000000030e057227 */ /* 0x000fc800078e00ff */
[----:B------:R-:W-:Y:S02]  /*a350*/  IMAD.MOV R8, RZ, RZ, -R8 ;  /* 0x000000ffff087224 */ /* 0x000fe400078e0a08 */
[----:B------:R-:W-:Y:S02]  /*a360*/  IMAD.MOV R5, RZ, RZ, -R5 ;  /* 0x000000ffff057224 */ /* 0x000fe400078e0a05 */
[C---:B------:R-:W-:Y:S01]  /*a370*/  IMAD R7, R15.reuse, R7, R6 ;  /* 0x000000070f077224 */ /* 0x040fe200078e0206 */
[----:B------:R0:W-:Y:S01]  /*a380*/  STL [R1+0x4dc], R4 ;  /* 0x0004dc0401007387 */ /* 0x0001e20000100800 */
[C---:B------:R-:W-:Y:S02]  /*a390*/  IMAD R6, R15.reuse, R8, R0 ;  /* 0x000000080f067224 */ /* 0x040fe400078e0200 */
[----:B------:R-:W-:Y:S02]  /*a3a0*/  IMAD R3, R15, R5, R3 ;  /* 0x000000050f037224 */ /* 0x000fe400078e0203 */
[----:B0-----:R-:W-:Y:S01]  /*a3b0*/  IMAD.HI.U32 R4, R14, R2, RZ ;  /* 0x000000020e047227 */ /* 0x001fe200078e00ff */
[----:B--2---:R-:W-:-:S02]  /*a3c0*/  IABS R9, R24 ;  /* 0x0000001800097213 */ /* 0x004fc40000000000 */
[----:B------:R-:W2:Y:S04]  /*a3d0*/  LDL R24, [R1+0x445c] ;  /* 0x00445c0001187983 */ /* 0x000ea80000100800 */
[----:B------:R0:W-:Y:S04]  /*a3e0*/  STL [R1+0x4d4], R7 ;  /* 0x0004d40701007387 */ /* 0x0001e80000100800 */
[----:B------:R1:W-:Y:S01]  /*a3f0*/  STL [R1+0x4d0], R6 ;  /* 0x0004d00601007387 */ /* 0x0003e20000100800 */
[----:B---3--:R-:W-:-:S03]  /*a400*/  IABS R8, R25 ;  /* 0x0000001900087213 */ /* 0x008fc60000000000 */
[----:B------:R-:W3:Y:S04]  /*a410*/  LDL R25, [R1+0x4458] ;  /* 0x0044580001197983 */ /* 0x000ee80000100800 */
[----:B------:R1:W-:Y:S04]  /*a420*/  STL [R1+0x4c0], R3 ;  /* 0x0004c00301007387 */ /* 0x0003e80000100800 */
[----:B------:R-:W3:Y:S01]  /*a430*/  LDL R22, [R1+0x4454] ;  /* 0x0044540001167983 */ /* 0x000ee20000100800 */
[----:B0-----:R-:W-:Y:S01]  /*a440*/  IMAD.MOV R7, RZ, RZ, -R4 ;  /* 0x000000ffff077224 */ /* 0x001fe200078e0a04 */
[----:B-1----:R-:W-:-:S02]  /*a450*/  IABS R6, R23 ;  /* 0x0000001700067213 */ /* 0x002fc40000000000 */
[----:B------:R-:W3:Y:S01]  /*a460*/  LDL R23, [R1+0x4450] ;  /* 0x0044500001177983 */ /* 0x000ee20000100800 */
[----:B------:R-:W-:-:S05]  /*a470*/  IMAD R3, R15, R7, R2 ;  /* 0x000000070f037224 */ /* 0x000fca00078e0202 */
[----:B------:R0:W-:Y:S01]  /*a480*/  STL [R1+0x4c8], R3 ;  /* 0x0004c80301007387 */ /* 0x0001e20000100800 */
[----:B----4-:R-:W-:-:S03]  /*a490*/  IABS R2, R26 ;  /* 0x0000001a00027213 */ /* 0x010fc60000000000 */
[----:B------:R-:W4:Y:S01]  /*a4a0*/  LDL R26, [R1+0x444c] ;  /* 0x00444c00011a7983 */ /* 0x000f220000100800 */
[----:B0-----:R-:W-:-:S03]  /*a4b0*/  IABS R3, R27 ;  /* 0x0000001b00037213 */ /* 0x001fc60000000000 */
[----:B------:R-:W4:Y:S01]  /*a4c0*/  LDL R27, [R1+0x4448] ;  /* 0x00444800011b7983 */ /* 0x000f220000100800 */
        /* <DEDUP_REMOVED lines=12> */
[----:B------:R-:W-:Y:S01]  /*a590*/  STL [R1+0x4cc0], R21 ;  /* 0x004cc01501007387 */ /* 0x000fe20000100800 */
[----:B------:R-:W-:-:S03]  /*a5a0*/  IMAD R2, R15, R4, R2 ;  /* 0x000000040f027224 */ /* 0x000fc600078e0202 */
[----:B------:R-:W-:Y:S04]  /*a5b0*/  STL [R1+0x4a4], R8 ;  /* 0x0004a40801007387 */ /* 0x000fe80000100800 */
[----:B------:R3:W-:Y:S01]  /*a5c0*/  STL [R1+0x4b0], R6 ;  /* 0x0004b00601007387 */ /* 0x0007e20000100800 */
[----:B------:R-:W-:-:S04]  /*a5d0*/  IMAD.HI.U32 R5, R14, R3, RZ ;  /* 0x000000030e057227 */ /* 0x000fc800078e00ff */
        /* <DEDUP_REMOVED lines=8> */
[----:B0-----:R-:W-:-:S03]  /*a660*/  IABS R2, R22 ;  /* 0x0000001600027213 */ /* 0x001fc60000000000 */
[----:B------:R-:W3:Y:S01]  /*a670*/  LDL R22, [R1+0x443c] ;  /* 0x00443c0001167983 */ /* 0x000ee20000100800 */
[----:B------:R-:W-:-:S04]  /*a680*/  IMAD.HI.U32 R7, R14, R6, RZ ;  /* 0x000000060e077227 */ /* 0x000fc800078e00ff */
[----:B------:R-:W-:Y:S01]  /*a690*/  IMAD.HI.U32 R8, R14, R2, RZ ;  /* 0x000000020e087227 */ /* 0x000fe200078e00ff */
[----:B------:R-:W-:-:S03]  /*a6a0*/  IABS R3, R23 ;  /* 0x0000001700037213 */ /* 0x000fc60000000000 */
[----:B------:R-:W-:Y:S02]  /*a6b0*/  IMAD.MOV R4, RZ, RZ, -R4 ;  /* 0x000000ffff047224 */ /* 0x000fe400078e0a04 */
[----:B------:R-:W-:Y:S01]  /*a6c0*/  IMAD.MOV R7, RZ, RZ, -R7 ;  /* 0x000000ffff077224 */ /* 0x000fe200078e0a07 */
[----:B------:R4:W-:Y:S01]  /*a6d0*/  STL [R1+0x4bc], R5 ;  /* 0x0004bc0501007387 */ /* 0x0009e20000100800 */
[----:B------:R-:W-:Y:S02]  /*a6e0*/  IMAD.MOV R8, RZ, RZ, -R8 ;  /* 0x000000ffff087224 */ /* 0x000fe400078e0a08 */
[C---:B------:R-:W-:Y:S01]  /*a6f0*/  IMAD R4, R15.reuse, R4, R0 ;  /* 0x000000040f047224 */ /* 0x040fe200078e0200 */
[----:B------:R-:W3:Y:S01]  /*a700*/  LDL R23, [R1+0x4438] ;  /* 0x0044380001177983 */ /* 0x000ee20000100800 */
[C---:B------:R-:W-:Y:S02]  /*a710*/  IMAD R7, R15.reuse, R7, R6 ;  /* 0x000000070f077224 */ /* 0x040fe400078e0206 */
[----:B------:R-:W-:Y:S01]  /*a720*/  IMAD R6, R15, R8, R2 ;  /* 0x000000080f067224 */ /* 0x000fe200078e0202 */
[----:B----4-:R-:W-:-:S02]  /*a730*/  IABS R5, R26 ;  /* 0x0000001a00057213 */ /* 0x010fc40000000000 */
        /* <DEDUP_REMOVED lines=10> */
[----:B------:R-:W-:Y:S02]  /*a7e0*/  IMAD R3, R15, R5, R3 ;  /* 0x000000050f037224 */ /* 0x000fe400078e0203 */
[----:B-1----:R-:W-:Y:S02]  /*a7f0*/  IMAD.MOV R7, RZ, RZ, -R4 ;  /* 0x000000ffff077224 */ /* 0x002fe400078e0a04 */
[----:B------:R-:W-:Y:S01]  /*a800*/  IMAD.MOV.U32 R2, RZ, RZ, R9 ;  /* 0x000000ffff027224 */ /* 0x000fe200078e0009 */
[----:B------:R0:W-:Y:S03]  /*a810*/  STL [R1+0x498], R3 ;  /* 0x0004980301007387 */ /* 0x0001e60000100800 */
[----:B------:R-:W-:-:S04]  /*a820*/  IMAD.HI.U32 R4, R14, R2, RZ ;  /* 0x000000020e047227 */ /* 0x000fc800078e00ff */
[----:B0-----:R-:W-:Y:S02]  /*a830*/  IMAD R3, R15, R7, R0 ;  /* 0x000000070f037224 */ /* 0x001fe400078e0200 */
        /* <DEDUP_REMOVED lines=9> */
[----:B------:R-:W-:Y:S01]  /*a8d0*/  IABS R0, R22 ;  /* 0x0000001600007213 */ /* 0x000fe20000000000 */
[C---:B------:R-:W-:Y:S02]  /*a8e0*/  IMAD.HI.U32 R7, R14.reuse, R6, RZ ;  /* 0x000000060e077227 */ /* 0x040fe400078e00ff */
[----:B------:R-:W3:Y:S02]  /*a8f0*/  LDL R22, [R1+0x4424] ;  /* 0x0044240001167983 */ /* 0x000ee40000100800 */
[----:B------:R-:W-:-:S04]  /*a900*/  IMAD.HI.U32 R4, R14, R0, RZ ;  /* 0x000000000e047227 */ /* 0x000fc800078e00ff */
[----:B------:R-:W-:Y:S02]  /*a910*/  IMAD.MOV R7, RZ, RZ, -R7 ;  /* 0x000000ffff077224 */ /* 0x000fe400078e0a07 */
[C---:B------:R-:W-:Y:S02]  /*a920*/  IMAD R8, R15.reuse, R9, R8 ;  /* 0x000000090f087224 */ /* 0x040fe400078e0208 */
[----:B------:R-:W-:Y:S02]  /*a930*/  IMAD.MOV R4, RZ, RZ, -R4 ;  /* 0x000000ffff047224 */ /* 0x000fe400078e0a04 */
[C---:B------:R-:W-:Y:S01]  /*a940*/  IMAD R6, R15.reuse, R7, R6 ;  /* 0x000000070f067224 */ /* 0x040fe200078e0206 */
[----:B0-----:R-:W-:Y:S02]  /*a950*/  IABS R3, R23 ;  /* 0x0000001700037213 */ /* 0x001fe40000000000 */
[----:B------:R-:W3:Y:S01]  /*a960*/  LDL R23, [R1+0x4420] ;  /* 0x0044200001177983 */ /* 0x000ee20000100800 */
[----:B------:R-:W-:-:S03]  /*a970*/  IMAD R0, R15, R4, R0 ;  /* 0x000000040f007224 */ /* 0x000fc600078e0200 */
[----:B------:R4:W-:Y:S04]  /*a980*/  STL [R1+0x49c], R2 ;  /* 0x00049c0201007387 */ /* 0x0009e80000100800 */
[----:B------:R-:W-:Y:S04]  /*a990*/  STL [R1+0x47c], R8 ;  /* 0x00047c0801007387 */ /* 0x000fe80000100800 */
[----:B------:R0:W-:Y:S01]  /*a9a0*/  STL [R1+0x488], R6 ;  /* 0x0004880601007387 */ /* 0x0001e20000100800 */
[----:B----4-:R-:W-:-:S03]  /*a9b0*/  IABS R2, R26 ;  /* 0x0000001a00027213 */ /* 0x010fc60000000000 */
[----:B------:R-:W4:Y:S04]  /*a9c0*/  LDL R26, [R1+0x441c] ;  /* 0x00441c00011a7983 */ /* 0x000f280000100800 */
[----:B------:R2:W-:Y:S01]  /*a9d0*/  STL [R1+0x490], R0 ;  /* 0x0004900001007387 */ /* 0x0005e20000100800 */
[----:B0-----:R-:W-:-:S03]  /*a9e0*/  IABS R6, R27 ;  /* 0x0000001b00067213 */ /* 0x001fc60000000000 */
[----:B------:R-:W4:Y:S01]  /*a9f0*/  LDL R27, [R1+0x4418] ;  /* 0x00441800011b7983 */ /* 0x000f220000100800 */
[----:B------:R-:W-:-:S04]  /*aa00*/  IMAD.HI.U32 R5, R14, R3, RZ ;  /* 0x000000030e057227 */ /* 0x000fc800078e00ff */
[----:B------:R-:W-:Y:S02]  /*aa10*/  IMAD.MOV R5, RZ, RZ, -R5 ;  /* 0x000000ffff057224 */ /* 0x000fe400078e0a05 */
[----:B------:R-:W-:-:S04]  /*aa20*/  IMAD.HI.U32 R4, R14, R2, RZ ;  /* 0x000000020e047227 */ /* 0x000fc800078e00ff */
[----:B------:R-:W-:Y:S02]  /*aa30*/  IMAD R5, R15, R5, R3 ;  /* 0x000000050f057224 */ /* 0x000fe400078e0203 */
        /* <DEDUP_REMOVED lines=8> */
[----:B------:R-:W-:-:S04]  /*aac0*/  IMAD.HI.U32 R8, R14, R0, RZ ;  /* 0x000000000e087227 */ /* 0x000fc800078e00ff */
[----:B------:R-:W-:Y:S01]  /*aad0*/  IMAD.MOV R8, RZ, RZ, -R8 ;  /* 0x000000ffff087224 */ /* 0x000fe200078e0a08 */
[----:B---3--:R-:W-:Y:S02]  /*aae0*/  IABS R3, R25 ;  /* 0x0000001900037213 */ /* 0x008fe40000000000 */
[----:B------:R-:W3:Y:S01]  /*aaf0*/  LDL R25, [R1+0x4410] ;  /* 0x0044100001197983 */ /* 0x000ee20000100800 */
[----:B0-----:R-:W-:Y:S01]  /*ab00*/  IABS R5, R22 ;  /* 0x0000001600057213 */ /* 0x001fe20000000000 */
[----:B------:R-:W-:Y:S02]  /*ab10*/  IMAD R6, R15, R8, R0 ;  /* 0x000000080f067224 */ /* 0x000fe400078e0200 */
[----:B------:R-:W3:Y:S02]  /*ab20*/  LDL R22, [R1+0x440c] ;  /* 0x00440c0001167983 */ /* 0x000ee40000100800 */
[----:B------:R-:W-:Y:S02]  /*ab30*/  IMAD.MOV.U32 R2, RZ, RZ, R5 ;  /* 0x000000ffff027224 */ /* 0x000fe400078e0005 */
[----:B------:R-:W-:Y:S01]  /*ab40*/  IMAD.HI.U32 R5, R14, R3, RZ ;  /* 0x000000030e057227 */ /* 0x000fe200078e00ff */
[----:B------:R-:W-:Y:S03]  /*ab50*/  STL [R1+0x48c], R4 ;  /* 0x00048c0401007387 */ /* 0x000fe60000100800 */
[----:B------:R-:W-:Y:S01]  /*ab60*/  IMAD.MOV R5, RZ, RZ, -R5 ;  /* 0x000000ffff057224 */ /* 0x000fe200078e0a05 */
[----:B------:R-:W-:-:S03]  /*ab70*/  IABS R9, R23 ;  /* 0x0000001700097213 */ /* 0x000fc60000000000 */
[----:B------:R-:W-:Y:S01]  /*ab80*/  IMAD R3, R15, R5, R3 ;  /* 0x000000050f037224 */ /* 0x000fe200078e0203 */
[----:B------:R-:W3:Y:S04]  /*ab90*/  LDL R23, [R1+0x4408] ;  /* 0x0044080001177983 */ /* 0x000ee80000100800 */
        /* <DEDUP_REMOVED lines=9> */
[----:B------:R-:W-:Y:S02]  /*ac30*/  IMAD.MOV.U32 R0, RZ, RZ, R9 ;  /* 0x000000ffff007224 */ /* 0x000fe400078e0009 */
[----:B-1----:R-:W-:Y:S02]  /*ac40*/  IMAD R3, R15, R7, R2 ;  /* 0x000000070f037224 */ /* 0x002fe400078e0202 */
        /* <DEDUP_REMOVED lines=12> */
[----:B------:R-:W-:-:S04]  /*ad10*/  IMAD.HI.U32 R4, R14, R2, RZ ;  /* 0x000000020e047227 */ /* 0x000fc800078e00ff */
[----:B------:R-:W-:Y:S01]  /*ad20*/  IMAD.MOV R4, RZ, RZ, -R4 ;  /* 0x000000ffff047224 */ /* 0x000fe200078e0a04 */
[----:B---3--:R-:W-:Y:S02]  /*ad30*/  IABS R3, R25 ;  /* 0x0000001900037213 */ /* 0x008fe40000000000 */
[----:B------:R-:W3:Y:S03]  /*ad40*/  LDL R25, [R1+0x43f8] ;  /* 0x0043f80001197983 */ /* 0x000ee60000100800 */
        /* <DEDUP_REMOVED lines=9> */
[----:B0-----:R-:W-:-:S03]  /*ade0*/  IABS R6, R23 ;  /* 0x0000001700067213 */ /* 0x001fc60000000000 */
[----:B------:R-:W3:Y:S01]  /*adf0*/  LDL R23, [R1+0x43f0] ;  /* 0x0043f00001177983 */ /* 0x000ee20000100800 */
[----:B----4-:R-:W-:-:S03]  /*ae00*/  IABS R2, R26 ;  /* 0x0000001a00027213 */ /* 0x010fc60000000000 */
        /* <DEDUP_REMOVED lines=8> */
[----:B------:R-:W-:Y:S02]  /*ae90*/  IMAD.MOV R4, RZ, RZ, -R4 ;  /* 0x000000ffff047224 */ /* 0x000fe400078e0a04 */
[----:B------:R-:W-:-:S04]  /*aea0*/  IMAD.HI.U32 R8, R14, R2, RZ ;  /* 0x000000020e087227 */ /* 0x000fc800078e00ff */
[C---:B------:R-:W-:Y:S02]  /*aeb0*/  IMAD R4, R15.reuse, R4, R0 ;  /* 0x000000040f047224 */ /* 0x040fe400078e0200 */
[----:B------:R-:W-:Y:S02]  /*aec0*/  IMAD.MOV R7, RZ, RZ, -R7 ;  /* 0x000000ffff077224 */ /* 0x000fe400078e0a07 */
[----:B------:R-:W-:Y:S01]  /*aed0*/  IMAD.MOV R8, RZ, RZ, -R8 ;  /* 0x000000ffff087224 */ /* 0x000fe200078e0a08 */
[----:B------:R0:W-:Y:S01]  /*aee0*/  STL [R1+0x464], R4 ;  /* 0x0004640401007387 */ /* 0x0001e20000100800 */
[C---:B------:R-:W-:Y:S02]  /*aef0*/  IMAD R7, R15.reuse, R7, R6 ;  /* 0x000000070f077224 */ /* 0x040fe400078e0206 */
[----:B------:R-:W-:Y:S01]  /*af00*/  IMAD R6, R15, R8, R2 ;  /* 0x000000080f067224 */ /* 0x000fe200078e0202 */
[----:B--2---:R-:W-:Y:S02]  /*af10*/  IABS R5, R24 ;  /* 0x0000001800057213 */ /* 0x004fe40000000000 */
[----:B------:R-:W2:Y:S03]  /*af20*/  LDL R24, [R1+0x43e0] ;  /* 0x0043e00001187983 */ /* 0x000ea60000100800 */
[----:B------:R-:W-:Y:S01]  /*af30*/  IMAD.MOV.U32 R0, RZ, RZ, R5 ;  /* 0x000000ffff007224 */ /* 0x000fe200078e0005 */
[----:B------:R1:W-:Y:S01]  /*af40*/  STL [R1+0x45c], R7 ;  /* 0x00045c0701007387 */ /* 0x0003e20000100800 */
[----:B------:R-:W-:-:S03]  /*af50*/  IMAD.HI.U32 R5, R14, R3, RZ ;  /* 0x000000030e057227 */ /* 0x000fc600078e00ff */
[----:B------:R-:W-:Y:S01]  /*af60*/  STL [R1+0x458], R6 ;  /* 0x0004580601007387 */ /* 0x000fe20000100800 */
[----:B------:R-:W-:Y:S02]  /*af70*/  IMAD.MOV R5, RZ, RZ, -R5 ;  /* 0x000000ffff057224 */ /* 0x000fe400078e0a05 */
[----:B0-----:R-:W-:Y:S01]  /*af80*/  IMAD.HI.U32 R4, R14, R0, RZ ;  /* 0x000000000e047227 */ /* 0x001fe200078e00ff */
[----:B---3--:R-:W-:Y:S02]  /*af90*/  IABS R9, R25 ;  /* 0x0000001900097213 */ /* 0x008fe40000000000 */
[----:B------:R-:W3:Y:S01]  /*afa0*/  LDL R25, [R1+0x43dc] ;  /* 0x0043dc0001197983 */ /* 0x000ee20000100800 */
[----:B------:R-:W-:Y:S02]  /*afb0*/  IMAD R3, R15, R5, R3 ;  /* 0x000000050f037224 */ /* 0x000fe400078e0203 */
[----:B-1----:R-:W-:-:S03]  /*afc0*/  IMAD.MOV R7, RZ, RZ, -R4 ;  /* 0x000000ffff077224 */ /* 0x002fc600078e0a04 */
[----:B------:R0:W-:Y:S02]  /*afd0*/  STL [R1+0x448], R3 ;  /* 0x0004480301007387 */ /* 0x0001e40000100800 */
[----:B0-----:R-:W-:Y:S01]  /*afe0*/  IMAD R3, R15, R7, R0 ;  /* 0x000000070f037224 */ /* 0x001fe200078e0200 */
[----:B------:R-:W-:Y:S02]  /*aff0*/  IABS R6, R23 ;  /* 0x0000001700067213 */ /* 0x000fe40000000000 */
[----:B------:R-:W3:Y:S01]  /*b000*/  LDL R23, [R1+0x43d8] ;  /* 0x0043d80001177983 */ /* 0x000ee20000100800 */
[----:B----4-:R-:W-:-:S03]  /*b010*/  IABS R0, R26 ;  /* 0x0000001a00007213 */ /* 0x010fc60000000000 */
[----:B------:R-:W4:Y:S04]  /*b020*/  LDL R26, [R1+0x43d4] ;  /* 0x0043d400011a7983 */ /* 0x000f280000100800 */
[----:B------:R0:W-:Y:S02]  /*b030*/  STL [R1+0x450], R3 ;  /* 0x0004500301007387 */ /* 0x0001e40000100800 */
[----:B0-----:R-:W-:Y:S02]  /*b040*/  IABS R3, R27 ;  /* 0x0000001b00037213 */ /* 0x001fe40000000000 */
        /* <DEDUP_REMOVED lines=8> */
[----:B------:R-:W-:Y:S02]  /*b0d0*/  IMAD R2, R15, R4, R2 ;  /* 0x000000040f027224 */ /* 0x000fe400078e0202 */
[----:B------:R-:W-:Y:S02]  /*b0e0*/  IMAD.MOV R7, RZ, RZ, -R7 ;  /* 0x000000ffff077224 */ /* 0x000fe400078e0a07 */
[----:B------:R-:W-:-:S04]  /*b0f0*/  IMAD.HI.U32 R4, R14, R0, RZ ;  /* 0x000000000e047227 */ /* 0x000fc800078e00ff */
[C---:B------:R-:W-:Y:S02]  /*b100*/  IMAD R8, R15.reuse, R9, R8 ;  /* 0x000000090f087224 */ /* 0x040fe400078e0208 */
[C---:B------:R-:W-:Y:S02]  /*b110*/  IMAD R6, R15.reuse, R7, R6 ;  /* 0x000000070f067224 */ /* 0x040fe400078e0206 */
[----:B------:R-:W-:Y:S01]  /*b120*/  IMAD.MOV R4, RZ, RZ, -R4 ;  /* 0x000000ffff047224 */ /* 0x000fe200078e0a04 */
[----:B------:R0:W-:Y:S03]  /*b130*/  STL [R1+0x44c], R2 ;  /* 0x00044c0201007387 */ /* 0x0001e60000100800 */
[----:B------:R-:W-:Y:S01]  /*b140*/  IMAD R0, R15, R4, R0 ;  /* 0x000000040f007224 */ /* 0x000fe200078e0200 */
        /* <DEDUP_REMOVED lines=34> */
[----:B0-----:R-:W-:-:S03]  /*b370*/  IMAD.HI.U32 R4, R14, R2, RZ ;  /* 0x000000020e047227 */ /* 0x001fc600078e00ff */
[----:B------:R3:W-:Y:S04]  /*b380*/  STL [R1+0x430], R6 ;  /* 0x0004300601007387 */ /* 0x0007e80000100800 */
[----:B------:R-:W-:Y:S01]  /*b390*/  STL [R1+0x4cbc], R22 ;  /* 0x004cbc1601007387 */ /* 0x000fe20000100800 */
        /* <DEDUP_REMOVED lines=8> */
[----:B------:R-:W-:-:S04]  /*b420*/  IMAD.HI.U32 R9, R14, R8, RZ ;  /* 0x000000080e097227 */ /* 0x000fc800078e00ff */
[----:B------:R-:W-:Y:S01]  /*b430*/  IMAD.MOV R9, RZ, RZ, -R9 ;  /* 0x000000ffff097224 */ /* 0x000fe200078e0a09 */
[----:B---3--:R-:W-:-:S03]  /*b440*/  IABS R6, R25 ;  /* 0x0000001900067213 */ /* 0x008fc60000000000 */
[----:B------:R-:W-:Y:S01]  /*b450*/  IMAD R8, R15, R9, R8 ;  /* 0x000000090f087224 */ /* 0x000fe200078e0208 */
[----:B------:R-:W3:Y:S01]  /*b460*/  LDL R25, [R1+0x43b0] ;  /* 0x0043b00001197983 */ /* 0x000ee20000100800 */
[----:B------:R-:W-:-:S04]  /*b470*/  IMAD.HI.U32 R7, R14, R6, RZ ;  /* 0x000000060e077227 */ /* 0x000fc800078e00ff */
[----:B------:R-:W-:Y:S01]  /*b480*/  IMAD.MOV R7, RZ, RZ, -R7 ;  /* 0x000000ffff077224 */ /* 0x000fe200078e0a07 */
[----:B------:R-:W-:Y:S01]  /*b490*/  IABS R2, R12 ;  /* 0x0000000c00027213 */ /* 0x000fe20000000000 */
[----:B------:R4:W-:Y:S02]  /*b4a0*/  STL [R1+0x428], R3 ;  /* 0x0004280301007387 */ /* 0x0009e40000100800 */
[----:B------:R-:W-:Y:S02]  /*b4b0*/  IMAD R6, R15, R7, R6 ;  /* 0x000000070f067224 */ /* 0x000fe400078e0206 */
        /* <DEDUP_REMOVED lines=9> */
[----:B------:R-:W-:-:S04]  /*b550*/  IMAD.MOV R4, RZ, RZ, -R4 ;  /* 0x000000ffff047224 */ /* 0x000fc800078e0a04 */
[----:B------:R-:W-:Y:S01]  /*b560*/  IMAD R2, R15, R4, R2 ;  /* 0x000000040f027224 */ /* 0x000fe200078e0202 */
[----:B-1----:R-:W-:-:S04]  /*b570*/  IABS R6, R23 ;  /* 0x0000001700067213 */ /* 0x002fc80000000000 */
[----:B------:R2:W-:Y:S04]  /*b580*/  STL [R1+0x418], R2 ;  /* 0x0004180201007387 */ /* 0x0005e80000100800 */
[----:B------:R-:W4:Y:S01]  /*b590*/  LDL R23, [R1+0x43a0] ;  /* 0x0043a00001177983 */ /* 0x000f220000100800 */
        /* <DEDUP_REMOVED lines=12> */
[----:B------:R0:W-:Y:S03]  /*b660*/  STL [R1+0x41c], R5 ;  /* 0x00041c0501007387 */ /* 0x0001e60000100800 */
[----:B------:R-:W-:-:S04]  /*b670*/  IMAD.MOV R8, RZ, RZ, -R8 ;  /* 0x000000ffff087224 */ /* 0x000fc800078e0a08 */
[----:B------:R-:W-:Y:S01]  /*b680*/  IMAD R6, R15, R8, R2 ;  /* 0x000000080f067224 */ /* 0x000fe200078e0202 */
[----:B---3--:R-:W-:Y:S02]  /*b690*/  IABS R3, R25 ;  /* 0x0000001900037213 */ /* 0x008fe40000000000 */
[----:B------:R-:W3:Y:S01]  /*b6a0*/  LDL R25, [R1+0x4398] ;  /* 0x0043980001197983 */ /* 0x000ee20000100800 */
[----:B0-----:R-:W-:-:S03]  /*b6b0*/  IABS R5, R12 ;  /* 0x0000000c00057213 */ /* 0x001fc60000000000 */
        /* <DEDUP_REMOVED lines=15> */
[----:B------:R-:W-:Y:S01]  /*b7b0*/  IMAD.MOV.U32 R2, RZ, RZ, R9 ;  /* 0x000000ffff027224 */ /* 0x000fe200078e0009 */
[----:B------:R-:W-:Y:S02]  /*b7c0*/  IABS R6, R23 ;  /* 0x0000001700067213 */ /* 0x000fe40000000000 */
[----:B------:R-:W4:Y:S01]  /*b7d0*/  LDL R23, [R1+0x4388] ;  /* 0x0043880001177983 */ /* 0x000f220000100800 */
[----:B------:R-:W-:-:S04]  /*b7e0*/  IMAD.HI.U32 R4, R14, R2, RZ ;  /* 0x000000020e047227 */ /* 0x000fc800078e00ff */
[----:B0-----:R-:W-:-:S05]  /*b7f0*/  IMAD R3, R15, R7, R0 ;  /* 0x000000070f037224 */ /* 0x001fca00078e0200 */
        /* <DEDUP_REMOVED lines=12> */
[----:B------:R-:W-:-:S04]  /*b8c0*/  IMAD.MOV R4, RZ, RZ, -R4 ;  /* 0x000000ffff047224 */ /* 0x000fc800078e0a04 */
[----:B------:R-:W-:Y:S01]  /*b8d0*/  IMAD R0, R15, R4, R0 ;  /* 0x000000040f007224 */ /* 0x000fe200078e0200 */
[----:B---3--:R-:W-:Y:S02]  /*b8e0*/  IABS R3, R25 ;  /* 0x0000001900037213 */ /* 0x008fe40000000000 */
[----:B------:R-:W3:Y:S04]  /*b8f0*/  LDL R25, [R1+0x4380] ;  /* 0x0043800001197983 */ /* 0x000ee80000100800 */
[----:B------:R-:W-:Y:S04]  /*b900*/  STL [R1+0x3fc], R2 ;  /* 0x0003fc0201007387 */ /* 0x000fe80000100800 */
[----:B------:R-:W-:Y:S04]  /*b910*/  STL [R1+0x3dc], R8 ;  /* 0x0003dc0801007387 */ /* 0x000fe80000100800 */
[----:B------:R-:W-:Y:S04]  /*b920*/  STL [R1+0x3e8], R6 ;  /* 0x0003e80601007387 */ /* 0x000fe80000100800 */
[----:B------:R-:W3:Y:S04]  /*b930*/  LDL R11, [R1+0x437c] ;  /* 0x00437c00010b7983 */ /* 0x000ee80000100800 */
[----:B------:R4:W-:Y:S02]  /*b940*/  STL [R1+0x3f0], R0 ;  /* 0x0003f00001007387 */ /* 0x0009e40000100800 */
[----:B----4-:R-:W-:-:S02]  /*b950*/  IABS R0, R27 ;  /* 0x0000001b00007213 */ /* 0x010fc40000000000 */
[----:B------:R-:W4:Y:S01]  /*b960*/  LDL R27, [R1+0x4374] ;  /* 0x00437400011b7983 */ /* 0x000f220000100800 */
[----:B------:R-:W-:Y:S01]  /*b970*/  IABS R6, R26 ;  /* 0x0000001a00067213 */ /* 0x000fe20000000000 */
[C---:B------:R-:W-:Y:S01]  /*b980*/  IMAD.HI.U32 R5, R14.reuse, R3, RZ ;  /* 0x000000030e057227 */ /* 0x040fe200078e00ff */
[----:B------:R-:W-:Y:S01]  /*b990*/  IABS R2, R12 ;  /* 0x0000000c00027213 */ /* 0x000fe20000000000 */
[----:B------:R-:W4:Y:S02]  /*b9a0*/  LDL R26, [R1+0x4378] ;  /* 0x00437800011a7983 */ /* 0x000f240000100800 */
[----:B------:R-:W-:Y:S02]  /*b9b0*/  IMAD.MOV R5, RZ, RZ, -R5 ;  /* 0x000000ffff057224 */ /* 0x000fe400078e0a05 */
[----:B------:R-:W-:-:S04]  /*b9c0*/  IMAD.HI.U32 R4, R14, R2, RZ ;  /* 0x000000020e047227 */ /* 0x000fc800078e00ff */
[----:B------:R-:W-:Y:S02]  /*b9d0*/  IMAD R5, R15, R5, R3 ;  /* 0x000000050f057224 */ /* 0x000fe400078e0203 */
[----:B------:R-:W-:-:S03]  /*b9e0*/  IMAD.MOV R4, RZ, RZ, -R4 ;  /* 0x000000ffff047224 */ /* 0x000fc600078e0a04 */
[----:B------:R2:W-:Y:S01]  /*b9f0*/  STL [R1+0x3f4], R5 ;  /* 0x0003f40501007387 */ /* 0x0005e20000100800 */
[----:B------:R-:W-:Y:S01]  /*ba00*/  IMAD R4, R15, R4, R2 ;  /* 0x000000040f047224 */ /* 0x000fe200078e0202 */
[----:B------:R-:W-:Y:S02]  /*ba10*/  IABS R3, R23 ;  /* 0x0000001700037213 */ /* 0x000fe40000000000 */
[----:B------:R-:W4:Y:S04]  /*ba20*/  LDL R12, [R1+0x4370] ;  /* 0x00437000010c7983 */ /* 0x000f280000100800 */
[----:B------:R-:W4:Y:S04]  /*ba30*/  LDL R23, [R1+0x436c] ;  /* 0x00436c0001177983 */ /* 0x000f280000100800 */
[----:B------:R0:W-:Y:S01]  /*ba40*/  STL [R1+0x3ec], R4 ;  /* 0x0003ec0401007387 */ /* 0x0001e20000100800 */
[----:B------:R-:W-:-:S04]  /*ba50*/  IMAD.HI.U32 R7, R14, R6, RZ ;  /* 0x000000060e077227 */ /* 0x000fc800078e00ff */
[----:B------:R-:W-:-:S04]  /*ba60*/  IMAD.HI.U32 R8, R14, R0, RZ ;  /* 0x000000000e087227 */ /* 0x000fc800078e00ff */
[----:B------:R-:W-:Y:S02]  /*ba70*/  IMAD.MOV R7, RZ, RZ, -R7 ;  /* 0x000000ffff077224 */ /* 0x000fe400078e0a07 */
[----:B------:R-:W-:Y:S02]  /*ba80*/  IMAD.MOV R8, RZ, RZ, -R8 ;  /* 0x000000ffff087224 */ /* 0x000fe400078e0a08 */
[C---:B------:R-:W-:Y:S02]  /*ba90*/  IMAD R7, R15.reuse, R7, R6 ;  /* 0x000000070f077224 */ /* 0x040fe400078e0206 */
[----:B------:R-:W-:Y:S01]  /*baa0*/  IMAD R6, R15, R8, R0 ;  /* 0x000000080f067224 */ /* 0x000fe200078e0200 */
[----:B--2---:R-:W-:Y:S02]  /*bab0*/  IABS R5, R24 ;  /* 0x0000001800057213 */ /* 0x004fe40000000000 */
[----:B------:R-:W2:Y:S03]  /*bac0*/  LDL R24, [R1+0x4368] ;  /* 0x0043680001187983 */ /* 0x000ea60000100800 */
[----:B------:R-:W-:-:S02]  /*bad0*/  IMAD.MOV.U32 R2, RZ, RZ, R5 ;  /* 0x000000ffff027224 */ /* 0x000fc400078e0005 */
[----:B------:R-:W-:-:S04]  /*bae0*/  IMAD.HI.U32 R5, R14, R3, RZ ;  /* 0x000000030e057227 */ /* 0x000fc800078e00ff */
[----:B------:R-:W-:Y:S02]  /*baf0*/  IMAD.MOV R5, RZ, RZ, -R5 ;  /* 0x000000ffff057224 */ /* 0x000fe400078e0a05 */
[----:B0-----:R-:W-:Y:S01]  /*bb00*/  IMAD.HI.U32 R4, R14, R2, RZ ;  /* 0x000000020e047227 */ /* 0x001fe200078e00ff */
[----:B------:R0:W-:Y:S03]  /*bb10*/  STL [R1+0x3e4], R7 ;  /* 0x0003e40701007387 */ /* 0x0001e60000100800 */
[----:B------:R-:W-:Y:S01]  /*bb20*/  IMAD R3, R15, R5, R3 ;  /* 0x000000050f037224 */ /* 0x000fe200078e0203 */
[----:B------:R-:W-:Y:S01]  /*bb30*/  STL [R1+0x3e0], R6 ;  /* 0x0003e00601007387 */ /* 0x000fe20000100800 */
[----:B---3--:R-:W-:-:S03]  /*bb40*/  IABS R9, R25 ;  /* 0x0000001900097213 */ /* 0x008fc60000000000 */
[----:B------:R-:W3:Y:S01]  /*bb50*/  LDL R25, [R1+0x4364] ;  /* 0x0043640001197983 */ /* 0x000ee20000100800 */
[----:B0-----:R-:W-:-:S03]  /*bb60*/  IMAD.MOV R7, RZ, RZ, -R4 ;  /* 0x000000ffff077224 */ /* 0x001fc600078e0a04 */
[----:B------:R0:W-:Y:S02]  /*bb70*/  STL [R1+0x3d0], R3 ;  /* 0x0003d00301007387 */ /* 0x0001e40000100800 */
[----:B0-----:R-:W-:Y:S01]  /*bb80*/  IMAD R3, R15, R7, R2 ;  /* 0x000000070f037224 */ /* 0x001fe200078e0202 */
[----:B----4-:R-:W-:Y:S02]  /*bb90*/  IABS R2, R27 ;  /* 0x0000001b00027213 */ /* 0x010fe40000000000 */
[----:B------:R-:W4:Y:S01]  /*bba0*/  LDL R27, [R1+0x435c] ;  /* 0x00435c00011b7983 */ /* 0x000f220000100800 */
[----:B------:R-:W-:Y:S01]  /*bbb0*/  IMAD.MOV.U32 R0, RZ, RZ, R9 ;  /* 0x000000ffff007224 */ /* 0x000fe200078e0009 */
[----:B------:R-:W-:Y:S02]  /*bbc0*/  IABS R8, R11 ;  /* 0x0000000b00087213 */ /* 0x000fe40000000000 */
[----:B------:R-:W-:Y:S01]  /*bbd0*/  IABS R6, R26 ;  /* 0x0000001a00067213 */ /* 0x000fe20000000000 */
[C---:B------:R-:W-:Y:S01]  /*bbe0*/  IMAD.HI.U32 R4, R14.reuse, R0, RZ ;  /* 0x000000000e047227 */ /* 0x040fe200078e00ff */
[----:B------:R-:W4:Y:S03]  /*bbf0*/  LDL R26, [R1+0x4360] ;  /* 0x00436000011a7983 */ /* 0x000f260000100800 */
[----:B------:R-:W-:-:S04]  /*bc00*/  IMAD.HI.U32 R9, R14, R8, RZ ;  /* 0x000000080e097227 */ /* 0x000fc800078e00ff */
        /* <DEDUP_REMOVED lines=8> */
[----:B------:R-:W-:Y:S01]  /*bc90*/  STL [R1+0x3d4], R0 ;  /* 0x0003d40001007387 */ /* 0x000fe20000100800 */
[----:B0-----:R-:W-:-:S03]  /*bca0*/  IABS R3, R12 ;  /* 0x0000000c00037213 */ /* 0x001fc60000000000 */
[----:B------:R-:W4:Y:S04]  /*bcb0*/  LDL R12, [R1+0x4358] ;  /* 0x00435800010c7983 */ /* 0x000f280000100800 */
[----:B------:R-:W-:Y:S04]  /*bcc0*/  STL [R1+0x3b4], R8 ;  /* 0x0003b40801007387 */ /* 0x000fe80000100800 */
[----:B------:R2:W-:Y:S01]  /*bcd0*/  STL [R1+0x3c0], R6 ;  /* 0x0003c00601007387 */ /* 0x0005e20000100800 */
        /* <DEDUP_REMOVED lines=14> */
[----:B------:R-:W4:Y:S01]  /*bdc0*/  LDL R27, [R1+0x4348] ;  /* 0x00434800011b7983 */ /* 0x000f220000100800 */
[----:B------:R-:W-:-:S05]  /*bdd0*/  IABS R0, R23 ;  /* 0x0000001700007213 */ /* 0x000fca0000000000 */
[C---:B------:R-:W-:Y:S01]  /*bde0*/  IMAD.HI.U32 R4, R14.reuse, R0, RZ ;  /* 0x000000000e047227 */ /* 0x040fe200078e00ff */
[----:B------:R-:W-:Y:S02]  /*bdf0*/  IABS R3, R26 ;  /* 0x0000001a00037213 */ /* 0x000fe40000000000 */
[----:B------:R-:W4:Y:S01]  /*be00*/  LDL R26, [R1+0x4344] ;  /* 0x00434400011a7983 */ /* 0x000f220000100800 */
        /* <DEDUP_REMOVED lines=11> */
[----:B------:R-:W-:Y:S01]  /*bec0*/  STL [R1+0x4cb8], R23 ;  /* 0x004cb81701007387 */ /* 0x000fe20000100800 */
[----:B------:R-:W-:Y:S01]  /*bed0*/  IMAD R3, R15, R5, R3 ;  /* 0x000000050f037224 */ /* 0x000fe200078e0203 */
[----:B------:R-:W-:-:S02]  /*bee0*/  IABS R9, R12 ;  /* 0x0000000c00097213 */ /* 0x000fc40000000000 */
[----:B------:R0:W-:Y:S04]  /*bef0*/  STL [R1+0x3bc], R7 ;  /* 0x0003bc0701007387 */ /* 0x0001e80000100800 */
[----:B------:R-:W-:Y:S04]  /*bf00*/  STL [R1+0x3b8], R6 ;  /* 0x0003b80601007387 */ /* 0x000fe80000100800 */
[----:B------:R-:W4:Y:S04]  /*bf10*/  LDL R12, [R1+0x4340] ;  /* 0x00434000010c7983 */ /* 0x000f280000100800 */
[----:B------:R1:W-:Y:S01]  /*bf20*/  STL [R1+0x3a8], R3 ;  /* 0x0003a80301007387 */ /* 0x0003e20000100800 */
[----:B------:R-:W-:-:S04]  /*bf30*/  IMAD.HI.U32 R4, R14, R0, RZ ;  /* 0x000000000e047227 */ /* 0x000fc800078e00ff */
[----:B0-----:R-:W-:-:S04]  /*bf40*/  IMAD.MOV R7, RZ, RZ, -R4 ;  /* 0x000000ffff077224 */ /* 0x001fc800078e0a04 */
[----:B-1----:R-:W-:Y:S01]  /*bf50*/  IMAD R3, R15, R7, R0 ;  /* 0x000000070f037224 */ /* 0x002fe200078e0200 */
[----:B--2---:R-:W-:Y:S02]  /*bf60*/  IABS R8, R24 ;  /* 0x0000001800087213 */ /* 0x004fe40000000000 */
[----:B------:R-:W2:Y:S01]  /*bf70*/  LDL R24, [R1+0x433c] ;  /* 0x00433c0001187983 */ /* 0x000ea20000100800 */
[----:B------:R-:W-:-:S03]  /*bf80*/  IABS R6, R11 ;  /* 0x0000000b00067213 */ /* 0x000fc60000000000 */
[----:B------:R-:W2:Y:S04]  /*bf90*/  LDL R11, [R1+0x4338] ;  /* 0x00433800010b7983 */ /* 0x000ea80000100800 */
[----:B------:R4:W-:Y:S01]  /*bfa0*/  STL [R1+0x3b0], R3 ;  /* 0x0003b00301007387 */ /* 0x0009e20000100800 */
[----:B---3--:R-:W-:-:S03]  /*bfb0*/  IABS R0, R25 ;  /* 0x0000001900007213 */ /* 0x008fc60000000000 */
[----:B------:R-:W3:Y:S01]  /*bfc0*/  LDL R25, [R1+0x4334] ;  /* 0x0043340001197983 */ /* 0x000ee20000100800 */
[----:B----4-:R-:W-:-:S03]  /*bfd0*/  IABS R3, R27 ;  /* 0x0000001b00037213 */ /* 0x010fc60000000000 */
[----:B------:R-:W4:Y:S01]  /*bfe0*/  LDL R27, [R1+0x4330] ;  /* 0x00433000011b7983 */ /* 0x000f220000100800 */
        /* <DEDUP_REMOVED lines=11> */
[----:B------:R-:W-:-:S03]  /*c0a0*/  IMAD.HI.U32 R4, R14, R0, RZ ;  /* 0x000000000e047227 */ /* 0x000fc600078e00ff */
[----:B------:R-:W-:Y:S04]  /*c0b0*/  STL [R1+0x38c], R8 ;  /* 0x00038c0801007387 */ /* 0x000fe80000100800 */
[----:B------:R1:W-:Y:S01]  /*c0c0*/  STL [R1+0x398], R6 ;  /* 0x0003980601007387 */ /* 0x0003e20000100800 */
[----:B0-----:R-:W-:-:S03]  /*c0d0*/  IABS R2, R26 ;  /* 0x0000001a00027213 */ /* 0x001fc60000000000 */
[----:B------:R-:W4:Y:S01]  /*c0e0*/  LDL R26, [R1+0x432c] ;  /* 0x00432c00011a7983 */ /* 0x000f220000100800 */
        /* <DEDUP_REMOVED lines=18> */
[----:B------:R-:W-:Y:S01]  /*c210*/  IMAD.MOV R8, RZ, RZ, -R8 ;  /* 0x000000ffff087224 */ /* 0x000fe200078e0a08 */
[----:B------:R-:W-:-:S02]  /*c220*/  IABS R3, R11 ;  /* 0x0000000b00037213 */ /* 0x000fc40000000000 */
[----:B------:R-:W2:Y:S01]  /*c230*/  LDL R11, [R1+0x4320] ;  /* 0x00432000010b7983 */ /* 0x000ea20000100800 */
[----:B------:R-:W-:Y:S01]  /*c240*/  IMAD R6, R15, R8, R0 ;  /* 0x000000080f067224 */ /* 0x000fe200078e0200 */
[----:B---3--:R-:W-:Y:S02]  /*c250*/  IABS R5, R25 ;  /* 0x0000001900057213 */ /* 0x008fe40000000000 */
[----:B------:R-:W3:Y:S04]  /*c260*/  LDL R25, [R1+0x431c] ;  /* 0x00431c0001197983 */ /* 0x000ee80000100800 */
[----:B------:R0:W-:Y:S04]  /*c270*/  STL [R1+0x39c], R4 ;  /* 0x00039c0401007387 */ /* 0x0001e80000100800 */
[----:B------:R1:W-:Y:S04]  /*c280*/  STL [R1+0x394], R7 ;  /* 0x0003940701007387 */ /* 0x0003e80000100800 */
[----:B------:R-:W-:Y:S01]  /*c290*/  STL [R1+0x390], R6 ;  /* 0x0003900601007387 */ /* 0x000fe20000100800 */
[----:B----4-:R-:W-:-:S03]  /*c2a0*/  IABS R9, R27 ;  /* 0x0000001b00097213 */ /* 0x010fc60000000000 */
[----:B------:R-:W4:Y:S01]  /*c2b0*/  LDL R27, [R1+0x4318] ;  /* 0x00431800011b7983 */ /* 0x000f220000100800 */
[----:B------:R-:W-:Y:S02]  /*c2c0*/  IMAD.MOV.U32 R2, RZ, RZ, R5 ;  /* 0x000000ffff027224 */ /* 0x000fe400078e0005 */
[----:B------:R-:W-:-:S04]  /*c2d0*/  IMAD.HI.U32 R5, R14, R3, RZ ;  /* 0x000000030e057227 */ /* 0x000fc800078e00ff */
[----:B------:R-:W-:-:S04]  /*c2e0*/  IMAD.MOV R5, RZ, RZ, -R5 ;  /* 0x000000ffff057224 */ /* 0x000fc800078e0a05 */
[----:B------:R-:W-:-:S05]  /*c2f0*/  IMAD R3, R15, R5, R3 ;  /* 0x000000050f037224 */ /* 0x000fca00078e0203 */
[----:B------:R1:W-:Y:S01]  /*c300*/  STL [R1+0x380], R3 ;  /* 0x0003800301007387 */ /* 0x0003e20000100800 */
[----:B0-----:R-:W-:-:S04]  /*c310*/  IMAD.HI.U32 R4, R14, R2, RZ ;  /* 0x000000020e047227 */ /* 0x001fc800078e00ff */
[----:B-1----:R-:W-:Y:S01]  /*c320*/  IMAD.MOV R7, RZ, RZ, -R4 ;  /* 0x000000ffff077224 */ /* 0x002fe200078e0a04 */
[----:B------:R-:W-:Y:S02]  /*c330*/  IABS R8, R26 ;  /* 0x0000001a00087213 */ /* 0x000fe40000000000 */
[----:B------:R-:W4:Y:S01]  /*c340*/  LDL R26, [R1+0x4314] ;  /* 0x00431400011a7983 */ /* 0x000f220000100800 */
[----:B------:R-:W-:Y:S02]  /*c350*/  IMAD R3, R15, R7, R2 ;  /* 0x000000070f037224 */ /* 0x000fe400078e0202 */
[----:B------:R-:W-:Y:S01]  /*c360*/  IMAD.MOV.U32 R0, RZ, RZ, R9 ;  /* 0x000000ffff007224 */ /* 0x000fe200078e0009 */
[----:B------:R-:W-:Y:S02]  /*c370*/  IABS R6, R12 ;  /* 0x0000000c00067213 */ /* 0x000fe40000000000 */
[----:B------:R-:W4:Y:S04]  /*c380*/  LDL R12, [R1+0x4310] ;  /* 0x00431000010c7983 */ /* 0x000f280000100800 */
[----:B------:R0:W-:Y:S01]  /*c390*/  STL [R1+0x388], R3 ;  /* 0x0003880301007387 */ /* 0x0001e20000100800 */
[----:B------:R-:W-:-:S04]  /*c3a0*/  IMAD.HI.U32 R4, R14, R0, RZ ;  /* 0x000000000e047227 */ /* 0x000fc800078e00ff */
[----:B------:R-:W-:-:S04]  /*c3b0*/  IMAD.HI.U32 R9, R14, R8, RZ ;  /* 0x000000080e097227 */ /* 0x000fc800078e00ff */
        /* <DEDUP_REMOVED lines=8> */
[----:B------:R-:W2:Y:S01]  /*c440*/  LDL R24, [R1+0x430c] ;  /* 0x00430c0001187983 */ /* 0x000ea20000100800 */
[----:B0-----:R-:W-:-:S03]  /*c450*/  IABS R3, R11 ;  /* 0x0000000b00037213 */ /* 0x001fc60000000000 */
[----:B------:R-:W2:Y:S04]  /*c460*/  LDL R11, [R1+0x4308] ;  /* 0x00430800010b7983 */ /* 0x000ea80000100800 */
[----:B------:R3:W-:Y:S02]  /*c470*/  STL [R1+0x384], R0 ;  /* 0x0003840001007387 */ /* 0x0007e40000100800 */
[----:B---3--:R-:W-:Y:S02]  /*c480*/  IABS R0, R25 ;  /* 0x0000001900007213 */ /* 0x008fe40000000000 */
[----:B------:R-:W3:Y:S04]  /*c490*/  LDL R25, [R1+0x4304] ;  /* 0x0043040001197983 */ /* 0x000ee80000100800 */
[----:B------:R-:W-:Y:S04]  /*c4a0*/  STL [R1+0x364], R8 ;  /* 0x0003640801007387 */ /* 0x000fe80000100800 */
[----:B------:R4:W-:Y:S02]  /*c4b0*/  STL [R1+0x370], R6 ;  /* 0x0003700601007387 */ /* 0x0009e40000100800 */
[----:B----4-:R-:W-:-:S02]  /*c4c0*/  IABS R6, R27 ;  /* 0x0000001b00067213 */ /* 0x010fc40000000000 */
[----:B------:R-:W4:Y:S01]  /*c4d0*/  LDL R27, [R1+0x4300] ;  /* 0x00430000011b7983 */ /* 0x000f220000100800 */
[----:B------:R-:W-:-:S04]  /*c4e0*/  IMAD.HI.U32 R4, R14, R2, RZ ;  /* 0x000000020e047227 */ /* 0x000fc800078e00ff */
[----:B------:R-:W-:-:S04]  /*c4f0*/  IMAD.MOV R4, RZ, RZ, -R4 ;  /* 0x000000ffff047224 */ /* 0x000fc800078e0a04 */
[----:B------:R-:W-:-:S05]  /*c500*/  IMAD R2, R15, R4, R2 ;  /* 0x000000040f027224 */ /* 0x000fca00078e0202 */
[----:B------:R0:W-:Y:S01]  /*c510*/  STL [R1+0x378], R2 ;  /* 0x0003780201007387 */ /* 0x0001e20000100800 */
[----:B------:R-:W-:-:S04]  /*c520*/  IMAD.HI.U32 R5, R14, R3, RZ ;  /* 0x000000030e057227 */ /* 0x000fc800078e00ff */
[----:B------:R-:W-:Y:S02]  /*c530*/  IMAD.MOV R5, RZ, RZ, -R5 ;  /* 0x000000ffff057224 */ /* 0x000fe400078e0a05 */
[----:B------:R-:W-:-:S04]  /*c540*/  IMAD.HI.U32 R4, R14, R0, RZ ;  /* 0x000000000e047227 */ /* 0x000fc800078e00ff */
[----:B------:R-:W-:Y:S01]  /*c550*/  IMAD R5, R15, R5, R3 ;  /* 0x000000050f057224 */ /* 0x000fe200078e0203 */
[----:B0-----:R-:W-:Y:S02]  /*c560*/  IABS R2, R26 ;  /* 0x0000001a00027213 */ /* 0x001fe40000000000 */
[----:B------:R-:W4:Y:S01]  /*c570*/  LDL R26, [R1+0x42fc] ;  /* 0x0042fc00011a7983 */ /* 0x000f220000100800 */
[----:B------:R-:W-:-:S03]  /*c580*/  IMAD.MOV R4, RZ, RZ, -R4 ;  /* 0x000000ffff047224 */ /* 0x000fc600078e0a04 */
[----:B------:R2:W-:Y:S01]  /*c590*/  STL [R1+0x37c], R5 ;  /* 0x00037c0501007387 */ /* 0x0005e20000100800 */
[----:B------:R-:W-:-:S04]  /*c5a0*/  IMAD.HI.U32 R7, R14, R6, RZ ;  /* 0x000000060e077227 */ /* 0x000fc800078e00ff */
[----:B------:R-:W-:Y:S01]  /*c5b0*/  IMAD.HI.U32 R8, R14, R2, RZ ;  /* 0x000000020e087227 */ /* 0x000fe200078e00ff */
[----:B------:R-:W-:-:S03]  /*c5c0*/  IABS R3, R12 ;  /* 0x0000000c00037213 */ /* 0x000fc60000000000 */
[C---:B------:R-:W-:Y:S01]  /*c5d0*/  IMAD R4, R15.reuse, R4, R0 ;  /* 0x000000040f047224 */ /* 0x040fe200078e0200 */
[----:B------:R-:W4:Y:S01]  /*c5e0*/  LDL R12, [R1+0x42f8] ;  /* 0x0042f800010c7983 */ /* 0x000f220000100800 */
        /* <DEDUP_REMOVED lines=8> */
[----:B------:R-:W-:Y:S01]  /*c670*/  IMAD.MOV R5, RZ, RZ, -R5 ;  /* 0x000000ffff057224 */ /* 0x000fe200078e0a05 */
[----:B------:R-:W-:Y:S03]  /*c680*/  STL [R1+0x374], R4 ;  /* 0x0003740401007387 */ /* 0x000fe60000100800 */
[----:B------:R-:W-:Y:S01]  /*c690*/  IMAD R3, R15, R5, R3 ;  /* 0x000000050f037224 */ /* 0x000fe200078e0203 */
[----:B------:R-:W-:Y:S04]  /*c6a0*/  STL [R1+0x36c], R7 ;  /* 0x00036c0701007387 */ /* 0x000fe80000100800 */
[----:B------:R4:W-:Y:S04]  /*c6b0*/  STL [R1+0x368], R6 ;  /* 0x0003680601007387 */ /* 0x0009e80000100800 */
[----:B------:R-:W2:Y:S01]  /*c6c0*/  LDL R10, [R1+0x42f0] ;  /* 0x0042f000010a7983 */ /* 0x000ea20000100800 */
[----:B---3--:R-:W-:-:S03]  /*c6d0*/  IABS R8, R25 ;  /* 0x0000001900087213 */ /* 0x008fc60000000000 */
[----:B------:R0:W-:Y:S04]  /*c6e0*/  STL [R1+0x358], R3 ;  /* 0x0003580301007387 */ /* 0x0001e80000100800 */
[----:B------:R-:W3:Y:S01]  /*c6f0*/  LDL R25, [R1+0x42ec] ;  /* 0x0042ec0001197983 */ /* 0x000ee20000100800 */
[----:B----4-:R-:W-:-:S03]  /*c700*/  IABS R6, R27 ;  /* 0x0000001b00067213 */ /* 0x010fc60000000000 */
[----:B------:R-:W4:Y:S01]  /*c710*/  LDL R27, [R1+0x42e8] ;  /* 0x0042e800011b7983 */ /* 0x000f220000100800 */
[----:B------:R-:W-:-:S04]  /*c720*/  IMAD.HI.U32 R4, R14, R0, RZ ;  /* 0x000000000e047227 */ /* 0x000fc800078e00ff */
[----:B------:R-:W-:-:S04]  /*c730*/  IMAD.MOV R7, RZ, RZ, -R4 ;  /* 0x000000ffff077224 */ /* 0x000fc800078e0a04 */
[----:B0-----:R-:W-:Y:S01]  /*c740*/  IMAD R3, R15, R7, R0 ;  /* 0x000000070f037224 */ /* 0x001fe200078e0200 */
[----:B------:R-:W-:-:S04]  /*c750*/  IABS R9, R11 ;  /* 0x0000000b00097213 */ /* 0x000fc80000000000 */
[----:B------:R0:W-:Y:S01]  /*c760*/  STL [R1+0x360], R3 ;  /* 0x0003600301007387 */ /* 0x0001e20000100800 */
[----:B------:R-:W-:Y:S02]  /*c770*/  IMAD.MOV.U32 R2, RZ, RZ, R9 ;  /* 0x000000ffff027224 */ /* 0x000fe400078e0009 */
[C---:B------:R-:W-:Y:S01]  /*c780*/  IMAD.HI.U32 R7, R14.reuse, R6, RZ ;  /* 0x000000060e077227 */ /* 0x040fe200078e00ff */
[----:B------:R-:W4:Y:S03]  /*c790*/  LDL R11, [R1+0x42e0] ;  /* 0x0042e000010b7983 */ /* 0x000f260000100800 */
[----:B------:R-:W-:Y:S01]  /*c7a0*/  IMAD.HI.U32 R4, R14, R2, RZ ;  /* 0x000000020e047227 */ /* 0x000fe200078e00ff */
[----:B------:R-:W-:Y:S02]  /*c7b0*/  IABS R0, R26 ;  /* 0x0000001a00007213 */ /* 0x000fe40000000000 */
[----:B------:R-:W4:Y:S01]  /*c7c0*/  LDL R26, [R1+0x42e4] ;  /* 0x0042e400011a7983 */ /* 0x000f220000100800 */
[----:B------:R-:W-:-:S04]  /*c7d0*/  IMAD.MOV R4, RZ, RZ, -R4 ;  /* 0x000000ffff047224 */ /* 0x000fc800078e0a04 */
[----:B------:R-:W-:Y:S02]  /*c7e0*/  IMAD R2, R15, R4, R2 ;  /* 0x000000040f027224 */ /* 0x000fe400078e0202 */
[----:B------:R-:W-:-:S03]  /*c7f0*/  IMAD.HI.U32 R9, R14, R8, RZ ;  /* 0x000000080e097227 */ /* 0x000fc600078e00ff */
[----:B------:R2:W-:Y:S01]  /*c800*/  STL [R1+0x35c], R2 ;  /* 0x00035c0201007387 */ /* 0x0005e20000100800 */
[----:B------:R-:W-:Y:S01]  /*c810*/  IMAD.HI.U32 R4, R14, R0, RZ ;  /* 0x000000000e047227 */ /* 0x000fe200078e00ff */
[----:B0-----:R-:W-:Y:S02]  /*c820*/  IABS R3, R12 ;  /* 0x0000000c00037213 */ /* 0x001fe40000000000 */
[----:B------:R-:W4:Y:S01]  /*c830*/  LDL R12, [R1+0x42dc] ;  /* 0x0042dc00010c7983 */ /* 0x000f220000100800 */
[----:B------:R-:W-:Y:S02]  /*c840*/  IMAD.MOV R9, RZ, RZ, -R9 ;  /* 0x000000ffff097224 */ /* 0x000fe400078e0a09 */
[----:B------:R-:W-:Y:S02]  /*c850*/  IMAD.MOV R7, RZ, RZ, -R7 ;  /* 0x000000ffff077224 */ /* 0x000fe400078e0a07 */
[----:B------:R-:W-:Y:S02]  /*c860*/  IMAD.MOV R4, RZ, RZ, -R4 ;  /* 0x000000ffff047224 */ /* 0x000fe400078e0a04 */
[----:B------:R-:W-:-:S02]  /*c870*/  IMAD R8, R15, R9, R8 ;  /* 0x000000090f087224 */ /* 0x000fc400078e0208 */
[C---:B------:R-:W-:Y:S02]  /*c880*/  IMAD R6, R15.reuse, R7, R6 ;  /* 0x000000070f067224 */ /* 0x040fe400078e0206 */
[----:B------:R-:W-:Y:S01]  /*c890*/  IMAD R0, R15, R4, R0 ;  /* 0x000000040f007224 */ /* 0x000fe200078e0200 */
[----:B------:R-:W-:Y:S01]  /*c8a0*/  STL [R1+0x334], R8 ;  /* 0x0003340801007387 */ /* 0x000fe20000100800 */
[----:B------:R-:W-:-:S03]  /*c8b0*/  IMAD.HI.U32 R5, R14, R3, RZ ;  /* 0x000000030e057227 */ /* 0x000fc600078e00ff */
[----:B------:R-:W-:Y:S01]  /*c8c0*/  STL [R1+0x340], R6 ;  /* 0x0003400601007387 */ /* 0x000fe20000100800 */
[----:B------:R-:W-:-:S04]  /*c8d0*/  IMAD.MOV R5, RZ, RZ, -R5 ;  /* 0x000000ffff057224 */ /* 0x000fc800078e0a05 */
[----:B------:R-:W-:Y:S01]  /*c8e0*/  IMAD R5, R15, R5, R3 ;  /* 0x000000050f057224 */ /* 0x000fe200078e0203 */
[----:B--2---:R-:W-:Y:S02]  /*c8f0*/  IABS R2, R24 ;  /* 0x0000001800027213 */ /* 0x004fe40000000000 */
[----:B------:R-:W2:Y:S04]  /*c900*/  LDL R24, [R1+0x42d8] ;  /* 0x0042d80001187983 */ /* 0x000ea80000100800 */
[----:B------:R3:W-:Y:S02]  /*c910*/  STL [R1+0x350], R0 ;  /* 0x0003500001007387 */ /* 0x0007e40000100800 */
[----:B---3--:R-:W-:Y:S02]  /*c920*/  IABS R0, R25 ;  /* 0x0000001900007213 */ /* 0x008fe40000000000 */
[----:B------:R-:W3:Y:S01]  /*c930*/  LDL R25, [R1+0x42d4] ;  /* 0x0042d40001197983 */ /* 0x000ee20000100800 */
[----:B----4-:R-:W-:-:S03]  /*c940*/  IABS R3, R27 ;  /* 0x0000001b00037213 */ /* 0x010fc60000000000 */
[----:B------:R-:W4:Y:S01]  /*c950*/  LDL R27, [R1+0x42d0] ;  /* 0x0042d000011b7983 */ /* 0x000f220000100800 */
[C---:B------:R-:W-:Y:S01]  /*c960*/  IMAD.HI.U32 R4, R14.reuse, R2, RZ ;  /* 0x000000020e047227 */ /* 0x040fe200078e00ff */
[----:B------:R-:W-:Y:S02]  /*c970*/  IABS R6, R10 ;  /* 0x0000000a00067213 */ /* 0x000fe40000000000 */
[----:B------:R0:W-:Y:S01]  /*c980*/  STL [R1+0x354], R5 ;  /* 0x0003540501007387 */ /* 0x0001e20000100800 */
[----:B------:R-:W-:Y:S02]  /*c990*/  IMAD.MOV R4, RZ, RZ, -R4 ;  /* 0x000000ffff047224 */ /* 0x000fe400078e0a04 */
[----:B------:R-:W-:-:S04]  /*c9a0*/  IMAD.HI.U32 R7, R14, R6, RZ ;  /* 0x000000060e077227 */ /* 0x000fc800078e00ff */
[----:B------:R-:W-:-:S04]  /*c9b0*/  IMAD.HI.U32 R8, R14, R0, RZ ;  /* 0x000000000e087227 */ /* 0x000fc800078e00ff */
[C---:B------:R-:W-:Y:S02]  /*c9c0*/  IMAD R4, R15.reuse, R4, R2 ;  /* 0x000000040f047224 */ /* 0x040fe400078e0202 */
[----:B------:R-:W-:Y:S02]  /*c9d0*/  IMAD.MOV R7, RZ, RZ, -R7 ;  /* 0x000000ffff077224 */ /* 0x000fe400078e0a07 */
[----:B------:R-:W-:Y:S02]  /*c9e0*/  IMAD.MOV R8, RZ, RZ, -R8 ;  /* 0x000000ffff087224 */ /* 0x000fe400078e0a08 */
[----:B------:R-:W-:Y:S01]  /*c9f0*/  IMAD R7, R15, R7, R6 ;  /* 0x000000070f077224 */ /* 0x000fe200078e0206 */
[----:B0-----:R-:W-:Y:S02]  /*ca00*/  IABS R5, R26 ;  /* 0x0000001a00057213 */ /* 0x001fe40000000000 */
[----:B------:R-:W2:Y:S03]  /*ca10*/  LDL R26, [R1+0x42cc] ;  /* 0x0042cc00011a7983 */ /* 0x000ea60000100800 */
[----:B------:R-:W-:-:S02]  /*ca20*/  IMAD.MOV.U32 R2, RZ, RZ, R5 ;  /* 0x000000ffff027224 */ /* 0x000fc400078e0005 */
[----:B------:R-:W-:-:S04]  /*ca30*/  IMAD.HI.U32 R5, R14, R3, RZ ;  /* 0x000000030e057227 */ /* 0x000fc800078e00ff */
[----:B------:R-:W-:Y:S02]  /*ca40*/  IMAD.MOV R5, RZ, RZ, -R5 ;  /* 0x000000ffff057224 */ /* 0x000fe400078e0a05 */
[C---:B------:R-:W-:Y:S01]  /*ca50*/  IMAD R6, R15.reuse, R8, R0 ;  /* 0x000000080f067224 */ /* 0x040fe200078e0200 */
[----:B------:R0:W-:Y:S01]  /*ca60*/  STL [R1+0x348], R4 ;  /* 0x0003480401007387 */ /* 0x0001e20000100800 */
[----:B------:R-:W-:Y:S01]  /*ca70*/  IMAD R3, R15, R5, R3 ;  /* 0x000000050f037224 */ /* 0x000fe200078e0203 */
[----:B------:R-:W-:Y:S02]  /*ca80*/  IABS R9, R11 ;  /* 0x0000000b00097213 */ /* 0x000fe40000000000 */
[----:B------:R1:W-:Y:S01]  /*ca90*/  STL [R1+0x33c], R7 ;  /* 0x00033c0701007387 */ /* 0x0003e20000100800 */
[----:B------:R-:W-:-:S03]  /*caa0*/  IABS R8, R12 ;  /* 0x0000000c00087213 */ /* 0x000fc60000000000 */
[----:B------:R-:W-:Y:S04]  /*cab0*/  STL [R1+0x338], R6 ;  /* 0x0003380601007387 */ /* 0x000fe80000100800 */
[----:B------:R-:W2:Y:S04]  /*cac0*/  LDL R11, [R1+0x42c8] ;  /* 0x0042c800010b7983 */ /* 0x000ea80000100800 */
[----:B------:R1:W-:Y:S04]  /*cad0*/  STL [R1+0x328], R3 ;  /* 0x0003280301007387 */ /* 0x0003e80000100800 */
[----:B------:R-:W2:Y:S01]  /*cae0*/  LDL R12, [R1+0x42c4] ;  /* 0x0042c400010c7983 */ /* 0x000ea20000100800 */
[----:B0-----:R-:W-:-:S04]  /*caf0*/  IMAD.HI.U32 R4, R14, R2, RZ ;  /* 0x000000020e047227 */ /* 0x001fc800078e00ff */
[----:B-1----:R-:W-:-:S04]  /*cb00*/  IMAD.MOV R7, RZ, RZ, -R4 ;  /* 0x000000ffff077224 */ /* 0x002fc800078e0a04 */
[----:B------:R-:W-:Y:S01]  /*cb10*/  IMAD R3, R15, R7, R2 ;  /* 0x000000070f037224 */ /* 0x000fe200078e0202 */
[----:B---3--:R-:W-:Y:S02]  /*cb20*/  IABS R2, R25 ;  /* 0x0000001900027213 */ /* 0x008fe40000000000 */
[----:B------:R-:W3:Y:S04]  /*cb30*/  LDL R25, [R1+0x42c0] ;  /* 0x0042c00001197983 */ /* 0x000ee80000100800 */
[----:B------:R4:W-:Y:S02]  /*cb40*/  STL [R1+0x330], R3 ;  /* 0x0003300301007387 */ /* 0x0009e40000100800 */
[----:B----4-:R-:W-:Y:S02]  /*cb50*/  IABS R3, R27 ;  /* 0x0000001b00037213 */ /* 0x010fe40000000000 */
[----:B------:R-:W4:Y:S01]  /*cb60*/  LDL R27, [R1+0x42bc] ;  /* 0x0042bc00011b7983 */ /* 0x000f220000100800 */
[----:B------:R-:W-:-:S04]  /*cb70*/  IMAD.MOV.U32 R0, RZ, RZ, R9 ;  /* 0x000000ffff007224 */ /* 0x000fc800078e0009 */
[----:B------:R-:W-:-:S04]  /*cb80*/  IMAD.HI.U32 R4, R14, R0, RZ ;  /* 0x000000000e047227 */ /* 0x000fc800078e00ff */
[----:B------:R-:W-:-:S04]  /*cb90*/  IMAD.MOV R4, RZ, RZ, -R4 ;  /* 0x000000ffff047224 */ /* 0x000fc800078e0a04 */
[----:B------:R-:W-:Y:S01]  /*cba0*/  IMAD R0, R15, R4, R0 ;  /* 0x000000040f007224 */ /* 0x000fe200078e0200 */
[----:B--2---:R-:W-:-:S04]  /*cbb0*/  IABS R6, R24 ;  /* 0x0000001800067213 */ /* 0x004fc80000000000 */
[----:B------:R0:W-:Y:S01]  /*cbc0*/  STL [R1+0x32c], R0 ;  /* 0x00032c0001007387 */ /* 0x0001e20000100800 */
[----:B------:R-:W-:-:S03]  /*cbd0*/  IMAD.HI.U32 R9, R14, R8, RZ ;  /* 0x000000080e097227 */ /* 0x000fc600078e00ff */
[----:B------:R-:W2:Y:S01]  /*cbe0*/  LDL R10, [R1+0x42b4] ;  /* 0x0042b400010a7983 */ /* 0x000ea20000100800 */
[----:B------:R-:W-:-:S04]  /*cbf0*/  IMAD.HI.U32 R7, R14, R6, RZ ;  /* 0x000000060e077227 */ /* 0x000fc800078e00ff */
[----:B------:R-:W-:Y:S01]  /*cc00*/  IMAD.HI.U32 R4, R14, R2, RZ ;  /* 0x000000020e047227 */ /* 0x000fe200078e00ff */
[----:B0-----:R-:W-:Y:S02]  /*cc10*/  IABS R0, R26 ;  /* 0x0000001a00007213 */ /* 0x001fe40000000000 */
[----:B------:R-:W2:Y:S01]  /*cc20*/  LDL R26, [R1+0x42b8] ;  /* 0x0042b800011a7983 */ /* 0x000ea20000100800 */
[----:B------:R-:W-:Y:S02]  /*cc30*/  IMAD.MOV R9, RZ, RZ, -R9 ;  /* 0x000000ffff097224 */ /* 0x000fe400078e0a09 */
[----:B------:R-:W-:Y:S02]  /*cc40*/  IMAD.MOV R7, RZ, RZ, -R7 ;  /* 0x000000ffff077224 */ /* 0x000fe400078e0a07 */
[----:B------:R-:W-:Y:S02]  /*cc50*/  IMAD.MOV R4, RZ, RZ, -R4 ;  /* 0x000000ffff047224 */ /* 0x000fe400078e0a04 */
[----:B------:R-:W-:-:S02]  /*cc60*/  IMAD R8, R15, R9, R8 ;  /* 0x000000090f087224 */ /* 0x000fc400078e0208 */
[C---:B------:R-:W-:Y:S02]  /*cc70*/  IMAD R6, R15.reuse, R7, R6 ;  /* 0x000000070f067224 */ /* 0x040fe400078e0206 */
[----:B------:R-:W-:Y:S01]  /*cc80*/  IMAD R24, R15, R4, R2 ;  /* 0x000000040f187224 */ /* 0x000fe200078e0202 */
[----:B------:R-:W-:Y:S04]  /*cc90*/  STL [R1+0x30c], R8 ;  /* 0x00030c0801007387 */ /* 0x000fe80000100800 */
[----:B------:R0:W-:Y:S04]  /*cca0*/  STL [R1+0x318], R6 ;  /* 0x0003180601007387 */ /* 0x0001e80000100800 */
[----:B------:R-:W-:Y:S01]  /*ccb0*/  STL [R1+0x4cb4], R24 ;  /* 0x004cb41801007387 */ /* 0x000fe20000100800 */
[----:B------:R-:W-:Y:S01]  /*ccc0*/  IMAD.HI.U32 R5, R14, R3, RZ ;  /* 0x000000030e057227 */ /* 0x000fe200078e00ff */
[----:B0-----:R-:W-:-:S02]  /*ccd0*/  IABS R6, R11 ;  /* 0x0000000b00067213 */ /* 0x001fc40000000000 */
[----:B------:R-:W2:Y:S01]  /*cce0*/  LDL R11, [R1+0x42b0] ;  /* 0x0042b000010b7983 */ /* 0x000ea20000100800 */
[----:B------:R-:W-:-:S03]  /*ccf0*/  IABS R2, R12 ;  /* 0x0000000c00027213 */ /* 0x000fc60000000000 */
[----:B------:R-:W2:Y:S01]  /*cd00*/  LDL R12, [R1+0x42ac] ;  /* 0x0042ac00010c7983 */ /* 0x000ea20000100800 */
[----:B------:R-:W-:-:S04]  /*cd10*/  IMAD.MOV R5, RZ, RZ, -R5 ;  /* 0x000000ffff057224 */ /* 0x000fc800078e0a05 */
[----:B------:R-:W-:-:S05]  /*cd20*/  IMAD R5, R15, R5, R3 ;  /* 0x000000050f057224 */ /* 0x000fca00078e0203 */
[----:B------:R4:W-:Y:S01]  /*cd30*/  STL [R1+0x324], R5 ;  /* 0x0003240501007387 */ /* 0x0009e20000100800 */
[----:B---3--:R-:W-:-:S03]  /*cd40*/  IABS R3, R25 ;  /* 0x0000001900037213 */ /* 0x008fc60000000000 */
[----:B------:R-:W3:Y:S01]  /*cd50*/  LDL R25, [R1+0x42a8] ;  /* 0x0042a80001197983 */ /* 0x000ee20000100800 */
[----:B----4-:R-:W-:-:S03]  /*cd60*/  IABS R5, R27 ;  /* 0x0000001b00057213 */ /* 0x010fc60000000000 */
        /* <DEDUP_REMOVED lines=16> */
[----:B--2---:R-:W-:-:S03]  /*ce70*/  IABS R9, R26 ;  /* 0x0000001a00097213 */ /* 0x004fc60000000000 */
[----:B------:R-:W-:Y:S01]  /*ce80*/  STL [R1+0x310], R6 ;  /* 0x0003100601007387 */ /* 0x000fe20000100800 */
[----:B------:R-:W-:-:S03]  /*ce90*/  IABS R8, R10 ;  /* 0x0000000a00087213 */ /* 0x000fc60000000000 */
[----:B------:R-:W2:Y:S04]  /*cea0*/  LDL R26, [R1+0x42a0] ;  /* 0x0042a000011a7983 */ /* 0x000ea80000100800 */
[----:B------:R1:W-:Y:S04]  /*ceb0*/  STL [R1+0x300], R3 ;  /* 0x0003000301007387 */ /* 0x0003e80000100800 */
[----:B------:R-:W2:Y:S01]  /*cec0*/  LDL R10, [R1+0x429c] ;  /* 0x00429c00010a7983 */ /* 0x000ea20000100800 */
[----:B0-----:R-:W-:-:S04]  /*ced0*/  IMAD.HI.U32 R4, R14, R0, RZ ;  /* 0x000000000e047227 */ /* 0x001fc800078e00ff */
[----:B-1----:R-:W-:-:S04]  /*cee0*/  IMAD.MOV R7, RZ, RZ, -R4 ;  /* 0x000000ffff077224 */ /* 0x002fc800078e0a04 */
[----:B------:R-:W-:Y:S01]  /*cef0*/  IMAD R3, R15, R7, R0 ;  /* 0x000000070f037224 */ /* 0x000fe200078e0200 */
[----:B------:R-:W-:Y:S01]  /*cf00*/  IABS R6, R11 ;  /* 0x0000000b00067213 */ /* 0x000fe20000000000 */
[----:B------:R-:W-:Y:S01]  /*cf10*/  IMAD.MOV.U32 R2, RZ, RZ, R9 ;  /* 0x000000ffff027224 */ /* 0x000fe200078e0009 */
[----:B------:R-:W2:Y:S01]  /*cf20*/  LDL R11, [R1+0x4298] ;  /* 0x00429800010b7983 */ /* 0x000ea20000100800 */
[----:B------:R-:W-:-:S03]  /*cf30*/  IABS R0, R12 ;  /* 0x0000000c00007213 */ /* 0x000fc60000000000 */
[----:B------:R3:W-:Y:S01]  /*cf40*/  STL [R1+0x308], R3 ;  /* 0x0003080301007387 */ /* 0x0007e20000100800 */
[----:B------:R-:W-:-:S03]  /*cf50*/  IMAD.HI.U32 R4, R14, R2, RZ ;  /* 0x000000020e047227 */ /* 0x000fc600078e00ff */
[----:B------:R-:W2:Y:S01]  /*cf60*/  LDL R12, [R1+0x4294] ;  /* 0x00429400010c7983 */ /* 0x000ea20000100800 */
        /* <DEDUP_REMOVED lines=8> */
[----:B---3--:R-:W-:-:S02]  /*cff0*/  IABS R3, R25 ;  /* 0x0000001900037213 */ /* 0x008fc40000000000 */
[----:B------:R-:W3:Y:S04]  /*d000*/  LDL R25, [R1+0x4290] ;  /* 0x0042900001197983 */ /* 0x000ee80000100800 */
[----:B------:R4:W-:Y:S04]  /*d010*/  STL [R1+0x304], R2 ;  /* 0x0003040201007387 */ /* 0x0009e80000100800 */
[----:B------:R-:W-:Y:S04]  /*d020*/  STL [R1+0x2e4], R8 ;  /* 0x0002e40801007387 */ /* 0x000fe80000100800 */
[----:B------:R2:W-:Y:S01]  /*d030*/  STL [R1+0x2f0], R6 ;  /* 0x0002f00601007387 */ /* 0x0005e20000100800 */
[----:B----4-:R-:W-:-:S03]  /*d040*/  IABS R2, R27 ;  /* 0x0000001b00027213 */ /* 0x010fc60000000000 */
        /* <DEDUP_REMOVED lines=9> */
[----:B--2---:R-:W-:Y:S02]  /*d0e0*/  IABS R6, R26 ;  /* 0x0000001a00067213 */ /* 0x004fe40000000000 */
[----:B------:R-:W2:Y:S01]  /*d0f0*/  LDL R26, [R1+0x4288] ;  /* 0x00428800011a7983 */ /* 0x000ea20000100800 */
[----:B0-----:R-:W-:-:S03]  /*d100*/  IABS R0, R10 ;  /* 0x0000000a00007213 */ /* 0x001fc60000000000 */
[----:B------:R-:W2:Y:S01]  /*d110*/  LDL R10, [R1+0x4284] ;  /* 0x00428400010a7983 */ /* 0x000ea20000100800 */
[----:B------:R-:W-:-:S03]  /*d120*/  IMAD.MOV R4, RZ, RZ, -R4 ;  /* 0x000000ffff047224 */ /* 0x000fc600078e0a04 */
[----:B------:R0:W-:Y:S01]  /*d130*/  STL [R1+0x2fc], R5 ;  /* 0x0002fc0501007387 */ /* 0x0001e20000100800 */
[C---:B------:R-:W-:Y:S01]  /*d140*/  IMAD.HI.U32 R7, R14.reuse, R6, RZ ;  /* 0x000000060e077227 */ /* 0x040fe200078e00ff */
[----:B------:R-:W-:Y:S02]  /*d150*/  IABS R3, R11 ;  /* 0x0000000b00037213 */ /* 0x000fe40000000000 */
[----:B------:R-:W2:Y:S01]  /*d160*/  LDL R11, [R1+0x4280] ;  /* 0x00428000010b7983 */ /* 0x000ea20000100800 */
[----:B------:R-:W-:Y:S01]  /*d170*/  IMAD.HI.U32 R8, R14, R0, RZ ;  /* 0x000000000e087227 */ /* 0x000fe200078e00ff */
[----:B0-----:R-:W-:-:S03]  /*d180*/  IABS R5, R12 ;  /* 0x0000000c00057213 */ /* 0x001fc60000000000 */
[----:B------:R-:W-:Y:S01]  /*d190*/  IMAD R4, R15, R4, R2 ;  /* 0x000000040f047224 */ /* 0x000fe200078e0202 */
[----:B------:R-:W2:Y:S01]  /*d1a0*/  LDL R12, [R1+0x427c] ;  /* 0x00427c00010c7983 */ /* 0x000ea20000100800 */
[----:B------:R-:W-:Y:S02]  /*d1b0*/  IMAD.MOV R7, RZ, RZ, -R7 ;  /* 0x000000ffff077224 */ /* 0x000fe400078e0a07 */
[----:B------:R-:W-:Y:S02]  /*d1c0*/  IMAD.MOV.U32 R2, RZ, RZ, R5 ;  /* 0x000000ffff027224 */ /* 0x000fe400078e0005 */
[----:B------:R-:W-:-:S04]  /*d1d0*/  IMAD.HI.U32 R5, R14, R3, RZ ;  /* 0x000000030e057227 */ /* 0x000fc800078e00ff */
        /* <DEDUP_REMOVED lines=8> */
[----:B---3--:R-:W-:-:S03]  /*d260*/  IABS R9, R25 ;  /* 0x0000001900097213 */ /* 0x008fc60000000000 */
[----:B------:R-:W3:Y:S04]  /*d270*/  LDL R25, [R1+0x4278] ;  /* 0x0042780001197983 */ /* 0x000ee80000100800 */
[----:B------:R0:W-:Y:S01]  /*d280*/  STL [R1+0x2d8], R3 ;  /* 0x0002d80301007387 */ /* 0x0001e20000100800 */
[----:B----4-:R-:W-:-:S03]  /*d290*/  IABS R8, R27 ;  /* 0x0000001b00087213 */ /* 0x010fc60000000000 */
[----:B------:R-:W4:Y:S01]  /*d2a0*/  LDL R27, [R1+0x4274] ;  /* 0x00427400011b7983 */ /* 0x000f220000100800 */
[----:B0-----:R-:W-:-:S04]  /*d2b0*/  IMAD.HI.U32 R4, R14, R2, RZ ;  /* 0x000000020e047227 */ /* 0x001fc800078e00ff */
[----:B-1----:R-:W-:-:S04]  /*d2c0*/  IMAD.MOV R7, RZ, RZ, -R4 ;  /* 0x000000ffff077224 */ /* 0x002fc800078e0a04 */
[----:B------:R-:W-:Y:S02]  /*d2d0*/  IMAD R3, R15, R7, R2 ;  /* 0x000000070f037224 */ /* 0x000fe400078e0202 */
[----:B------:R-:W-:-:S04]  /*d2e0*/  IMAD.MOV.U32 R0, RZ, RZ, R9 ;  /* 0x000000ffff007224 */ /* 0x000fc800078e0009 */
[----:B------:R-:W-:-:S04]  /*d2f0*/  IMAD.HI.U32 R4, R14, R0, RZ ;  /* 0x000000000e047227 */ /* 0x000fc800078e00ff */
[----:B------:R-:W-:Y:S01]  /*d300*/  IMAD.MOV R4, RZ, RZ, -R4 ;  /* 0x000000ffff047224 */ /* 0x000fe200078e0a04 */
[----:B--2---:R-:W-:Y:S02]  /*d310*/  IABS R6, R26 ;  /* 0x0000001a00067213 */ /* 0x004fe40000000000 */
[----:B------:R-:W2:Y:S04]  /*d320*/  LDL R26, [R1+0x4270] ;  /* 0x00427000011a7983 */ /* 0x000ea80000100800 */
[----:B------:R0:W-:Y:S01]  /*d330*/  STL [R1+0x2e0], R3 ;  /* 0x0002e00301007387 */ /* 0x0001e20000100800 */
[----:B------:R-:W-:-:S03]  /*d340*/  IABS R2, R10 ;  /* 0x0000000a00027213 */ /* 0x000fc60000000000 */
[----:B------:R-:W2:Y:S01]  /*d350*/  LDL R10, [R1+0x426c] ;  /* 0x00426c00010a7983 */ /* 0x000ea20000100800 */
[----:B------:R-:W-:-:S04]  /*d360*/  IMAD.HI.U32 R9, R14, R8, RZ ;  /* 0x000000080e097227 */ /* 0x000fc800078e00ff */
[C---:B------:R-:W-:Y:S01]  /*d370*/  IMAD.HI.U32 R7, R14.reuse, R6, RZ ;  /* 0x000000060e077227 */ /* 0x040fe200078e00ff */
[----:B0-----:R-:W-:Y:S02]  /*d380*/  IABS R3, R11 ;  /* 0x0000000b00037213 */ /* 0x001fe40000000000 */
[----:B------:R-:W2:Y:S01]  /*d390*/  LDL R11, [R1+0x4268] ;  /* 0x00426800010b7983 */ /* 0x000ea20000100800 */
[----:B------:R-:W-:Y:S02]  /*d3a0*/  IMAD R0, R15, R4, R0 ;  /* 0x000000040f007224 */ /* 0x000fe400078e0200 */
        /* <DEDUP_REMOVED lines=8> */
[----:B------:R-:W-:Y:S04]  /*d430*/  STL [R1+0x2bc], R8 ;  /* 0x0002bc0801007387 */ /* 0x000fe80000100800 */
[----:B------:R-:W-:Y:S01]  /*d440*/  STL [R1+0x2c8], R6 ;  /* 0x0002c80601007387 */ /* 0x000fe20000100800 */
[----:B0-----:R-:W-:-:S03]  /*d450*/  IABS R0, R12 ;  /* 0x0000000c00007213 */ /* 0x001fc60000000000 */
[----:B------:R-:W2:Y:S04]  /*d460*/  LDL R12, [R1+0x4264] ;  /* 0x00426400010c7983 */ /* 0x000ea80000100800 */
[----:B------:R4:W-:Y:S02]  /*d470*/  STL [R1+0x2d0], R2 ;  /* 0x0002d00201007387 */ /* 0x0009e40000100800 */
[----:B----4-:R-:W-:Y:S02]  /*d480*/  IABS R2, R27 ;  /* 0x0000001b00027213 */ /* 0x010fe40000000000 */
[----:B------:R-:W4:Y:S01]  /*d490*/  LDL R27, [R1+0x425c] ;  /* 0x00425c00011b7983 */ /* 0x000f220000100800 */
[----:B---3--:R-:W-:Y:S01]  /*d4a0*/  IABS R6, R25 ;  /* 0x0000001900067213 */ /* 0x008fe20000000000 */
[----:B------:R-:W-:-:S02]  /*d4b0*/  IMAD.HI.U32 R5, R14, R3, RZ ;  /* 0x000000030e057227 */ /* 0x000fc400078e00ff */
[----:B------:R-:W3:Y:S02]  /*d4c0*/  LDL R25, [R1+0x4260] ;  /* 0x0042600001197983 */ /* 0x000ee40000100800 */
[----:B------:R-:W-:Y:S02]  /*d4d0*/  IMAD.MOV R5, RZ, RZ, -R5 ;  /* 0x000000ffff057224 */ /* 0x000fe400078e0a05 */
[----:B------:R-:W-:-:S04]  /*d4e0*/  IMAD.HI.U32 R4, R14, R0, RZ ;  /* 0x000000000e047227 */ /* 0x000fc800078e00ff */
[----:B------:R-:W-:Y:S02]  /*d4f0*/  IMAD R5, R15, R5, R3 ;  /* 0x000000050f057224 */ /* 0x000fe400078e0203 */
[----:B------:R-:W-:-:S03]  /*d500*/  IMAD.MOV R4, RZ, RZ, -R4 ;  /* 0x000000ffff047224 */ /* 0x000fc600078e0a04 */
[----:B------:R0:W-:Y:S01]  /*d510*/  STL [R1+0x2d4], R5 ;  /* 0x0002d40501007387 */ /* 0x0001e20000100800 */
[----:B------:R-:W-:-:S04]  /*d520*/  IMAD.HI.U32 R7, R14, R6, RZ ;  /* 0x000000060e077227 */ /* 0x000fc800078e00ff */
[----:B------:R-:W-:-:S04]  /*d530*/  IMAD.HI.U32 R8, R14, R2, RZ ;  /* 0x000000020e087227 */ /* 0x000fc800078e00ff */
[----:B------:R-:W-:Y:S02]  /*d540*/  IMAD R4, R15, R4, R0 ;  /* 0x000000040f047224 */ /* 0x000fe400078e0200 */
[----:B------:R-:W-:Y:S02]  /*d550*/  IMAD.MOV R7, RZ, RZ, -R7 ;  /* 0x000000ffff077224 */ /* 0x000fe400078e0a07 */
[----:B------:R-:W-:Y:S01]  /*d560*/  IMAD.MOV R8, RZ, RZ, -R8 ;  /* 0x000000ffff087224 */ /* 0x000fe200078e0a08 */
[----:B--2---:R-:W-:Y:S02]  /*d570*/  IABS R3, R26 ;  /* 0x0000001a00037213 */ /* 0x004fe40000000000 */
[----:B------:R-:W2:Y:S01]  /*d580*/  LDL R26, [R1+0x4258] ;  /* 0x00425800011a7983 */ /* 0x000ea20000100800 */
[----:B0-----:R-:W-:-:S03]  /*d590*/  IABS R5, R10 ;  /* 0x0000000a00057213 */ /* 0x001fc60000000000 */
[----:B------:R-:W2:Y:S02]  /*d5a0*/  LDL R10, [R1+0x4254] ;  /* 0x00425400010a7983 */ /* 0x000ea40000100800 */
[----:B------:R-:W-:Y:S02]  /*d5b0*/  IMAD.MOV.U32 R0, RZ, RZ, R5 ;  /* 0x000000ffff007224 */ /* 0x000fe400078e0005 */
[----:B------:R-:W-:-:S04]  /*d5c0*/  IMAD.HI.U32 R5, R14, R3, RZ ;  /* 0x000000030e057227 */ /* 0x000fc800078e00ff */
[----:B------:R-:W-:Y:S02]  /*d5d0*/  IMAD.MOV R5, RZ, RZ, -R5 ;  /* 0x000000ffff057224 */ /* 0x000fe400078e0a05 */
[C---:B------:R-:W-:Y:S02]  /*d5e0*/  IMAD R7, R15.reuse, R7, R6 ;  /* 0x000000070f077224 */ /* 0x040fe400078e0206 */
[C---:B------:R-:W-:Y:S01]  /*d5f0*/  IMAD R6, R15.reuse, R8, R2 ;  /* 0x000000080f067224 */ /* 0x040fe200078e0202 */
[----:B------:R0:W-:Y:S01]  /*d600*/  STL [R1+0x2cc], R4 ;  /* 0x0002cc0401007387 */ /* 0x0001e20000100800 */
[----:B------:R-:W-:-:S03]  /*d610*/  IMAD R3, R15, R5, R3 ;  /* 0x000000050f037224 */ /* 0x000fc600078e0203 */
[----:B------:R1:W-:Y:S01]  /*d620*/  STL [R1+0x2c4], R7 ;  /* 0x0002c40701007387 */ /* 0x0003e20000100800 */
[----:B------:R-:W-:-:S03]  /*d630*/  IABS R9, R11 ;  /* 0x0000000b00097213 */ /* 0x000fc60000000000 */
[----:B------:R-:W-:Y:S04]  /*d640*/  STL [R1+0x2c0], R6 ;  /* 0x0002c00601007387 */ /* 0x000fe80000100800 */
[----:B------:R-:W2:Y:S04]  /*d650*/  LDL R28, [R1+0x4250] ;  /* 0x00425000011c7983 */ /* 0x000ea80000100800 */
[----:B------:R1:W-:Y:S04]  /*d660*/  STL [R1+0x2b0], R3 ;  /* 0x0002b00301007387 */ /* 0x0003e80000100800 */
[----:B------:R-:W2:Y:S01]  /*d670*/  LDL R11, [R1+0x424c] ;  /* 0x00424c00010b7983 */ /* 0x000ea20000100800 */
[----:B0-----:R-:W-:-:S04]  /*d680*/  IMAD.HI.U32 R4, R14, R0, RZ ;  /* 0x000000000e047227 */ /* 0x001fc800078e00ff */
[----:B-1----:R-:W-:Y:S01]  /*d690*/  IMAD.MOV R7, RZ, RZ, -R4 ;  /* 0x000000ffff077224 */ /* 0x002fe200078e0a04 */
[----:B------:R-:W-:Y:S02]  /*d6a0*/  IABS R8, R12 ;  /* 0x0000000c00087213 */ /* 0x000fe40000000000 */
[----:B------:R-:W2:Y:S01]  /*d6b0*/  LDL R12, [R1+0x4248] ;  /* 0x00424800010c7983 */ /* 0x000ea20000100800 */
[----:B------:R-:W-:-:S05]  /*d6c0*/  IMAD R3, R15, R7, R0 ;  /* 0x000000070f037224 */ /* 0x000fca00078e0200 */
[----:B------:R2:W-:Y:S01]  /*d6d0*/  STL [R1+0x2b8], R3 ;  /* 0x0002b80301007387 */ /* 0x0005e20000100800 */
[----:B----4-:R-:W-:-:S03]  /*d6e0*/  IABS R0, R27 ;  /* 0x0000001b00007213 */ /* 0x010fc60000000000 */
[----:B------:R-:W4:Y:S01]  /*d6f0*/  LDL R27, [R1+0x4244] ;  /* 0x00424400011b7983 */ /* 0x000f220000100800 */
[----:B---3--:R-:W-:Y:S01]  /*d700*/  IABS R6, R25 ;  /* 0x0000001900067213 */ /* 0x008fe20000000000 */
[----:B------:R-:W-:Y:S02]  /*d710*/  IMAD.MOV.U32 R2, RZ, RZ, R9 ;  /* 0x000000ffff027224 */ /* 0x000fe400078e0009 */
        /* <DEDUP_REMOVED lines=8> */
[----:B------:R-:W-:Y:S02]  /*d7a0*/  IMAD R25, R15, R4, R2 ;  /* 0x000000040f197224 */ /* 0x000fe400078e0202 */
[----:B------:R-:W-:-:S04]  /*d7b0*/  IMAD.HI.U32 R4, R14, R0, RZ ;  /* 0x000000000e047227 */ /* 0x000fc800078e00ff */
[----:B------:R-:W-:Y:S01]  /*d7c0*/  IMAD.MOV R4, RZ, RZ, -R4 ;  /* 0x000000ffff047224 */ /* 0x000fe200078e0a04 */
[----:B--2---:R-:W-:Y:S02]  /*d7d0*/  IABS R3, R26 ;  /* 0x0000001a00037213 */ /* 0x004fe40000000000 */
[----:B------:R-:W2:Y:S04]  /*d7e0*/  LDL R26, [R1+0x4240] ;  /* 0x00424000011a7983 */ /* 0x000ea80000100800 */
[----:B------:R-:W-:Y:S01]  /*d7f0*/  STL [R1+0x294], R8 ;  /* 0x0002940801007387 */ /* 0x000fe20000100800 */
[----:B------:R-:W-:-:S03]  /*d800*/  IABS R2, R10 ;  /* 0x0000000a00027213 */ /* 0x000fc60000000000 */
[----:B------:R0:W-:Y:S04]  /*d810*/  STL [R1+0x2a0], R6 ;  /* 0x0002a00601007387 */ /* 0x0001e80000100800 */
[----:B------:R-:W3:Y:S01]  /*d820*/  LDL R10, [R1+0x423c] ;  /* 0x00423c00010a7983 */ /* 0x000ee20000100800 */
[----:B------:R-:W-:-:S05]  /*d830*/  IMAD R0, R15, R4, R0 ;  /* 0x000000040f007224 */ /* 0x000fca00078e0200 */
[----:B------:R1:W-:Y:S01]  /*d840*/  STL [R1+0x2a8], R0 ;  /* 0x0002a80001007387 */ /* 0x0003e20000100800 */
[----:B------:R-:W-:-:S04]  /*d850*/  IMAD.HI.U32 R5, R14, R3, RZ ;  /* 0x000000030e057227 */ /* 0x000fc800078e00ff */
[----:B------:R-:W-:Y:S01]  /*d860*/  IMAD.MOV R5, RZ, RZ, -R5 ;  /* 0x000000ffff057224 */ /* 0x000fe200078e0a05 */
[----:B0-----:R-:W-:Y:S02]  /*d870*/  IABS R6, R28 ;  /* 0x0000001c00067213 */ /* 0x001fe40000000000 */
[----:B------:R-:W3:Y:S01]  /*d880*/  LDL R28, [R1+0x4238] ;  /* 0x00423800011c7983 */ /* 0x000ee20000100800 */
[----:B-1----:R-:W-:-:S03]  /*d890*/  IABS R0, R11 ;  /* 0x0000000b00007213 */ /* 0x002fc60000000000 */
[----:B------:R-:W3:Y:S01]  /*d8a0*/  LDL R11, [R1+0x4234] ;  /* 0x00423400010b7983 */ /* 0x000ee20000100800 */
[----:B------:R-:W-:Y:S01]  /*d8b0*/  IMAD R5, R15, R5, R3 ;  /* 0x000000050f057224 */ /* 0x000fe200078e0203 */
[----:B------:R-:W-:-:S04]  /*d8c0*/  IABS R3, R12 ;  /* 0x0000000c00037213 */ /* 0x000fc80000000000 */
[----:B------:R4:W-:Y:S04]  /*d8d0*/  STL [R1+0x2ac], R5 ;  /* 0x0002ac0501007387 */ /* 0x0009e80000100800 */
        /* <DEDUP_REMOVED lines=19> */
[----:B--2---:R-:W-:-:S03]  /*da10*/  IABS R9, R26 ;  /* 0x0000001a00097213 */ /* 0x004fc60000000000 */
[----:B------:R-:W2:Y:S01]  /*da20*/  LDL R26, [R1+0x4228] ;  /* 0x00422800011a7983 */ /* 0x000ea20000100800 */
[----:B0-----:R-:W-:-:S03]  /*da30*/  IMAD.HI.U32 R4, R14, R2, RZ ;  /* 0x000000020e047227 */ /* 0x001fc600078e00ff */
[----:B------:R0:W-:Y:S01]  /*da40*/  STL [R1+0x288], R3 ;  /* 0x0002880301007387 */ /* 0x0001e20000100800 */
[----:B---3--:R-:W-:-:S03]  /*da50*/  IABS R8, R10 ;  /* 0x0000000a00087213 */ /* 0x008fc60000000000 */
[----:B------:R-:W3:Y:S01]  /*da60*/  LDL R10, [R1+0x4224] ;  /* 0x00422400010a7983 */ /* 0x000ee20000100800 */
[----:B-1----:R-:W-:-:S04]  /*da70*/  IMAD.MOV R7, RZ, RZ, -R4 ;  /* 0x000000ffff077224 */ /* 0x002fc800078e0a04 */
[----:B0-----:R-:W-:Y:S02]  /*da80*/  IMAD R3, R15, R7, R2 ;  /* 0x000000070f037224 */ /* 0x001fe400078e0202 */
[----:B------:R-:W-:Y:S02]  /*da90*/  IMAD.MOV.U32 R0, RZ, RZ, R9 ;  /* 0x000000ffff007224 */ /* 0x000fe400078e0009 */
[----:B------:R-:W-:-:S04]  /*daa0*/  IMAD.HI.U32 R9, R14, R8, RZ ;  /* 0x000000080e097227 */ /* 0x000fc800078e00ff */
[----:B------:R-:W-:Y:S01]  /*dab0*/  IMAD.HI.U32 R4, R14, R0, RZ ;  /* 0x000000000e047227 */ /* 0x000fe200078e00ff */
[----:B------:R-:W-:Y:S02]  /*dac0*/  IABS R6, R28 ;  /* 0x0000001c00067213 */ /* 0x000fe40000000000 */
[----:B------:R-:W3:Y:S04]  /*dad0*/  LDL R28, [R1+0x4220] ;  /* 0x00422000011c7983 */ /* 0x000ee80000100800 */
[----:B------:R0:W-:Y:S01]  /*dae0*/  STL [R1+0x290], R3 ;  /* 0x0002900301007387 */ /* 0x0001e20000100800 */
[----:B------:R-:W-:-:S03]  /*daf0*/  IABS R2, R11 ;  /* 0x0000000b00027213 */ /* 0x000fc60000000000 */
[----:B------:R-:W3:Y:S01]  /*db00*/  LDL R11, [R1+0x421c] ;  /* 0x00421c00010b7983 */ /* 0x000ee20000100800 */
[----:B------:R-:W-:-:S04]  /*db10*/  IMAD.HI.U32 R7, R14, R6, RZ ;  /* 0x000000060e077227 */ /* 0x000fc800078e00ff */
[----:B------:R-:W-:Y:S02]  /*db20*/  IMAD.MOV R4, RZ, RZ, -R4 ;  /* 0x000000ffff047224 */ /* 0x000fe400078e0a04 */
[----:B------:R-:W-:Y:S02]  /*db30*/  IMAD.MOV R9, RZ, RZ, -R9 ;  /* 0x000000ffff097224 */ /* 0x000fe400078e0a09 */
[----:B------:R-:W-:Y:S02]  /*db40*/  IMAD.MOV R7, RZ, RZ, -R7 ;  /* 0x000000ffff077224 */ /* 0x000fe400078e0a07 */
[C---:B------:R-:W-:Y:S02]  /*db50*/  IMAD R0, R15.reuse, R4, R0 ;  /* 0x000000040f007224 */ /* 0x040fe400078e0200 */
[C---:B------:R-:W-:Y:S01]  /*db60*/  IMAD R8, R15.reuse, R9, R8 ;  /* 0x000000090f087224 */ /* 0x040fe200078e0208 */
[----:B0-----:R-:W-:Y:S01]  /*db70*/  IABS R3, R12 ;  /* 0x0000000c00037213 */ /* 0x001fe20000000000 */
[----:B------:R-:W-:Y:S01]  /*db80*/  IMAD R6, R15, R7, R6 ;  /* 0x000000070f067224 */ /* 0x000fe200078e0206 */
        /* <DEDUP_REMOVED lines=16> */
[----:B---3--:R-:W-:-:S03]  /*dc90*/  IABS R2, R10 ;  /* 0x0000000a00027213 */ /* 0x008fc60000000000 */
[----:B------:R-:W3:Y:S01]  /*dca0*/  LDL R10, [R1+0x420c] ;  /* 0x00420c00010a7983 */ /* 0x000ee20000100800 */
[----:B------:R-:W-:-:S03]  /*dcb0*/  IMAD.MOV R4, RZ, RZ, -R4 ;  /* 0x000000ffff047224 */ /* 0x000fc600078e0a04 */
[----:B------:R0:W-:Y:S01]  /*dcc0*/  STL [R1+0x284], R5 ;  /* 0x0002840501007387 */ /* 0x0001e20000100800 */
[----:B------:R-:W-:-:S04]  /*dcd0*/  IMAD.HI.U32 R7, R14, R6, RZ ;  /* 0x000000060e077227 */ /* 0x000fc800078e00ff */
[----:B------:R-:W-:-:S04]  /*dce0*/  IMAD.HI.U32 R8, R14, R2, RZ ;  /* 0x000000020e087227 */ /* 0x000fc800078e00ff */
[----:B------:R-:W-:Y:S01]  /*dcf0*/  IMAD R4, R15, R4, R0 ;  /* 0x000000040f047224 */ /* 0x000fe200078e0200 */
[----:B------:R-:W-:Y:S02]  /*dd00*/  IABS R3, R28 ;  /* 0x0000001c00037213 */ /* 0x000fe40000000000 */
[----:B------:R-:W3:Y:S01]  /*dd10*/  LDL R28, [R1+0x4208] ;  /* 0x00420800011c7983 */ /* 0x000ee20000100800 */
[----:B0-----:R-:W-:Y:S01]  /*dd20*/  IABS R5, R11 ;  /* 0x0000000b00057213 */ /* 0x001fe20000000000 */
[----:B------:R-:W-:Y:S02]  /*dd30*/  IMAD.MOV R7, RZ, RZ, -R7 ;  /* 0x000000ffff077224 */ /* 0x000fe400078e0a07 */
[----:B------:R-:W3:Y:S02]  /*dd40*/  LDL R11, [R1+0x4204] ;  /* 0x00420400010b7983 */ /* 0x000ee40000100800 */
[----:B------:R-:W-:Y:S02]  /*dd50*/  IMAD.MOV.U32 R0, RZ, RZ, R5 ;  /* 0x000000ffff007224 */ /* 0x000fe400078e0005 */
[----:B------:R-:W-:-:S04]  /*dd60*/  IMAD.HI.U32 R5, R14, R3, RZ ;  /* 0x000000030e057227 */ /* 0x000fc800078e00ff */
[----:B------:R-:W-:Y:S02]  /*dd70*/  IMAD.MOV R8, RZ, RZ, -R8 ;  /* 0x000000ffff087224 */ /* 0x000fe400078e0a08 */
[----:B------:R-:W-:Y:S02]  /*dd80*/  IMAD.MOV R5, RZ, RZ, -R5 ;  /* 0x000000ffff057224 */ /* 0x000fe400078e0a05 */
[C---:B------:R-:W-:Y:S02]  /*dd90*/  IMAD R7, R15.reuse, R7, R6 ;  /* 0x000000070f077224 */ /* 0x040fe400078e0206 */
[C---:B------:R-:W-:Y:S01]  /*dda0*/  IMAD R6, R15.reuse, R8, R2 ;  /* 0x000000080f067224 */ /* 0x040fe200078e0202 */
[----:B------:R0:W-:Y:S01]  /*ddb0*/  STL [R1+0x27c], R4 ;  /* 0x00027c0401007387 */ /* 0x0001e20000100800 */
[----:B------:R-:W-:Y:S01]  /*ddc0*/  IMAD R3, R15, R5, R3 ;  /* 0x000000050f037224 */ /* 0x000fe200078e0203 */
[----:B------:R-:W-:Y:S02]  /*ddd0*/  IABS R9, R12 ;  /* 0x0000000c00097213 */ /* 0x000fe40000000000 */
[----:B------:R1:W-:Y:S04]  /*dde0*/  STL [R1+0x274], R7 ;  /* 0x0002740701007387 */ /* 0x0003e80000100800 */
[----:B------:R-:W-:Y:S04]  /*ddf0*/  STL [R1+0x270], R6 ;  /* 0x0002700601007387 */ /* 0x000fe80000100800 */
        /* <DEDUP_REMOVED lines=9> */
[----:B------:R-:W-:Y:S02]  /*de90*/  IMAD.MOV R4, RZ, RZ, -R4 ;  /* 0x000000ffff047224 */ /* 0x000fe400078e0a04 */
[----:B------:R-:W-:Y:S01]  /*dea0*/  IMAD.HI.U32 R9, R14, R8, RZ ;  /* 0x000000080e097227 */ /* 0x000fe200078e00ff */
[----:B--2---:R-:W-:Y:S02]  /*deb0*/  IABS R6, R26 ;  /* 0x0000001a00067213 */ /* 0x004fe40000000000 */
[----:B------:R-:W2:Y:S04]  /*dec0*/  LDL R26, [R1+0x41f8] ;  /* 0x0041f800011a7983 */ /* 0x000ea80000100800 */
[----:B------:R0:W-:Y:S01]  /*ded0*/  STL [R1+0x268], R3 ;  /* 0x0002680301007387 */ /* 0x0001e20000100800 */
[----:B---3--:R-:W-:-:S03]  /*dee0*/  IABS R0, R10 ;  /* 0x0000000a00007213 */ /* 0x008fc60000000000 */
[----:B------:R-:W3:Y:S01]  /*def0*/  LDL R10, [R1+0x41f4] ;  /* 0x0041f400010a7983 */ /* 0x000ee20000100800 */
[----:B------:R-:W-:-:S04]  /*df00*/  IMAD.HI.U32 R7, R14, R6, RZ ;  /* 0x000000060e077227 */ /* 0x000fc800078e00ff */
[----:B------:R-:W-:Y:S02]  /*df10*/  IMAD R2, R15, R4, R2 ;  /* 0x000000040f027224 */ /* 0x000fe400078e0202 */
[----:B------:R-:W-:-:S04]  /*df20*/  IMAD.HI.U32 R4, R14, R0, RZ ;  /* 0x000000000e047227 */ /* 0x000fc800078e00ff */
[----:B------:R-:W-:Y:S02]  /*df30*/  IMAD.MOV R9, RZ, RZ, -R9 ;  /* 0x000000ffff097224 */ /* 0x000fe400078e0a09 */
[----:B------:R-:W-:Y:S01]  /*df40*/  IMAD.MOV R7, RZ, RZ, -R7 ;  /* 0x000000ffff077224 */ /* 0x000fe200078e0a07 */
[----:B0-----:R-:W-:Y:S02]  /*df50*/  IABS R3, R28 ;  /* 0x0000001c00037213 */ /* 0x001fe40000000000 */
[----:B------:R-:W3:Y:S01]  /*df60*/  LDL R28, [R1+0x41f0] ;  /* 0x0041f000011c7983 */ /* 0x000ee20000100800 */
[----:B------:R-:W-:Y:S02]  /*df70*/  IMAD.MOV R4, RZ, RZ, -R4 ;  /* 0x000000ffff047224 */ /* 0x000fe400078e0a04 */
[C---:B------:R-:W-:Y:S02]  /*df80*/  IMAD R8, R15.reuse, R9, R8 ;  /* 0x000000090f087224 */ /* 0x040fe400078e0208 */
[C---:B------:R-:W-:Y:S01]  /*df90*/  IMAD R6, R15.reuse, R7, R6 ;  /* 0x000000070f067224 */ /* 0x040fe200078e0206 */
[----:B------:R0:W-:Y:S01]  /*dfa0*/  STL [R1+0x264], R2 ;  /* 0x0002640201007387 */ /* 0x0001e20000100800 */
[----:B------:R-:W-:-:S03]  /*dfb0*/  IMAD R0, R15, R4, R0 ;  /* 0x000000040f007224 */ /* 0x000fc600078e0200 */
[----:B------:R-:W-:Y:S04]  /*dfc0*/  STL [R1+0x244], R8 ;  /* 0x0002440801007387 */ /* 0x000fe80000100800 */
[----:B------:R1:W-:Y:S01]  /*dfd0*/  STL [R1+0x250], R6 ;  /* 0x0002500601007387 */ /* 0x0003e20000100800 */
[----:B0-----:R-:W-:-:S03]  /*dfe0*/  IABS R2, R11 ;  /* 0x0000000b00027213 */ /* 0x001fc60000000000 */
[----:B------:R-:W3:Y:S04]  /*dff0*/  LDL R11, [R1+0x41ec] ;  /* 0x0041ec00010b7983 */ /* 0x000ee80000100800 */
[----:B------:R4:W-:Y:S01]  /*e000*/  STL [R1+0x258], R0 ;  /* 0x0002580001007387 */ /* 0x0009e20000100800 */
[----:B-1----:R-:W-:-:S03]  /*e010*/  IABS R6, R12 ;  /* 0x0000000c00067213 */ /* 0x002fc60000000000 */
[----:B------:R-:W3:Y:S01]  /*e020*/  LDL R12, [R1+0x41e8] ;  /* 0x0041e800010c7983 */ /* 0x000ee20000100800 */
[----:B----4-:R-:W-:-:S03]  /*e030*/  IABS R0, R27 ;  /* 0x0000001b00007213 */ /* 0x010fc60000000000 */
[----:B------:R-:W4:Y:S01]  /*e040*/  LDL R27, [R1+0x41e4] ;  /* 0x0041e400011b7983 */ /* 0x000f220000100800 */
[----:B------:R-:W-:-:S04]  /*e050*/  IMAD.HI.U32 R5, R14, R3, RZ ;  /* 0x000000030e057227 */ /* 0x000fc800078e00ff */
[----:B------:R-:W-:-:S04]  /*e060*/  IMAD.MOV R5, RZ, RZ, -R5 ;  /* 0x000000ffff057224 */ /* 0x000fc800078e0a05 */
[----:B------:R-:W-:-:S05]  /*e070*/  IMAD R5, R15, R5, R3 ;  /* 0x000000050f057224 */ /* 0x000fca00078e0203 */
[----:B------:R3:W-:Y:S01]  /*e080*/  STL [R1+0x25c], R5 ;  /* 0x00025c0501007387 */ /* 0x0007e20000100800 */
[----:B------:R-:W-:-:S04]  /*e090*/  IMAD.HI.U32 R4, R14, R2, RZ ;  /* 0x000000020e047227 */ /* 0x000fc800078e00ff */
[----:B------:R-:W-:-:S04]  /*e0a0*/  IMAD.HI.U32 R7, R14, R6, RZ ;  /* 0x000000060e077227 */ /* 0x000fc800078e00ff */
[----:B------:R-:W-:-:S04]  /*e0b0*/  IMAD.HI.U32 R8, R14, R0, RZ ;  /* 0x000000000e087227 */ /* 0x000fc800078e00ff */
[----:B------:R-:W-:Y:S02]  /*e0c0*/  IMAD.MOV R4, RZ, RZ, -R4 ;  /* 0x000000ffff047224 */ /* 0x000fe400078e0a04 */
[----:B------:R-:W-:Y:S02]  /*e0d0*/  IMAD.MOV R7, RZ, RZ, -R7 ;  /* 0x000000ffff077224 */ /* 0x000fe400078e0a07 */
[----:B------:R-:W-:Y:S01]  /*e0e0*/  IMAD.MOV R8, RZ, RZ, -R8 ;  /* 0x000000ffff087224 */ /* 0x000fe200078e0a08 */
[----:B--2---:R-:W-:Y:S02]  /*e0f0*/  IABS R3, R26 ;  /* 0x0000001a00037213 */ /* 0x004fe40000000000 */
[----:B------:R-:W2:Y:S01]  /*e100*/  LDL R26, [R1+0x41e0] ;  /* 0x0041e000011a7983 */ /* 0x000ea20000100800 */
[C---:B------:R-:W-:Y:S01]  /*e110*/  IMAD R4, R15.reuse, R4, R2 ;  /* 0x000000040f047224 */ /* 0x040fe200078e0202 */
[----:B---3--:R-:W-:Y:S02]  /*e120*/  IABS R5, R10 ;  /* 0x0000000a00057213 */ /* 0x008fe40000000000 */
[----:B------:R-:W3:Y:S01]  /*e130*/  LDL R10, [R1+0x41dc] ;  /* 0x0041dc00010a7983 */ /* 0x000ee20000100800 */
[----:B------:R-:W-:-:S02]  /*e140*/  IMAD R7, R15, R7, R6 ;  /* 0x000000070f077224 */ /* 0x000fc400078e0206 */
[----:B------:R-:W-:Y:S01]  /*e150*/  IMAD R6, R15, R8, R0 ;  /* 0x000000080f067224 */ /* 0x000fe200078e0200 */
[----:B------:R0:W-:Y:S01]  /*e160*/  STL [R1+0x254], R4 ;  /* 0x0002540401007387 */ /* 0x0001e20000100800 */
[----:B------:R-:W-:Y:S02]  /*e170*/  IMAD.MOV.U32 R2, RZ, RZ, R5 ;  /* 0x000000ffff027224 */ /* 0x000fe400078e0005 */
[----:B------:R-:W-:Y:S01]  /*e180*/  IMAD.HI.U32 R5, R14, R3, RZ ;  /* 0x000000030e057227 */ /* 0x000fe200078e00ff */
[----:B------:R1:W-:Y:S04]  /*e190*/  STL [R1+0x24c], R7 ;  /* 0x00024c0701007387 */ /* 0x0003e80000100800 */
[----:B------:R-:W-:Y:S01]  /*e1a0*/  STL [R1+0x248], R6 ;  /* 0x0002480601007387 */ /* 0x000fe20000100800 */
[----:B------:R-:W-:Y:S01]  /*e1b0*/  IMAD.MOV R5, RZ, RZ, -R5 ;  /* 0x000000ffff057224 */ /* 0x000fe200078e0a05 */
[----:B------:R-:W-:-:S02]  /*e1c0*/  IABS R9, R28 ;  /* 0x0000001c00097213 */ /* 0x000fc40000000000 */
[----:B------:R-:W3:Y:S01]  /*e1d0*/  LDL R28, [R1+0x41d8] ;  /* 0x0041d800011c7983 */ /* 0x000ee20000100800 */
[----:B0-----:R-:W-:-:S04]  /*e1e0*/  IMAD.HI.U32 R4, R14, R2, RZ ;  /* 0x000000020e047227 */ /* 0x001fc800078e00ff */
[----:B------:R-:W-:Y:S02]  /*e1f0*/  IMAD R3, R15, R5, R3 ;  /* 0x000000050f037224 */ /* 0x000fe400078e0203 */
[----:B-1----:R-:W-:-:S03]  /*e200*/  IMAD.MOV R7, RZ, RZ, -R4 ;  /* 0x000000ffff077224 */ /* 0x002fc600078e0a04 */
[----:B------:R0:W-:Y:S01]  /*e210*/  STL [R1+0x238], R3 ;  /* 0x0002380301007387 */ /* 0x0001e20000100800 */
[----:B------:R-:W-:-:S03]  /*e220*/  IABS R8, R11 ;  /* 0x0000000b00087213 */ /* 0x000fc60000000000 */
[----:B------:R-:W3:Y:S01]  /*e230*/  LDL R11, [R1+0x41d4] ;  /* 0x0041d400010b7983 */ /* 0x000ee20000100800 */
[----:B0-----:R-:W-:Y:S01]  /*e240*/  IMAD R3, R15, R7, R2 ;  /* 0x000000070f037224 */ /* 0x001fe200078e0202 */
[----:B------:R-:W-:Y:S02]  /*e250*/  IABS R6, R12 ;  /* 0x0000000c00067213 */ /* 0x000fe40000000000 */
[----:B------:R-:W3:Y:S04]  /*e260*/  LDL R12, [R1+0x41d0] ;  /* 0x0041d000010c7983 */ /* 0x000ee80000100800 */
[----:B------:R2:W-:Y:S01]  /*e270*/  STL [R1+0x240], R3 ;  /* 0x0002400301007387 */ /* 0x0005e20000100800 */
        /* <DEDUP_REMOVED lines=13> */
[----:B------:R-:W-:Y:S01]  /*e350*/  IMAD.MOV R4, RZ, RZ, -R4 ;  /* 0x000000ffff047224 */ /* 0x000fe200078e0a04 */
[----:B--2---:R-:W-:Y:S02]  /*e360*/  IABS R3, R26 ;  /* 0x0000001a00037213 */ /* 0x004fe40000000000 */
[----:B------:R-:W2:Y:S04]  /*e370*/  LDL R26, [R1+0x41c8] ;  /* 0x0041c800011a7983 */ /* 0x000ea80000100800 */
[----:B------:R3:W-:Y:S04]  /*e380*/  STL [R1+0x23c], R0 ;  /* 0x00023c0001007387 */ /* 0x0007e80000100800 */
[----:B------:R-:W-:Y:S04]  /*e390*/  STL [R1+0x21c], R8 ;  /* 0x00021c0801007387 */ /* 0x000fe80000100800 */
[----:B------:R0:W-:Y:S01]  /*e3a0*/  STL [R1+0x228], R6 ;  /* 0x0002280601007387 */ /* 0x0001e20000100800 */
[----:B---3--:R-:W-:-:S03]  /*e3b0*/  IABS R0, R10 ;  /* 0x0000000a00007213 */ /* 0x008fc60000000000 */
[----:B------:R-:W3:Y:S01]  /*e3c0*/  LDL R10, [R1+0x41c4] ;  /* 0x0041c400010a7983 */ /* 0x000ee20000100800 */
[----:B------:R-:W-:-:S05]  /*e3d0*/  IMAD R2, R15, R4, R2 ;  /* 0x000000040f027224 */ /* 0x000fca00078e0202 */
[----:B------:R1:W-:Y:S04]  /*e3e0*/  STL [R1+0x230], R2 ;  /* 0x0002300201007387 */ /* 0x0003e80000100800 */
[----:B------:R-:W3:Y:S01]  /*e3f0*/  LDL R29, [R1+0x41c0] ;  /* 0x0041c000011d7983 */ /* 0x000ee20000100800 */
[C---:B------:R-:W-:Y:S01]  /*e400*/  IMAD.HI.U32 R5, R14.reuse, R3, RZ ;  /* 0x000000030e057227 */ /* 0x040fe200078e00ff */
[----:B0-----:R-:W-:Y:S02]  /*e410*/  IABS R6, R28 ;  /* 0x0000001c00067213 */ /* 0x001fe40000000000 */
[----:B------:R-:W3:Y:S01]  /*e420*/  LDL R28, [R1+0x41bc] ;  /* 0x0041bc00011c7983 */ /* 0x000ee20000100800 */
[----:B------:R-:W-:Y:S02]  /*e430*/  IMAD.MOV R5, RZ, RZ, -R5 ;  /* 0x000000ffff057224 */ /* 0x000fe400078e0a05 */
[----:B------:R-:W-:-:S04]  /*e440*/  IMAD.HI.U32 R4, R14, R0, RZ ;  /* 0x000000000e047227 */ /* 0x000fc800078e00ff */
[----:B------:R-:W-:Y:S02]  /*e450*/  IMAD R5, R15, R5, R3 ;  /* 0x000000050f057224 */ /* 0x000fe400078e0203 */
[----:B------:R-:W-:-:S03]  /*e460*/  IMAD.MOV R4, RZ, RZ, -R4 ;  /* 0x000000ffff047224 */ /* 0x000fc600078e0a04 */
[----:B------:R4:W-:Y:S01]  /*e470*/  STL [R1+0x234], R5 ;  /* 0x0002340501007387 */ /* 0x0009e20000100800 */
[----:B------:R-:W-:Y:S01]  /*e480*/  IMAD R4, R15, R4, R0 ;  /* 0x000000040f047224 */ /* 0x000fe200078e0200 */
[----:B-1----:R-:W-:Y:S02]  /*e490*/  IABS R2, R11 ;  /* 0x0000000b00027213 */ /* 0x002fe40000000000 */
[----:B------:R-:W3:Y:S01]  /*e4a0*/  LDL R11, [R1+0x41b8] ;  /* 0x0041b800010b7983 */ /* 0x000ee20000100800 */
[----:B------:R-:W-:Y:S02]  /*e4b0*/  IABS R3, R12 ;  /* 0x0000000c00037213 */ /* 0x000fe40000000000 */
[----:B----4-:R-:W-:Y:S02]  /*e4c0*/  IABS R5, R27 ;  /* 0x0000001b00057213 */ /* 0x010fe40000000000 */
[----:B------:R-:W4:Y:S04]  /*e4d0*/  LDL R27, [R1+0x41b4] ;  /* 0x0041b400011b7983 */ /* 0x000f280000100800 */
[----:B------:R0:W-:Y:S04]  /*e4e0*/  STL [R1+0x22c], R4 ;  /* 0x00022c0401007387 */ /* 0x0001e80000100800 */
[----:B------:R-:W4:Y:S01]  /*e4f0*/  LDL R12, [R1+0x41b0] ;  /* 0x0041b000010c7983 */ /* 0x000f220000100800 */
[----:B------:R-:W-:-:S04]  /*e500*/  IMAD.HI.U32 R7, R14, R6, RZ ;  /* 0x000000060e077227 */ /* 0x000fc800078e00ff */
[----:B------:R-:W-:-:S04]  /*e510*/  IMAD.HI.U32 R8, R14, R2, RZ ;  /* 0x000000020e087227 */ /* 0x000fc800078e00ff */
[----:B------:R-:W-:Y:S02]  /*e520*/  IMAD.MOV R7, RZ, RZ, -R7 ;  /* 0x000000ffff077224 */ /* 0x000fe400078e0a07 */
[----:B------:R-:W-:Y:S02]  /*e530*/  IMAD.MOV R8, RZ, RZ, -R8 ;  /* 0x000000ffff087224 */ /* 0x000fe400078e0a08 */
[C---:B------:R-:W-:Y:S02]  /*e540*/  IMAD R7, R15.reuse, R7, R6 ;  /* 0x000000070f077224 */ /* 0x040fe400078e0206 */
[----:B------:R-:W-:Y:S02]  /*e550*/  IMAD R6, R15, R8, R2 ;  /* 0x000000080f067224 */ /* 0x000fe400078e0202 */
[----:B------:R-:W-:Y:S01]  /*e560*/  IMAD.MOV.U32 R0, RZ, RZ, R5 ;  /* 0x000000ffff007224 */ /* 0x000fe200078e0005 */
[----:B------:R1:W-:Y:S01]  /*e570*/  STL [R1+0x224], R7 ;  /* 0x0002240701007387 */ /* 0x0003e20000100800 */
[----:B------:R-:W-:-:S03]  /*e580*/  IMAD.HI.U32 R5, R14, R3, RZ ;  /* 0x000000030e057227 */ /* 0x000fc600078e00ff */
[----:B------:R2:W-:Y:S01]  /*e590*/  STL [R1+0x220], R6 ;  /* 0x0002200601007387 */ /* 0x0005e20000100800 */
[----:B0-----:R-:W-:-:S04]  /*e5a0*/  IMAD.HI.U32 R4, R14, R0, RZ ;  /* 0x000000000e047227 */ /* 0x001fc800078e00ff */
[----:B------:R-:W-:Y:S02]  /*e5b0*/  IMAD.MOV R5, RZ, RZ, -R5 ;  /* 0x000000ffff057224 */ /* 0x000fe400078e0a05 */
[----:B-1----:R-:W-:Y:S01]  /*e5c0*/  IMAD.MOV R7, RZ, RZ, -R4 ;  /* 0x000000ffff077224 */ /* 0x002fe200078e0a04 */
[----:B--2---:R-:W-:Y:S01]  /*e5d0*/  IABS R9, R26 ;  /* 0x0000001a00097213 */ /* 0x004fe20000000000 */
[C---:B------:R-:W-:Y:S02]  /*e5e0*/  IMAD R26, R15.reuse, R5, R3 ;  /* 0x000000050f1a7224 */ /* 0x040fe400078e0203 */
[----:B------:R-:W-:Y:S02]  /*e5f0*/  IMAD R3, R15, R7, R0 ;  /* 0x000000070f037224 */ /* 0x000fe400078e0200 */
[----:B------:R-:W-:Y:S01]  /*e600*/  IMAD.MOV.U32 R2, RZ, RZ, R9 ;  /* 0x000000ffff027224 */ /* 0x000fe200078e0009 */
[----:B---3--:R-:W-:Y:S02]  /*e610*/  IABS R8, R10 ;  /* 0x0000000a00087213 */ /* 0x008fe40000000000 */
[----:B------:R-:W2:Y:S01]  /*e620*/  LDL R10, [R1+0x41ac] ;  /* 0x0041ac00010a7983 */ /* 0x000ea20000100800 */
[----:B------:R-:W-:Y:S01]  /*e630*/  IMAD.HI.U32 R4, R14, R2, RZ ;  /* 0x000000020e047227 */ /* 0x000fe200078e00ff */
[----:B------:R-:W-:-:S02]  /*e640*/  IABS R6, R29 ;  /* 0x0000001d00067213 */ /* 0x000fc40000000000 */
[----:B------:R-:W3:Y:S01]  /*e650*/  LDL R29, [R1+0x41a8] ;  /* 0x0041a800011d7983 */ /* 0x000ee20000100800 */
[----:B------:R-:W-:-:S03]  /*e660*/  IMAD.MOV R4, RZ, RZ, -R4 ;  /* 0x000000ffff047224 */ /* 0x000fc600078e0a04 */
[----:B------:R0:W-:Y:S01]  /*e670*/  STL [R1+0x218], R3 ;  /* 0x0002180301007387 */ /* 0x0001e20000100800 */
[----:B------:R-:W-:-:S03]  /*e680*/  IABS R0, R28 ;  /* 0x0000001c00007213 */ /* 0x000fc60000000000 */
[----:B------:R-:W3:Y:S01]  /*e690*/  LDL R28, [R1+0x41a4] ;  /* 0x0041a400011c7983 */ /* 0x000ee20000100800 */
[----:B------:R-:W-:-:S04]  /*e6a0*/  IMAD.HI.U32 R9, R14, R8, RZ ;  /* 0x000000080e097227 */ /* 0x000fc800078e00ff */
[----:B------:R-:W-:-:S04]  /*e6b0*/  IMAD.HI.U32 R7, R14, R6, RZ ;  /* 0x000000060e077227 */ /* 0x000fc800078e00ff */
[----:B------:R-:W-:Y:S02]  /*e6c0*/  IMAD R2, R15, R4, R2 ;  /* 0x000000040f027224 */ /* 0x000fe400078e0202 */
[----:B------:R-:W-:-:S04]  /*e6d0*/  IMAD.HI.U32 R4, R14, R0, RZ ;  /* 0x000000000e047227 */ /* 0x000fc800078e00ff */
[----:B------:R-:W-:Y:S02]  /*e6e0*/  IMAD.MOV R9, RZ, RZ, -R9 ;  /* 0x000000ffff097224 */ /* 0x000fe400078e0a09 */
[----:B------:R-:W-:Y:S02]  /*e6f0*/  IMAD.MOV R7, RZ, RZ, -R7 ;  /* 0x000000ffff077224 */ /* 0x000fe400078e0a07 */
[----:B------:R-:W-:Y:S02]  /*e700*/  IMAD.MOV R4, RZ, RZ, -R4 ;  /* 0x000000ffff047224 */ /* 0x000fe400078e0a04 */
[C---:B------:R-:W-:Y:S01]  /*e710*/  IMAD R8, R15.reuse, R9, R8 ;  /* 0x000000090f087224 */ /* 0x040fe200078e0208 */
[----:B0-----:R-:W-:Y:S01]  /*e720*/  IABS R3, R11 ;  /* 0x0000000b00037213 */ /* 0x001fe20000000000 */
[C---:B------:R-:W-:Y:S01]  /*e730*/  IMAD R6, R15.reuse, R7, R6 ;  /* 0x000000070f067224 */ /* 0x040fe200078e0206 */
        /* <DEDUP_REMOVED lines=11> */
[----:B------:R-:W-:-:S04]  /*e7f0*/  IMAD.MOV R5, RZ, RZ, -R5 ;  /* 0x000000ffff057224 */ /* 0x000fc800078e0a05 */
[----:B------:R-:W-:Y:S02]  /*e800*/  IMAD R5, R15, R5, R3 ;  /* 0x000000050f057224 */ /* 0x000fe400078e0203 */
[----:B------:R-:W-:-:S04]  /*e810*/  IMAD.HI.U32 R4, R14, R2, RZ ;  /* 0x000000020e047227 */ /* 0x000fc800078e00ff */
[----:B------:R-:W-:Y:S02]  /*e820*/  IMAD.MOV R4, RZ, RZ, -R4 ;  /* 0x000000ffff047224 */ /* 0x000fe400078e0a04 */
[----:B------:R-:W-:-:S04]  /*e830*/  IMAD.HI.U32 R7, R14, R6, RZ ;  /* 0x000000060e077227 */ /* 0x000fc800078e00ff */
[----:B------:R-:W-:Y:S02]  /*e840*/  IMAD R4, R15, R4, R2 ;  /* 0x000000040f047224 */ /* 0x000fe400078e0202 */
[----:B------:R-:W-:Y:S01]  /*e850*/  IMAD.MOV R7, RZ, RZ, -R7 ;  /* 0x000000ffff077224 */ /* 0x000fe200078e0a07 */
[----:B--2---:R-:W-:Y:S02]  /*e860*/  IABS R0, R10 ;  /* 0x0000000a00007213 */ /* 0x004fe40000000000 */
[----:B------:R-:W2:Y:S04]  /*e870*/  LDL R10, [R1+0x4194] ;  /* 0x00419400010a7983 */ /* 0x000ea80000100800 */
[----:B------:R0:W-:Y:S01]  /*e880*/  STL [R1+0x20c], R5 ;  /* 0x00020c0501007387 */ /* 0x0001e20000100800 */
[----:B---3--:R-:W-:-:S03]  /*e890*/  IABS R3, R29 ;  /* 0x0000001d00037213 */ /* 0x008fc60000000000 */
[----:B------:R-:W3:Y:S01]  /*e8a0*/  LDL R29, [R1+0x4190] ;  /* 0x00419000011d7983 */ /* 0x000ee20000100800 */
[C---:B------:R-:W-:Y:S01]  /*e8b0*/  IMAD.HI.U32 R8, R14.reuse, R0, RZ ;  /* 0x000000000e087227 */ /* 0x040fe200078e00ff */
[----:B0-----:R-:W-:Y:S02]  /*e8c0*/  IABS R5, R28 ;  /* 0x0000001c00057213 */ /* 0x001fe40000000000 */
[----:B------:R-:W3:Y:S01]  /*e8d0*/  LDL R28, [R1+0x418c] ;  /* 0x00418c00011c7983 */ /* 0x000ee20000100800 */
[----:B------:R-:W-:Y:S02]  /*e8e0*/  IMAD.MOV R8, RZ, RZ, -R8 ;  /* 0x000000ffff087224 */ /* 0x000fe400078e0a08 */
[----:B------:R-:W-:Y:S02]  /*e8f0*/  IMAD.MOV.U32 R2, RZ, RZ, R5 ;  /* 0x000000ffff027224 */ /* 0x000fe400078e0005 */
[----:B------:R-:W-:-:S04]  /*e900*/  IMAD.HI.U32 R5, R14, R3, RZ ;  /* 0x000000030e057227 */ /* 0x000fc800078e00ff */
[C---:B------:R-:W-:Y:S02]  /*e910*/  IMAD R7, R15.reuse, R7, R6 ;  /* 0x000000070f077224 */ /* 0x040fe400078e0206 */
[----:B------:R-:W-:Y:S02]  /*e920*/  IMAD.MOV R5, RZ, RZ, -R5 ;  /* 0x000000ffff057224 */ /* 0x000fe400078e0a05 */
[C---:B------:R-:W-:Y:S01]  /*e930*/  IMAD R6, R15.reuse, R8, R0 ;  /* 0x000000080f067224 */ /* 0x040fe200078e0200 */
[----:B------:R-:W-:Y:S01]  /*e940*/  STL [R1+0x204], R4 ;  /* 0x0002040401007387 */ /* 0x000fe20000100800 */
[----:B------:R-:W-:-:S03]  /*e950*/  IMAD R3, R15, R5, R3 ;  /* 0x000000050f037224 */ /* 0x000fc600078e0203 */
[----:B------:R-:W-:Y:S01]  /*e960*/  STL [R1+0x1fc], R7 ;  /* 0x0001fc0701007387 */ /* 0x000fe20000100800 */
[----:B------:R-:W-:-:S03]  /*e970*/  IABS R9, R11 ;  /* 0x0000000b00097213 */ /* 0x000fc60000000000 */
[----:B------:R0:W-:Y:S04]  /*e980*/  STL [R1+0x1f8], R6 ;  /* 0x0001f80601007387 */ /* 0x0001e80000100800 */
[----:B------:R-:W3:Y:S04]  /*e990*/  LDL R11, [R1+0x4188] ;  /* 0x00418800010b7983 */ /* 0x000ee80000100800 */
[----:B------:R1:W-:Y:S01]  /*e9a0*/  STL [R1+0x1e8], R3 ;  /* 0x0001e80301007387 */ /* 0x0003e20000100800 */
[----:B----4-:R-:W-:-:S03]  /*e9b0*/  IABS R8, R27 ;  /* 0x0000001b00087213 */ /* 0x010fc60000000000 */
[----:B------:R-:W4:Y:S01]  /*e9c0*/  LDL R27, [R1+0x4184] ;  /* 0x00418400011b7983 */ /* 0x000f220000100800 */
[----:B0-----:R-:W-:-:S03]  /*e9d0*/  IABS R6, R12 ;  /* 0x0000000c00067213 */ /* 0x001fc60000000000 */
[----:B------:R-:W4:Y:S01]  /*e9e0*/  LDL R12, [R1+0x4180] ;  /* 0x00418000010c7983 */ /* 0x000f220000100800 */
[----:B------:R-:W-:-:S04]  /*e9f0*/  IMAD.HI.U32 R4, R14, R2, RZ ;  /* 0x000000020e047227 */ /* 0x000fc800078e00ff */
[----:B------:R-:W-:-:S04]  /*ea00*/  IMAD.MOV R7, RZ, RZ, -R4 ;  /* 0x000000ffff077224 */ /* 0x000fc800078e0a04 */
[----:B-1----:R-:W-:Y:S02]  /*ea10*/  IMAD R3, R15, R7, R2 ;  /* 0x000000070f037224 */ /* 0x002fe400078e0202 */
[----:B------:R-:W-:-:S03]  /*ea20*/  IMAD.MOV.U32 R0, RZ, RZ, R9 ;  /* 0x000000ffff007224 */ /* 0x000fc600078e0009 */
[----:B------:R3:W-:Y:S01]  /*ea30*/  STL [R1+0x1f0], R3 ;  /* 0x0001f00301007387 */ /* 0x0007e20000100800 */
        /* <DEDUP_REMOVED lines=8> */
[----:B--2---:R-:W-:Y:S02]  /*eac0*/  IABS R2, R10 ;  /* 0x0000000a00027213 */ /* 0x004fe40000000000 */
[----:B------:R-:W2:Y:S01]  /*ead0*/  LDL R10, [R1+0x417c] ;  /* 0x00417c00010a7983 */ /* 0x000ea20000100800 */
[----:B------:R-:W-:Y:S01]  /*eae0*/  IMAD R6, R15, R7, R6 ;  /* 0x000000070f067224 */ /* 0x000fe200078e0206 */
[----:B---3--:R-:W-:-:S02]  /*eaf0*/  IABS R3, R29 ;  /* 0x0000001d00037213 */ /* 0x008fc40000000000 */
[----:B------:R-:W3:Y:S01]  /*eb00*/  LDL R29, [R1+0x4178] ;  /* 0x00417800011d7983 */ /* 0x000ee20000100800 */
[----:B------:R-:W-:-:S03]  /*eb10*/  IMAD.HI.U32 R4, R14, R2, RZ ;  /* 0x000000020e047227 */ /* 0x000fc600078e00ff */
[----:B------:R0:W-:Y:S04]  /*eb20*/  STL [R1+0x1ec], R0 ;  /* 0x0001ec0001007387 */ /* 0x0001e80000100800 */
[----:B------:R-:W-:Y:S01]  /*eb30*/  STL [R1+0x1cc], R8 ;  /* 0x0001cc0801007387 */ /* 0x000fe20000100800 */
[----:B------:R-:W-:-:S03]  /*eb40*/  IMAD.MOV R4, RZ, RZ, -R4 ;  /* 0x000000ffff047224 */ /* 0x000fc600078e0a04 */
[----:B------:R1:W-:Y:S01]  /*eb50*/  STL [R1+0x1d8], R6 ;  /* 0x0001d80601007387 */ /* 0x0003e20000100800 */
[----:B0-----:R-:W-:-:S03]  /*eb60*/  IABS R0, R28 ;  /* 0x0000001c00007213 */ /* 0x001fc60000000000 */
[----:B------:R-:W3:Y:S01]  /*eb70*/  LDL R28, [R1+0x4174] ;  /* 0x00417400011c7983 */ /* 0x000ee20000100800 */
[----:B------:R-:W-:-:S04]  /*eb80*/  IMAD.HI.U32 R5, R14, R3, RZ ;  /* 0x000000030e057227 */ /* 0x000fc800078e00ff */
[----:B------:R-:W-:Y:S02]  /*eb90*/  IMAD R2, R15, R4, R2 ;  /* 0x000000040f027224 */ /* 0x000fe400078e0202 */
[----:B------:R-:W-:-:S03]  /*eba0*/  IMAD.MOV R5, RZ, RZ, -R5 ;  /* 0x000000ffff057224 */ /* 0x000fc600078e0a05 */
[----:B------:R4:W-:Y:S01]  /*ebb0*/  STL [R1+0x1e0], R2 ;  /* 0x0001e00201007387 */ /* 0x0009e20000100800 */
[----:B------:R-:W-:Y:S01]  /*ebc0*/  IMAD R5, R15, R5, R3 ;  /* 0x000000050f057224 */ /* 0x000fe200078e0203 */
[----:B-1----:R-:W-:Y:S02]  /*ebd0*/  IABS R6, R11 ;  /* 0x0000000b00067213 */ /* 0x002fe40000000000 */
[----:B------:R-:W3:Y:S01]  /*ebe0*/  LDL R11, [R1+0x4170] ;  /* 0x00417000010b7983 */ /* 0x000ee20000100800 */
[----:B----4-:R-:W-:-:S03]  /*ebf0*/  IABS R2, R27 ;  /* 0x0000001b00027213 */ /* 0x010fc60000000000 */
[----:B------:R-:W4:Y:S04]  /*ec00*/  LDL R27, [R1+0x416c] ;  /* 0x00416c00011b7983 */ /* 0x000f280000100800 */
[----:B------:R2:W-:Y:S01]  /*ec10*/  STL [R1+0x1e4], R5 ;  /* 0x0001e40501007387 */ /* 0x0005e20000100800 */
[----:B------:R-:W-:-:S03]  /*ec20*/  IABS R3, R12 ;  /* 0x0000000c00037213 */ /* 0x000fc60000000000 */
[----:B------:R-:W4:Y:S01]  /*ec30*/  LDL R12, [R1+0x4168] ;  /* 0x00416800010c7983 */ /* 0x000f220000100800 */
        /* <DEDUP_REMOVED lines=10> */
[----:B------:R-:W2:Y:S03]  /*ece0*/  LDL R10, [R1+0x4164] ;  /* 0x00416400010a7983 */ /* 0x000ea60000100800 */
[----:B------:R-:W-:Y:S02]  /*ecf0*/  IMAD.MOV.U32 R0, RZ, RZ, R5 ;  /* 0x000000ffff007224 */ /* 0x000fe400078e0005 */
[----:B------:R-:W-:Y:S01]  /*ed00*/  IMAD.HI.U32 R5, R14, R3, RZ ;  /* 0x000000030e057227 */ /* 0x000fe200078e00ff */
[----:B------:R0:W-:Y:S03]  /*ed10*/  STL [R1+0x1dc], R4 ;  /* 0x0001dc0401007387 */ /* 0x0001e60000100800 */
[----:B------:R-:W-:Y:S01]  /*ed20*/  IMAD.MOV R5, RZ, RZ, -R5 ;  /* 0x000000ffff057224 */ /* 0x000fe200078e0a05 */
[----:B------:R1:W-:Y:S01]  /*ed30*/  STL [R1+0x1d4], R7 ;  /* 0x0001d40701007387 */ /* 0x0003e20000100800 */
[----:B---3--:R-:W-:-:S03]  /*ed40*/  IABS R9, R29 ;  /* 0x0000001d00097213 */ /* 0x008fc60000000000 */
[----:B------:R-:W-:Y:S01]  /*ed50*/  STL [R1+0x1d0], R6 ;  /* 0x0001d00601007387 */ /* 0x000fe20000100800 */
[----:B------:R-:W-:-:S03]  /*ed60*/  IMAD R3, R15, R5, R3 ;  /* 0x000000050f037224 */ /* 0x000fc600078e0203 */
        /* <DEDUP_REMOVED lines=9> */
[----:B------:R4:W-:Y:S02]  /*ee00*/  STL [R1+0x1c8], R3 ;  /* 0x0001c80301007387 */ /* 0x0009e40000100800 */
[----:B----4-:R-:W-:Y:S02]  /*ee10*/  IABS R3, R12 ;  /* 0x0000000c00037213 */ /* 0x010fe40000000000 */
[----:B------:R-:W4:Y:S01]  /*ee20*/  LDL R12, [R1+0x4150] ;  /* 0x00415000010c7983 */ /* 0x000f220000100800 */
[----:B------:R-:W-:Y:S01]  /*ee30*/  IMAD.MOV.U32 R2, RZ, RZ, R9 ;  /* 0x000000ffff027224 */ /* 0x000fe200078e0009 */
[----:B------:R-:W-:-:S02]  /*ee40*/  IABS R0, R27 ;  /* 0x0000001b00007213 */ /* 0x000fc40000000000 */
        /* <DEDUP_REMOVED lines=9> */
[----:B------:R-:W-:Y:S01]  /*eee0*/  IMAD.HI.U32 R4, R14, R0, RZ ;  /* 0x000000000e047227 */ /* 0x000fe200078e00ff */
[----:B------:R2:W-:Y:S03]  /*eef0*/  STL [R1+0x1c4], R2 ;  /* 0x0001c40201007387 */ /* 0x0005e60000100800 */
[----:B------:R-:W-:Y:S01]  /*ef00*/  IMAD R6, R15, R7, R6 ;  /* 0x000000070f067224 */ /* 0x000fe200078e0206 */
[----:B------:R-:W-:Y:S01]  /*ef10*/  STL [R1+0x1a4], R8 ;  /* 0x0001a40801007387 */ /* 0x000fe20000100800 */
[----:B------:R-:W-:-:S03]  /*ef20*/  IMAD.MOV R4, RZ, RZ, -R4 ;  /* 0x000000ffff047224 */ /* 0x000fc600078e0a04 */
[----:B------:R3:W-:Y:S01]  /*ef30*/  STL [R1+0x1b0], R6 ;  /* 0x0001b00601007387 */ /* 0x0007e20000100800 */
[----:B------:R-:W-:Y:S01]  /*ef40*/  IMAD R0, R15, R4, R0 ;  /* 0x000000040f007224 */ /* 0x000fe200078e0200 */
[----:B--2---:R-:W-:Y:S02]  /*ef50*/  IABS R2, R10 ;  /* 0x0000000a00027213 */ /* 0x004fe40000000000 */
[----:B------:R-:W2:Y:S04]  /*ef60*/  LDL R10, [R1+0x3f94] ;  /* 0x003f9400010a7983 */ /* 0x000ea80000100800 */
[----:B------:R0:W-:Y:S01]  /*ef70*/  STL [R1+0x1b8], R0 ;  /* 0x0001b80001007387 */ /* 0x0001e20000100800 */
[----:B------:R-:W-:-:S03]  /*ef80*/  IMAD.HI.U32 R5, R14, R3, RZ ;  /* 0x000000030e057227 */ /* 0x000fc600078e00ff */
[----:B------:R-:W2:Y:S01]  /*ef90*/  LDL R16, [R1+0x3f98] ;  /* 0x003f980001107983 */ /* 0x000ea20000100800 */
[----:B------:R-:W-:Y:S01]  /*efa0*/  IMAD.MOV R5, RZ, RZ, -R5 ;  /* 0x000000ffff057224 */ /* 0x000fe200078e0a05 */
[----:B---3--:R-:W-:Y:S02]  /*efb0*/  IABS R6, R29 ;  /* 0x0000001d00067213 */ /* 0x008fe40000000000 */
[----:B------:R-:W3:Y:S01]  /*efc0*/  LDL R29, [R1+0x414c] ;  /* 0x00414c00011d7983 */ /* 0x000ee20000100800 */
[----:B------:R-:W-:Y:S01]  /*efd0*/  IMAD R5, R15, R5, R3 ;  /* 0x000000050f057224 */ /* 0x000fe200078e0203 */
[----:B0-----:R-:W-:Y:S01]  /*efe0*/  IABS R0, R28 ;  /* 0x0000001c00007213 */ /* 0x001fe20000000000 */
[----:B------:R-:W-:-:S03]  /*eff0*/  IMAD.HI.U32 R7, R14, R6, RZ ;  /* 0x000000060e077227 */ /* 0x000fc600078e00ff */
[----:B------:R0:W-:Y:S01]  /*f000*/  STL [R1+0x1bc], R5 ;  /* 0x0001bc0501007387 */ /* 0x0001e20000100800 */
[----:B------:R-:W-:-:S03]  /*f010*/  IMAD.HI.U32 R8, R14, R0, RZ ;  /* 0x000000000e087227 */ /* 0x000fc600078e00ff */
[----:B------:R-:W3:Y:S01]  /*f020*/  LDL R28, [R1+0x4148] ;  /* 0x00414800011c7983 */ /* 0x000ee20000100800 */
[----:B------:R-:W-:Y:S02]  /*f030*/  IMAD.MOV R7, RZ, RZ, -R7 ;  /* 0x000000ffff077224 */ /* 0x000fe400078e0a07 */
[----:B------:R-:W-:Y:S02]  /*f040*/  IMAD.MOV R8, RZ, RZ, -R8 ;  /* 0x000000ffff087224 */ /* 0x000fe400078e0a08 */
[C---:B------:R-:W-:Y:S02]  /*f050*/  IMAD R7, R15.reuse, R7, R6 ;  /* 0x000000070f077224 */ /* 0x040fe400078e0206 */
[----:B------:R-:W-:Y:S01]  /*f060*/  IMAD R6, R15, R8, R0 ;  /* 0x000000080f067224 */ /* 0x000fe200078e0200 */
[----:B------:R-:W-:Y:S02]  /*f070*/  IABS R3, R11 ;  /* 0x0000000b00037213 */ /* 0x000fe40000000000 */
[----:B------:R-:W3:Y:S04]  /*f080*/  LDL R11, [R1+0x4144] ;  /* 0x00414400010b7983 */ /* 0x000ee80000100800 */
[----:B------:R1:W-:Y:S04]  /*f090*/  STL [R1+0x1ac], R7 ;  /* 0x0001ac0701007387 */ /* 0x0003e80000100800 */
[----:B------:R-:W-:Y:S01]  /*f0a0*/  STL [R1+0x1a8], R6 ;  /* 0x0001a80601007387 */ /* 0x000fe20000100800 */
[----:B----4-:R-:W-:-:S03]  /*f0b0*/  IABS R9, R12 ;  /* 0x0000000c00097213 */ /* 0x010fc60000000000 */
[----:B------:R-:W4:Y:S01]  /*f0c0*/  LDL R12, [R1+0x4140] ;  /* 0x00414000010c7983 */ /* 0x000f220000100800 */
[----:B------:R-:W-:Y:S01]  /*f0d0*/  IMAD.HI.U32 R4, R14, R2, RZ ;  /* 0x000000020e047227 */ /* 0x000fe200078e00ff */
[----:B0-----:R-:W-:-:S03]  /*f0e0*/  IABS R5, R27 ;  /* 0x0000001b00057213 */ /* 0x001fc60000000000 */
[----:B------:R-:W-:-:S04]  /*f0f0*/  IMAD.MOV R4, RZ, RZ, -R4 ;  /* 0x000000ffff047224 */ /* 0x000fc800078e0a04 */
[----:B------:R-:W-:Y:S02]  /*f100*/  IMAD R27, R15, R4, R2 ;  /* 0x000000040f1b7224 */ /* 0x000fe400078e0202 */
[----:B------:R-:W-:Y:S02]  /*f110*/  IMAD.MOV.U32 R2, RZ, RZ, R5 ;  /* 0x000000ffff027224 */ /* 0x000fe400078e0005 */
[----:B------:R-:W-:-:S04]  /*f120*/  IMAD.HI.U32 R5, R14, R3, RZ ;  /* 0x000000030e057227 */ /* 0x000fc800078e00ff */
[----:B------:R-:W-:Y:S02]  /*f130*/  IMAD.MOV R5, RZ, RZ, -R5 ;  /* 0x000000ffff057224 */ /* 0x000fe400078e0a05 */
[----:B------:R-:W-:-:S04]  /*f140*/  IMAD.HI.U32 R4, R14, R2, RZ ;  /* 0x000000020e047227 */ /* 0x000fc800078e00ff */
[----:B------:R-:W-:Y:S02]  /*f150*/  IMAD R3, R15, R5, R3 ;  /* 0x000000050f037224 */ /* 0x000fe400078e0203 */
[----:B-1----:R-:W-:-:S03]  /*f160*/  IMAD.MOV R7, RZ, RZ, -R4 ;  /* 0x000000ffff077224 */ /* 0x002fc600078e0a04 */
[----:B------:R0:W-:Y:S01]  /*f170*/  STL [R1+0x198], R3 ;  /* 0x0001980301007387 */ /* 0x0001e20000100800 */
[----:B------:R-:W-:Y:S02]  /*f180*/  IMAD.MOV.U32 R0, RZ, RZ, R9 ;  /* 0x000000ffff007224 */ /* 0x000fe400078e0009 */
[----:B0-----:R-:W-:Y:S01]  /*f190*/  IMAD R3, R15, R7, R2 ;  /* 0x000000070f037224 */ /* 0x001fe200078e0202 */
[----:B--2---:R-:W-:Y:S02]  /*f1a0*/  IABS R8, R10 ;  /* 0x0000000a00087213 */ /* 0x004fe40000000000 */
[----:B------:R-:W2:Y:S01]  /*f1b0*/  LDL R10, [R1+0x413c] ;  /* 0x00413c00010a7983 */ /* 0x000ea20000100800 */
[----:B------:R-:W-:Y:S01]  /*f1c0*/  IMAD.HI.U32 R4, R14, R0, RZ ;  /* 0x000000000e047227 */ /* 0x000fe200078e00ff */
[----:B------:R-:W-:Y:S02]  /*f1d0*/  IABS R6, R16 ;  /* 0x0000001000067213 */ /* 0x000fe40000000000 */
[----:B------:R-:W2:Y:S04]  /*f1e0*/  LDL R16, [R1+0x3fc8] ;  /* 0x003fc80001107983 */ /* 0x000ea80000100800 */
[----:B------:R0:W-:Y:S01]  /*f1f0*/  STL [R1+0x1a0], R3 ;  /* 0x0001a00301007387 */ /* 0x0001e20000100800 */
[----:B---3--:R-:W-:-:S03]  /*f200*/  IABS R2, R29 ;  /* 0x0000001d00027213 */ /* 0x008fc60000000000 */
[----:B------:R-:W3:Y:S01]  /*f210*/  LDL R29, [R1+0x4138] ;  /* 0x00413800011d7983 */ /* 0x000ee20000100800 */
[----:B------:R-:W-:-:S04]  /*f220*/  IMAD.HI.U32 R9, R14, R8, RZ ;  /* 0x000000080e097227 */ /* 0x000fc800078e00ff */
[----:B------:R-:W-:-:S04]  /*f230*/  IMAD.HI.U32 R7, R14, R6, RZ ;  /* 0x000000060e077227 */ /* 0x000fc800078e00ff */
[----:B------:R-:W-:Y:S02]  /*f240*/  IMAD.MOV R4, RZ, RZ, -R4 ;  /* 0x000000ffff047224 */ /* 0x000fe400078e0a04 */
[----:B------:R-:W-:Y:S02]  /*f250*/  IMAD.MOV R9, RZ, RZ, -R9 ;  /* 0x000000ffff097224 */ /* 0x000fe400078e0a09 */
[----:B------:R-:W-:Y:S02]  /*f260*/  IMAD.MOV R7, RZ, RZ, -R7 ;  /* 0x000000ffff077224 */ /* 0x000fe400078e0a07 */
[C---:B------:R-:W-:Y:S02]  /*f270*/  IMAD R0, R15.reuse, R4, R0 ;  /* 0x000000040f007224 */ /* 0x040fe400078e0200 */
[----:B------:R-:W-:Y:S01]  /*f280*/  IMAD.HI.U32 R4, R14, R2, RZ ;  /* 0x000000020e047227 */ /* 0x000fe200078e00ff */
[----:B0-----:R-:W-:Y:S02]  /*f290*/  IABS R3, R28 ;  /* 0x0000001c00037213 */ /* 0x001fe40000000000 */
[----:B------:R-:W3:Y:S01]  /*f2a0*/  LDL R28, [R1+0x4134] ;  /* 0x00413400011c7983 */ /* 0x000ee20000100800 */
[----:B------:R-:W-:-:S02]  /*f2b0*/  IMAD R8, R15, R9, R8 ;  /* 0x000000090f087224 */ /* 0x000fc400078e0208 */
[----:B------:R-:W-:Y:S01]  /*f2c0*/  IMAD R6, R15, R7, R6 ;  /* 0x000000070f067224 */ /* 0x000fe200078e0206 */
[----:B------:R0:W-:Y:S01]  /*f2d0*/  STL [R1+0x19c], R0 ;  /* 0x00019c0001007387 */ /* 0x0001e20000100800 */
[----:B------:R-:W-:-:S03]  /*f2e0*/  IMAD.MOV R4, RZ, RZ, -R4 ;  /* 0x000000ffff047224 */ /* 0x000fc600078e0a04 */
[----:B------:R-:W-:Y:S01]  /*f2f0*/  STL [R1+0x180], R8 ;  /* 0x0001800801007387 */ /* 0x000fe20000100800 */
[----:B------:R-:W-:-:S03]  /*f300*/  IMAD R2, R15, R4, R2 ;  /* 0x000000040f027224 */ /* 0x000fc600078e0202 */
[----:B------:R4:W-:Y:S01]  /*f310*/  STL [R1+0x190], R6 ;  /* 0x0001900601007387 */ /* 0x0009e20000100800 */
[----:B0-----:R-:W-:-:S03]  /*f320*/  IABS R0, R11 ;  /* 0x0000000b00007213 */ /* 0x001fc60000000000 */
[----:B------:R-:W3:Y:S04]  /*f330*/  LDL R11, [R1+0x4130] ;  /* 0x00413000010b7983 */ /* 0x000ee80000100800 */
[----:B------:R2:W-:Y:S01]  /*f340*/  STL [R1+0x194], R2 ;  /* 0x0001940201007387 */ /* 0x0005e20000100800 */
[----:B----4-:R-:W-:-:S03]  /*f350*/  IABS R6, R12 ;  /* 0x0000000c00067213 */ /* 0x010fc60000000000 */
        /* <DEDUP_REMOVED lines=13> */
[----:B------:R-:W-:-:S03]  /*f430*/  IABS R3, R16 ;  /* 0x0000001000037213 */ /* 0x000fc60000000000 */
[----:B------:R-:W2:Y:S01]  /*f440*/  LDL R16, [R1+0x4124] ;  /* 0x0041240001107983 */ /* 0x000ea20000100800 */
[----:B------:R-:W-:Y:S01]  /*f450*/  IMAD.HI.U32 R8, R14, R2, RZ ;  /* 0x000000020e087227 */ /* 0x000fe200078e00ff */
[----:B---3--:R-:W-:-:S03]  /*f460*/  IABS R5, R29 ;  /* 0x0000001d00057213 */ /* 0x008fc60000000000 */
[----:B------:R-:W-:Y:S01]  /*f470*/  IMAD.MOV R8, RZ, RZ, -R8 ;  /* 0x000000ffff087224 */ /* 0x000fe200078e0a08 */
[----:B------:R-:W3:Y:S01]  /*f480*/  LDL R29, [R1+0x4120] ;  /* 0x00412000011d7983 */ /* 0x000ee20000100800 */
[----:B------:R-:W-:Y:S02]  /*f490*/  IMAD.MOV.U32 R0, RZ, RZ, R5 ;  /* 0x000000ffff007224 */ /* 0x000fe400078e0005 */
[----:B------:R-:W-:-:S04]  /*f4a0*/  IMAD.HI.U32 R5, R14, R3, RZ ;  /* 0x000000030e057227 */ /* 0x000fc800078e00ff */
[----:B------:R-:W-:Y:S02]  /*f4b0*/  IMAD.MOV R5, RZ, RZ, -R5 ;  /* 0x000000ffff057224 */ /* 0x000fe400078e0a05 */
[C---:B------:R-:W-:Y:S01]  /*f4c0*/  IMAD R6, R15.reuse, R8, R2 ;  /* 0x000000080f067224 */ /* 0x040fe200078e0202 */
[----:B------:R-:W-:Y:S01]  /*f4d0*/  STL [R1+0x344], R4 ;  /* 0x0003440401007387 */ /* 0x000fe20000100800 */
[----:B------:R-:W-:-:S03]  /*f4e0*/  IMAD R3, R15, R5, R3 ;  /* 0x000000050f037224 */ /* 0x000fc600078e0203 */
[----:B------:R0:W-:Y:S01]  /*f4f0*/  STL [R1+0x188], R7 ;  /* 0x0001880701007387 */ /* 0x0001e20000100800 */
[----:B------:R-:W-:-:S03]  /*f500*/  IABS R9, R28 ;  /* 0x0000001c00097213 */ /* 0x000fc60000000000 */
[----:B------:R4:W-:Y:S04]  /*f510*/  STL [R1+0x184], R6 ;  /* 0x0001840601007387 */ /* 0x0009e80000100800 */
[----:B------:R-:W3:Y:S04]  /*f520*/  LDL R28, [R1+0x411c] ;  /* 0x00411c00011c7983 */ /* 0x000ee80000100800 */
[----:B------:R1:W-:Y:S01]  /*f530*/  STL [R1+0x16c], R3 ;  /* 0x00016c0301007387 */ /* 0x0003e20000100800 */
[----:B0-----:R-:W-:-:S03]  /*f540*/  IABS R7, R11 ;  /* 0x0000000b00077213 */ /* 0x001fc60000000000 */
[----:B------:R-:W3:Y:S01]  /*f550*/  LDL R11, [R1+0x4118] ;  /* 0x00411800010b7983 */ /* 0x000ee20000100800 */
[----:B----4-:R-:W-:-:S03]  /*f560*/  IABS R6, R12 ;  /* 0x0000000c00067213 */ /* 0x010fc60000000000 */
[----:B------:R-:W4:Y:S01]  /*f570*/  LDL R12, [R1+0x4114] ;  /* 0x00411400010c7983 */ /* 0x000f220000100800 */
[----:B------:R-:W-:-:S04]  /*f580*/  IMAD.HI.U32 R4, R14, R0, RZ ;  /* 0x000000000e047227 */ /* 0x000fc800078e00ff */
[----:B------:R-:W-:-:S04]  /*f590*/  IMAD.MOV R4, RZ, RZ, -R4 ;  /* 0x000000ffff047224 */ /* 0x000fc800078e0a04 */
[----:B------:R-:W-:Y:S02]  /*f5a0*/  IMAD R0, R15, R4, R0 ;  /* 0x000000040f007224 */ /* 0x000fe400078e0200 */
[----:B------:R-:W-:-:S03]  /*f5b0*/  IMAD.MOV.U32 R2, RZ, RZ, R9 ;  /* 0x000000ffff027224 */ /* 0x000fc600078e0009 */
[----:B------:R0:W-:Y:S01]  /*f5c0*/  STL [R1+0x178], R0 ;  /* 0x0001780001007387 */ /* 0x0001e20000100800 */
[----:B-1----:R-:W-:-:S04]  /*f5d0*/  IMAD.HI.U32 R3, R14, R2, RZ ;  /* 0x000000020e037227 */ /* 0x002fc800078e00ff */
        /* <DEDUP_REMOVED lines=10> */
[----:B------:R-:W-:Y:S01]  /*f680*/  IMAD.HI.U32 R5, R14, R4, RZ ;  /* 0x000000040e057227 */ /* 0x000fe200078e00ff */
[----:B0-----:R-:W-:Y:S02]  /*f690*/  IABS R0, R16 ;  /* 0x0000001000007213 */ /* 0x001fe40000000000 */
[----:B------:R-:W2:Y:S01]  /*f6a0*/  LDL R16, [R1+0x410c] ;  /* 0x00410c0001107983 */ /* 0x000ea20000100800 */
[----:B------:R-:W-:-:S03]  /*f6b0*/  IMAD.MOV R5, RZ, RZ, -R5 ;  /* 0x000000ffff057224 */ /* 0x000fc600078e0a05 */
[----:B------:R3:W-:Y:S04]  /*f6c0*/  STL [R1+0x174], R2 ;  /* 0x0001740201007387 */ /* 0x0007e80000100800 */
[----:B------:R0:W-:Y:S04]  /*f6d0*/  STL [R1+0x170], R7 ;  /* 0x0001700701007387 */ /* 0x0001e80000100800 */
[----:B------:R1:W-:Y:S01]  /*f6e0*/  STL [R1+0x14c], R6 ;  /* 0x00014c0601007387 */ /* 0x0003e20000100800 */
[----:B---3--:R-:W-:-:S03]  /*f6f0*/  IABS R2, R29 ;  /* 0x0000001d00027213 */ /* 0x008fc60000000000 */
[----:B------:R-:W3:Y:S01]  /*f700*/  LDL R29, [R1+0x4108] ;  /* 0x00410800011d7983 */ /* 0x000ee20000100800 */
[----:B------:R-:W-:-:S04]  /*f710*/  IMAD.HI.U32 R3, R14, R0, RZ ;  /* 0x000000000e037227 */ /* 0x000fc800078e00ff */
[----:B------:R-:W-:Y:S02]  /*f720*/  IMAD R4, R15, R5, R4 ;  /* 0x000000050f047224 */ /* 0x000fe400078e0204 */
[----:B------:R-:W-:-:S03]  /*f730*/  IMAD.MOV R3, RZ, RZ, -R3 ;  /* 0x000000ffff037224 */ /* 0x000fc600078e0a03 */
[----:B------:R1:W-:Y:S01]  /*f740*/  STL [R1+0x164], R4 ;  /* 0x0001640401007387 */ /* 0x0003e20000100800 */
[----:B------:R-:W-:Y:S01]  /*f750*/  IMAD R0, R15, R3, R0 ;  /* 0x000000030f007224 */ /* 0x000fe200078e0200 */
[----:B0-----:R-:W-:Y:S02]  /*f760*/  IABS R7, R28 ;  /* 0x0000001c00077213 */ /* 0x001fe40000000000 */
[----:B------:R-:W3:Y:S01]  /*f770*/  LDL R28, [R1+0x4104] ;  /* 0x00410400011c7983 */ /* 0x000ee20000100800 */
[----:B-1----:R-:W-:-:S03]  /*f780*/  IABS R6, R11 ;  /* 0x0000000b00067213 */ /* 0x002fc60000000000 */
[----:B------:R-:W3:Y:S04]  /*f790*/  LDL R11, [R1+0x4100] ;  /* 0x00410000010b7983 */ /* 0x000ee80000100800 */
[----:B------:R2:W-:Y:S01]  /*f7a0*/  STL [R1+0x168], R0 ;  /* 0x0001680001007387 */ /* 0x0005e20000100800 */
[----:B----4-:R-:W-:-:S03]  /*f7b0*/  IABS R3, R12 ;  /* 0x0000000c00037213 */ /* 0x010fc60000000000 */
[----:B------:R-:W4:Y:S01]  /*f7c0*/  LDL R12, [R1+0x40fc] ;  /* 0x0040fc00010c7983 */ /* 0x000f220000100800 */
[----:B------:R-:W-:-:S04]  /*f7d0*/  IMAD.HI.U32 R4, R14, R2, RZ ;  /* 0x000000020e047227 */ /* 0x000fc800078e00ff */
[----:B------:R-:W-:-:S04]  /*f7e0*/  IMAD.HI.U32 R8, R14, R7, RZ ;  /* 0x000000070e087227 */ /* 0x000fc800078e00ff */
[----:B------:R-:W-:-:S04]  /*f7f0*/  IMAD.HI.U32 R9, R14, R6, RZ ;  /* 0x000000060e097227 */ /* 0x000fc800078e00ff */
[----:B------:R-:W-:Y:S02]  /*f800*/  IMAD.MOV R4, RZ, RZ, -R4 ;  /* 0x000000ffff047224 */ /* 0x000fe400078e0a04 */
[----:B------:R-:W-:Y:S02]  /*f810*/  IMAD.MOV R8, RZ, RZ, -R8 ;  /* 0x000000ffff087224 */ /* 0x000fe400078e0a08 */
[----:B------:R-:W-:Y:S02]  /*f820*/  IMAD.MOV R9, RZ, RZ, -R9 ;  /* 0x000000ffff097224 */ /* 0x000fe400078e0a09 */
[----:B------:R-:W-:Y:S02]  /*f830*/  IMAD R2, R15, R4, R2 ;  /* 0x000000040f027224 */ /* 0x000fe400078e0202 */
[----:B------:R-:W-:-:S04]  /*f840*/  IMAD.HI.U32 R5, R14, R3, RZ ;  /* 0x000000030e057227 */ /* 0x000fc800078e00ff */
[C---:B------:R-:W-:Y:S02]  /*f850*/  IMAD R7, R15.reuse, R8, R7 ;  /* 0x000000080f077224 */ /* 0x040fe400078e0207 */
[----:B------:R-:W-:Y:S02]  /*f860*/  IMAD R6, R15, R9, R6 ;  /* 0x000000090f067224 */ /* 0x000fe400078e0206 */
[----:B------:R-:W-:-:S04]  /*f870*/  IMAD.MOV R5, RZ, RZ, -R5 ;  /* 0x000000ffff057224 */ /* 0x000fc800078e0a05 */
[----:B------:R-:W-:Y:S01]  /*f880*/  IMAD R3, R15, R5, R3 ;  /* 0x000000050f037224 */ /* 0x000fe200078e0203 */
[----:B--2---:R-:W-:Y:S02]  /*f890*/  IABS R0, R10 ;  /* 0x0000000a00007213 */ /* 0x004fe40000000000 */
[----:B------:R-:W2:Y:S04]  /*f8a0*/  LDL R10, [R1+0x40f8] ;  /* 0x0040f800010a7983 */ /* 0x000ea80000100800 */
[----:B------:R0:W-:Y:S04]  /*f8b0*/  STL [R1+0x15c], R2 ;  /* 0x00015c0201007387 */ /* 0x0001e80000100800 */
[----:B------:R3:W-:Y:S04]  /*f8c0*/  STL [R1+0x154], R7 ;  /* 0x0001540701007387 */ /* 0x0007e80000100800 */
[----:B------:R1:W-:Y:S01]  /*f8d0*/  STL [R1+0x130], R6 ;  /* 0x0001300601007387 */ /* 0x0003e20000100800 */
[----:B0-----:R-:W-:-:S03]  /*f8e0*/  IABS R2, R16 ;  /* 0x0000001000027213 */ /* 0x001fc60000000000 */
[----:B------:R-:W2:Y:S01]  /*f8f0*/  LDL R16, [R1+0x40f4] ;  /* 0x0040f40001107983 */ /* 0x000ea20000100800 */
[----:B------:R-:W-:-:S03]  /*f900*/  IMAD.HI.U32 R4, R14, R0, RZ ;  /* 0x000000000e047227 */ /* 0x000fc600078e00ff */
[----:B------:R-:W-:Y:S01]  /*f910*/  STL [R1+0x13c], R3 ;  /* 0x00013c0301007387 */ /* 0x000fe20000100800 */
[----:B---3--:R-:W-:-:S03]  /*f920*/  IABS R7, R29 ;  /* 0x0000001d00077213 */ /* 0x008fc60000000000 */
[----:B------:R-:W3:Y:S01]  /*f930*/  LDL R29, [R1+0x40f0] ;  /* 0x0040f000011d7983 */ /* 0x000ee20000100800 */
[----:B------:R-:W-:-:S04]  /*f940*/  IMAD.MOV R4, RZ, RZ, -R4 ;  /* 0x000000ffff047224 */ /* 0x000fc800078e0a04 */
[----:B------:R-:W-:Y:S01]  /*f950*/  IMAD R0, R15, R4, R0 ;  /* 0x000000040f007224 */ /* 0x000fe200078e0200 */
[----:B-1----:R-:W-:Y:S02]  /*f960*/  IABS R6, R28 ;  /* 0x0000001c00067213 */ /* 0x002fe40000000000 */
[----:B------:R-:W3:Y:S04]  /*f970*/  LDL R28, [R1+0x40ec] ;  /* 0x0040ec00011c7983 */ /* 0x000ee80000100800 */
[----:B------:R4:W-:Y:S01]  /*f980*/  STL [R1+0x144], R0 ;  /* 0x0001440001007387 */ /* 0x0009e20000100800 */
[----:B------:R-:W-:-:S03]  /*f990*/  IABS R4, R11 ;  /* 0x0000000b00047213 */ /* 0x000fc60000000000 */
[----:B------:R-:W3:Y:S01]  /*f9a0*/  LDL R11, [R1+0x40e8] ;  /* 0x0040e800010b7983 */ /* 0x000ee20000100800 */
        /* <DEDUP_REMOVED lines=13> */
[----:B------:R0:W-:Y:S01]  /*fa80*/  STL [R1+0x134], R7 ;  /* 0x0001340701007387 */ /* 0x0001e20000100800 */
[----:B------:R-:W-:-:S03]  /*fa90*/  IMAD.MOV R5, RZ, RZ, -R5 ;  /* 0x000000ffff057224 */ /* 0x000fc600078e0a05 */
[----:B------:R-:W-:Y:S01]  /*faa0*/  STL [R1+0x114], R6 ;  /* 0x0001140601007387 */ /* 0x000fe20000100800 */
[----:B------:R-:W-:Y:S02]  /*fab0*/  IMAD R4, R15, R5, R4 ;  /* 0x000000050f047224 */ /* 0x000fe400078e0204 */
[----:B------:R-:W-:Y:S01]  /*fac0*/  IMAD.HI.U32 R3, R14, R0, RZ ;  /* 0x000000000e037227 */ /* 0x000fe200078e00ff */
[----:B--2---:R-:W-:Y:S02]  /*fad0*/  IABS R2, R10 ;  /* 0x0000000a00027213 */ /* 0x004fe40000000000 */
[----:B------:R-:W2:Y:S04]  /*fae0*/  LDL R10, [R1+0x40e0] ;  /* 0x0040e000010a7983 */ /* 0x000ea80000100800 */
[----:B------:R1:W-:Y:S01]  /*faf0*/  STL [R1+0x128], R4 ;  /* 0x0001280401007387 */ /* 0x0003e20000100800 */
[----:B------:R-:W-:Y:S01]  /*fb00*/  IMAD.MOV R3, RZ, RZ, -R3 ;  /* 0x000000ffff037224 */ /* 0x000fe200078e0a03 */
[----:B0-----:R-:W-:-:S02]  /*fb10*/  IABS R7, R16 ;  /* 0x0000001000077213 */ /* 0x001fc40000000000 */
[----:B------:R-:W2:Y:S01]  /*fb20*/  LDL R16, [R1+0x40dc] ;  /* 0x0040dc0001107983 */ /* 0x000ea20000100800 */
[C---:B-1----:R-:W-:Y:S01]  /*fb30*/  IMAD.HI.U32 R4, R14.reuse, R2, RZ ;  /* 0x000000020e047227 */ /* 0x042fe200078e00ff */
[----:B---3--:R-:W-:Y:S02]  /*fb40*/  IABS R6, R29 ;  /* 0x0000001d00067213 */ /* 0x008fe40000000000 */
[----:B------:R-:W3:Y:S01]  /*fb50*/  LDL R29, [R1+0x40d8] ;  /* 0x0040d800011d7983 */ /* 0x000ee20000100800 */
[----:B------:R-:W-:-:S04]  /*fb60*/  IMAD.HI.U32 R8, R14, R7, RZ ;  /* 0x000000070e087227 */ /* 0x000fc800078e00ff */
[----:B------:R-:W-:-:S04]  /*fb70*/  IMAD.HI.U32 R9, R14, R6, RZ ;  /* 0x000000060e097227 */ /* 0x000fc800078e00ff */
[C---:B------:R-:W-:Y:S02]  /*fb80*/  IMAD R0, R15.reuse, R3, R0 ;  /* 0x000000030f007224 */ /* 0x040fe400078e0200 */
[----:B------:R-:W-:Y:S02]  /*fb90*/  IMAD.MOV R4, RZ, RZ, -R4 ;  /* 0x000000ffff047224 */ /* 0x000fe400078e0a04 */
[----:B------:R-:W-:Y:S02]  /*fba0*/  IMAD.MOV R8, RZ, RZ, -R8 ;  /* 0x000000ffff087224 */ /* 0x000fe400078e0a08 */
[----:B------:R-:W-:Y:S01]  /*fbb0*/  IMAD.MOV R9, RZ, RZ, -R9 ;  /* 0x000000ffff097224 */ /* 0x000fe200078e0a09 */
[----:B------:R0:W-:Y:S01]  /*fbc0*/  STL [R1+0x12c], R0 ;  /* 0x00012c0001007387 */ /* 0x0001e20000100800 */
[C---:B------:R-:W-:Y:S02]  /*fbd0*/  IMAD R2, R15.reuse, R4, R2 ;  /* 0x000000040f027224 */ /* 0x040fe400078e0202 */
[C---:B------:R-:W-:Y:S01]  /*fbe0*/  IMAD R7, R15.reuse, R8, R7 ;  /* 0x000000080f077224 */ /* 0x040fe200078e0207 */
[----:B------:R-:W-:Y:S01]  /*fbf0*/  IABS R3, R28 ;  /* 0x0000001c00037213 */ /* 0x000fe20000000000 */
[----:B------:R-:W-:Y:S01]  /*fc00*/  IMAD R6, R15, R9, R6 ;  /* 0x000000090f067224 */ /* 0x000fe200078e0206 */
[----:B------:R-:W3:Y:S01]  /*fc10*/  LDL R28, [R1+0x40d4] ;  /* 0x0040d400011c7983 */ /* 0x000ee20000100800 */
[----:B0-----:R-:W-:-:S03]  /*fc20*/  IABS R0, R11 ;  /* 0x0000000b00007213 */ /* 0x001fc60000000000 */
[----:B------:R-:W3:Y:S04]  /*fc30*/  LDL R11, [R1+0x40d0] ;  /* 0x0040d000010b7983 */ /* 0x000ee80000100800 */
[----:B------:R4:W-:Y:S04]  /*fc40*/  STL [R1+0x124], R2 ;  /* 0x0001240201007387 */ /* 0x0009e80000100800 */
[----:B------:R-:W-:Y:S04]  /*fc50*/  STL [R1+0x118], R7 ;  /* 0x0001180701007387 */ /* 0x000fe80000100800 */
[----:B------:R-:W-:Y:S01]  /*fc60*/  STL [R1+0xf4], R6 ;  /* 0x0000f40601007387 */ /* 0x000fe20000100800 */
[----:B----4-:R-:W-:-:S03]  /*fc70*/  IABS R2, R12 ;  /* 0x0000000c00027213 */ /* 0x010fc60000000000 */
[----:B------:R-:W4:Y:S01]  /*fc80*/  LDL R12, [R1+0x40cc] ;  /* 0x0040cc00010c7983 */ /* 0x000f220000100800 */
[----:B------:R-:W-:-:S04]  /*fc90*/  IMAD.HI.U32 R5, R14, R3, RZ ;  /* 0x000000030e057227 */ /* 0x000fc800078e00ff */
[----:B------:R-:W-:-:S04]  /*fca0*/  IMAD.MOV R5, RZ, RZ, -R5 ;  /* 0x000000ffff057224 */ /* 0x000fc800078e0a05 */
[----:B------:R-:W-:Y:S02]  /*fcb0*/  IMAD R3, R15, R5, R3 ;  /* 0x000000050f037224 */ /* 0x000fe400078e0203 */
[----:B------:R-:W-:-:S03]  /*fcc0*/  IMAD.HI.U32 R4, R14, R0, RZ ;  /* 0x000000000e047227 */ /* 0x000fc600078e00ff */
[----:B------:R0:W-:Y:S01]  /*fcd0*/  STL [R1+0x100], R3 ;  /* 0x0001000301007387 */ /* 0x0001e20000100800 */
[----:B------:R-:W-:-:S03]  /*fce0*/  IMAD.MOV R4, RZ, RZ, -R4 ;  /* 0x000000ffff047224 */ /* 0x000fc600078e0a04 */
[----:B------:R-:W4:Y:S01]  /*fcf0*/  LDL R18, [R1+0x40c4] ;  /* 0x0040c40001127983 */ /* 0x000f220000100800 */
[----:B------:R-:W-:Y:S02]  /*fd00*/  IMAD R0, R15, R4, R0 ;  /* 0x000000040f007224 */ /* 0x000fe400078e0200 */
[----:B0-----:R-:W-:-:S04]  /*fd10*/  IMAD.HI.U32 R3, R14, R2, RZ ;  /* 0x000000020e037227 */ /* 0x001fc800078e00ff */
[----:B------:R-:W-:Y:S01]  /*fd20*/  IMAD.MOV R3, RZ, RZ, -R3 ;  /* 0x000000ffff037224 */ /* 0x000fe200078e0a03 */
[----:B--2---:R-:W-:Y:S02]  /*fd30*/  IABS R7, R10 ;  /* 0x0000000a00077213 */ /* 0x004fe40000000000 */
[----:B------:R-:W2:Y:S03]  /*fd40*/  LDL R10, [R1+0x40c8] ;  /* 0x0040c800010a7983 */ /* 0x000ea60000100800 */
[----:B------:R-:W-:Y:S01]  /*fd50*/  IMAD.HI.U32 R8, R14, R7, RZ ;  /* 0x000000070e087227 */ /* 0x000fe200078e00ff */
[----:B------:R-:W-:Y:S01]  /*fd60*/  STL [R1+0x10c], R0 ;  /* 0x00010c0001007387 */ /* 0x000fe20000100800 */
[----:B------:R-:W-:-:S03]  /*fd70*/  IABS R6, R16 ;  /* 0x0000001000067213 */ /* 0x000fc60000000000 */
[----:B------:R-:W2:Y:S02]  /*fd80*/  LDL R16, [R1+0x40c0] ;  /* 0x0040c00001107983 */ /* 0x000ea40000100800 */
[----:B------:R-:W-:Y:S01]  /*fd90*/  IMAD.HI.U32 R9, R14, R6, RZ ;  /* 0x000000060e097227 */ /* 0x000fe200078e00ff */
[----:B---3--:R-:W-:-:S03]  /*fda0*/  IABS R4, R29 ;  /* 0x0000001d00047213 */ /* 0x008fc60000000000 */
[----:B------:R-:W-:Y:S01]  /*fdb0*/  IMAD.MOV R8, RZ, RZ, -R8 ;  /* 0x000000ffff087224 */ /* 0x000fe200078e0a08 */
[----:B------:R-:W3:Y:S01]  /*fdc0*/  LDL R29, [R1+0x40bc] ;  /* 0x0040bc00011d7983 */ /* 0x000ee20000100800 */
[----:B------:R-:W-:Y:S02]  /*fdd0*/  IMAD.MOV R9, RZ, RZ, -R9 ;  /* 0x000000ffff097224 */ /* 0x000fe400078e0a09 */
[----:B------:R-:W-:Y:S02]  /*fde0*/  IMAD R2, R15, R3, R2 ;  /* 0x000000030f027224 */ /* 0x000fe400078e0202 */
[----:B------:R-:W-:-:S04]  /*fdf0*/  IMAD.HI.U32 R5, R14, R4, RZ ;  /* 0x000000040e057227 */ /* 0x000fc800078e00ff */
[C---:B------:R-:W-:Y:S02]  /*fe00*/  IMAD R7, R15.reuse, R8, R7 ;  /* 0x000000080f077224 */ /* 0x040fe400078e0207 */
[----:B------:R-:W-:Y:S01]  /*fe10*/  IMAD R6, R15, R9, R6 ;  /* 0x000000090f067224 */ /* 0x000fe200078e0206 */
[----:B------:R0:W-:Y:S01]  /*fe20*/  STL [R1+0xfc], R2 ;  /* 0x0000fc0201007387 */ /* 0x0001e20000100800 */
[----:B------:R-:W-:-:S03]  /*fe30*/  IMAD.MOV R5, RZ, RZ, -R5 ;  /* 0x000000ffff057224 */ /* 0x000fc600078e0a05 */
[----:B------:R4:W-:Y:S01]  /*fe40*/  STL [R1+0xf8], R7 ;  /* 0x0000f80701007387 */ /* 0x0009e20000100800 */
[----:B------:R-:W-:-:S03]  /*fe50*/  IMAD R4, R15, R5, R4 ;  /* 0x000000050f047224 */ /* 0x000fc600078e0204 */
[----:B------:R-:W-:Y:S01]  /*fe60*/  STL [R1+0xd8], R6 ;  /* 0x0000d80601007387 */ /* 0x000fe20000100800 */
[----:B0-----:R-:W-:-:S03]  /*fe70*/  IABS R2, R11 ;  /* 0x0000000b00027213 */ /* 0x001fc60000000000 */
[----:B------:R-:W3:Y:S04]  /*fe80*/  LDL R11, [R1+0x40b8] ;  /* 0x0040b800010b7983 */ /* 0x000ee80000100800 */
[----:B------:R0:W-:Y:S01]  /*fe90*/  STL [R1+0xec], R4 ;  /* 0x0000ec0401007387 */ /* 0x0001e20000100800 */
[----:B----4-:R-:W-:-:S03]  /*fea0*/  IABS R7, R12 ;  /* 0x0000000c00077213 */ /* 0x010fc60000000000 */
[----:B------:R-:W4:Y:S01]  /*feb0*/  LDL R12, [R1+0x40b4] ;  /* 0x0040b400010c7983 */ /* 0x000f220000100800 */
[----:B------:R-:W-:-:S05]  /*fec0*/  IABS R0, R28 ;  /* 0x0000001c00007213 */ /* 0x000fca0000000000 */
[----:B------:R-:W-:-:S04]  /*fed0*/  IMAD.HI.U32 R3, R14, R0, RZ ;  /* 0x000000000e037227 */ /* 0x000fc800078e00ff */
[----:B------:R-:W-:Y:S02]  /*fee0*/  IMAD.MOV R3, RZ, RZ, -R3 ;  /* 0x000000ffff037224 */ /* 0x000fe400078e0a03 */
[----:B0-----:R-:W-:-:S04]  /*fef0*/  IMAD.HI.U32 R4, R14, R2, RZ ;  /* 0x000000020e047227 */ /* 0x001fc800078e00ff */
[----:B------:R-:W-:Y:S01]  /*ff00*/  IMAD R28, R15, R3, R0 ;  /* 0x000000030f1c7224 */ /* 0x000fe200078e0200 */
[----:B------:R-:W-:Y:S01]  /*ff10*/  IABS R3, R18 ;  /* 0x0000001200037213 */ /* 0x000fe20000000000 */
[C---:B------:R-:W-:Y:S01]  /*ff20*/  IMAD.HI.U32 R8, R14.reuse, R7, RZ ;  /* 0x000000070e087227 */ /* 0x040fe200078e00ff */
[----:B------:R-:W4:Y:S03]  /*ff30*/  LDL R18, [R1+0x40ac] ;  /* 0x0040ac0001127983 */ /* 0x000f260000100800 */
[----:B------:R-:W-:Y:S02]  /*ff40*/  IMAD.MOV R4, RZ, RZ, -R4 ;  /* 0x000000ffff047224 */ /* 0x000fe400078e0a04 */
[----:B------:R-:W-:-:S04]  /*ff50*/  IMAD.HI.U32 R5, R14, R3, RZ ;  /* 0x000000030e057227 */ /* 0x000fc800078e00ff */
[----:B------:R-:W-:Y:S02]  /*ff60*/  IMAD.MOV R8, RZ, RZ, -R8 ;  /* 0x000000ffff087224 */ /* 0x000fe400078e0a08 */
[----:B------:R-:W-:Y:S01]  /*ff70*/  IMAD R2, R15, R4, R2 ;  /* 0x000000040f027224 */ /* 0x000fe200078e0202 */
[----:B--2---:R-:W-:Y:S02]  /*ff80*/  IABS R6, R10 ;  /* 0x0000000a00067213 */ /* 0x004fe40000000000 */
[----:B------:R-:W2:Y:S03]  /*ff90*/  LDL R10, [R1+0x40b0] ;  /* 0x0040b000010a7983 */ /* 0x000ea60000100800 */
[----:B------:R-:W-:-:S04]  /*ffa0*/  IMAD.HI.U32 R9, R14, R6, RZ ;  /* 0x000000060e097227 */ /* 0x000fc800078e00ff */
[----:B------:R-:W-:Y:S02]  /*ffb0*/  IMAD.MOV R9, RZ, RZ, -R9 ;  /* 0x000000ffff097224 */ /* 0x000fe400078e0a09 */
[----:B------:R-:W-:Y:S01]  /*ffc0*/  IMAD.MOV R5, RZ, RZ, -R5 ;  /* 0x000000ffff057224 */ /* 0x000fe200078e0a05 */
[----:B------:R-:W-:Y:S02]  /*ffd0*/  IABS R0, R16 ;  /* 0x0000001000007213 */ /* 0x000fe40000000000 */
[----:B------:R-:W2:Y:S01]  /*ffe0*/  LDL R16, [R1+0x40a8] ;  /* 0x0040a80001107983 */ /* 0x000ea20000100800 */
[C---:B------:R-:W-:Y:S02]  /*fff0*/  IMAD R7, R15.reuse, R8, R7 ;  /* 0x000000080f077224 */ /* 0x040fe400078e0207 */
[C---:B------:R-:W-:Y:S01]  /*10000*/  IMAD R6, R15.reuse, R9, R6 ;  /* 0x000000090f067224 */ /* 0x040fe200078e0206 */
[----:B------:R3:W-:Y:S01]  /*10010*/  STL [R1+0xe8], R2 ;  /* 0x0000e80201007387 */ /* 0x0007e20000100800 */
[----:B------:R-:W-:-:S03]  /*10020*/  IMAD R3, R15, R5, R3 ;  /* 0x000000050f037224 */ /* 0x000fc600078e0203 */
[----:B------:R0:W-:Y:S04]  /*10030*/  STL [R1+0xe4], R7 ;  /* 0x0000e40701007387 */ /* 0x0001e80000100800 */
[----:B------:R4:W-:Y:S01]  /*10040*/  STL [R1+0xb8], R6 ;  /* 0x0000b80601007387 */ /* 0x0009e20000100800 */
[----:B---3--:R-:W-:-:S03]  /*10050*/  IABS R2, R29 ;  /* 0x0000001d00027213 */ /* 0x008fc60000000000 */
        /* <DEDUP_REMOVED lines=9> */
[----:B-1----:R-:W-:-:S03]  /*100f0*/  IMAD.HI.U32 R3, R14, R2, RZ ;  /* 0x000000020e037227 */ /* 0x002fc600078e00ff */
[----:B------:R0:W-:Y:S01]  /*10100*/  STL [R1+0xd4], R0 ;  /* 0x0000d40001007387 */ /* 0x0001e20000100800 */
[----:B------:R-:W-:-:S04]  /*10110*/  IMAD.HI.U32 R8, R14, R7, RZ ;  /* 0x000000070e087227 */ /* 0x000fc800078e00ff */
[----:B------:R-:W-:-:S04]  /*10120*/  IMAD.HI.U32 R9, R14, R6, RZ ;  /* 0x000000060e097227 */ /* 0x000fc800078e00ff */
[----:B------:R-:W-:Y:S02]  /*10130*/  IMAD.MOV R3, RZ, RZ, -R3 ;  /* 0x000000ffff037224 */ /* 0x000fe400078e0a03 */
[----:B------:R-:W-:Y:S02]  /*10140*/  IMAD.MOV R8, RZ, RZ, -R8 ;  /* 0x000000ffff087224 */ /* 0x000fe400078e0a08 */
[----:B------:R-:W-:Y:S02]  /*10150*/  IMAD.MOV R9, RZ, RZ, -R9 ;  /* 0x000000ffff097224 */ /* 0x000fe400078e0a09 */
[C---:B------:R-:W-:Y:S01]  /*10160*/  IMAD R2, R15.reuse, R3, R2 ;  /* 0x000000030f027224 */ /* 0x040fe200078e0202 */
[----:B0-----:R-:W-:Y:S01]  /*10170*/  IABS R0, R18 ;  /* 0x0000001200007213 */ /* 0x001fe20000000000 */
[C---:B------:R-:W-:Y:S01]  /*10180*/  IMAD R7, R15.reuse, R8, R7 ;  /* 0x000000080f077224 */ /* 0x040fe200078e0207 */
[----:B------:R-:W4:Y:S01]  /*10190*/  LDL R18, [R1+0x4094] ;  /* 0x0040940001127983 */ /* 0x000f220000100800 */
[----:B------:R-:W-:Y:S01]  /*101a0*/  IMAD R6, R15, R9, R6 ;  /* 0x000000090f067224 */ /* 0x000fe200078e0206 */
[----:B--2---:R-:W-:-:S02]  /*101b0*/  IABS R4, R10 ;  /* 0x0000000a00047213 */ /* 0x004fc40000000000 */
[----:B------:R-:W2:Y:S03]  /*101c0*/  LDL R10, [R1+0x4098] ;  /* 0x00409800010a7983 */ /* 0x000ea60000100800 */
[----:B------:R-:W-:Y:S01]  /*101d0*/  IMAD.HI.U32 R5, R14, R4, RZ ;  /* 0x000000040e057227 */ /* 0x000fe200078e00ff */
[----:B------:R0:W-:Y:S04]  /*101e0*/  STL [R1+0xc0], R2 ;  /* 0x0000c00201007387 */ /* 0x0001e80000100800 */
[----:B------:R3:W-:Y:S01]  /*101f0*/  STL [R1+0xbc], R7 ;  /* 0x0000bc0701007387 */ /* 0x0007e20000100800 */
[----:B------:R-:W-:-:S03]  /*10200*/  IMAD.MOV R5, RZ, RZ, -R5 ;  /* 0x000000ffff057224 */ /* 0x000fc600078e0a05 */
[----:B------:R1:W-:Y:S01]  /*10210*/  STL [R1+0xa4], R6 ;  /* 0x0000a40601007387 */ /* 0x0003e20000100800 */
[----:B0-----:R-:W-:-:S03]  /*10220*/  IABS R2, R16 ;  /* 0x0000001000027213 */ /* 0x001fc60000000000 */
[----:B------:R-:W2:Y:S01]  /*10230*/  LDL R16, [R1+0x4090] ;  /* 0x0040900001107983 */ /* 0x000ea20000100800 */
[----:B------:R-:W-:-:S04]  /*10240*/  IMAD.HI.U32 R3, R14, R0, RZ ;  /* 0x000000000e037227 */ /* 0x000fc800078e00ff */
[----:B------:R-:W-:Y:S02]  /*10250*/  IMAD R4, R15, R5, R4 ;  /* 0x000000050f047224 */ /* 0x000fe400078e0204 */
[----:B------:R-:W-:-:S03]  /*10260*/  IMAD.MOV R3, RZ, RZ, -R3 ;  /* 0x000000ffff037224 */ /* 0x000fc600078e0a03 */
[----:B------:R0:W-:Y:S01]  /*10270*/  STL [R1+0xb0], R4 ;  /* 0x0000b00401007387 */ /* 0x0001e20000100800 */
[----:B------:R-:W-:Y:S01]  /*10280*/  IMAD R0, R15, R3, R0 ;  /* 0x000000030f007224 */ /* 0x000fe200078e0200 */
[----:B---3--:R-:W-:Y:S02]  /*10290*/  IABS R7, R29 ;  /* 0x0000001d00077213 */ /* 0x008fe40000000000 */
[----:B------:R-:W3:Y:S01]  /*102a0*/  LDL R29, [R1+0x408c] ;  /* 0x00408c00011d7983 */ /* 0x000ee20000100800 */
[----:B-1----:R-:W-:-:S03]  /*102b0*/  IABS R6, R11 ;  /* 0x0000000b00067213 */ /* 0x002fc60000000000 */
[----:B------:R-:W3:Y:S04]  /*102c0*/  LDL R11, [R1+0x4088] ;  /* 0x00408800010b7983 */ /* 0x000ee80000100800 */
[----:B------:R2:W-:Y:S01]  /*102d0*/  STL [R1+0xb4], R0 ;  /* 0x0000b40001007387 */ /* 0x0005e20000100800 */
[----:B----4-:R-:W-:-:S03]  /*102e0*/  IABS R3, R12 ;  /* 0x0000000c00037213 */ /* 0x010fc60000000000 */
[----:B------:R-:W4:Y:S01]  /*102f0*/  LDL R12, [R1+0x4084] ;  /* 0x00408400010c7983 */ /* 0x000f220000100800 */
[----:B0-----:R-:W-:-:S04]  /*10300*/  IMAD.HI.U32 R4, R14, R2, RZ ;  /* 0x000000020e047227 */ /* 0x001fc800078e00ff */
[----:B------:R-:W-:-:S04]  /*10310*/  IMAD.HI.U32 R8, R14, R7, RZ ;  /* 0x000000070e087227 */ /* 0x000fc800078e00ff */
[----:B------:R-:W-:-:S04]  /*10320*/  IMAD.HI.U32 R9, R14, R6, RZ ;  /* 0x000000060e097227 */ /* 0x000fc800078e00ff */
[----:B------:R-:W-:Y:S02]  /*10330*/  IMAD.MOV R4, RZ, RZ, -R4 ;  /* 0x000000ffff047224 */ /* 0x000fe400078e0a04 */
[----:B------:R-:W-:Y:S02]  /*10340*/  IMAD.MOV R8, RZ, RZ, -R8 ;  /* 0x000000ffff087224 */ /* 0x000fe400078e0a08 */
[----:B------:R-:W-:Y:S02]  /*10350*/  IMAD.MOV R9, RZ, RZ, -R9 ;  /* 0x000000ffff097224 */ /* 0x000fe400078e0a09 */
[----:B------:R-:W-:-:S04]  /*10360*/  IMAD.HI.U32 R5, R14, R3, RZ ;  /* 0x000000030e057227 */ /* 0x000fc800078e00ff */
[C---:B------:R-:W-:Y:S02]  /*10370*/  IMAD R2, R15.reuse, R4, R2 ;  /* 0x000000040f027224 */ /* 0x040fe400078e0202 */
        /* <DEDUP_REMOVED lines=11> */
[----:B------:R-:W-:Y:S01]  /*10430*/  IMAD.HI.U32 R4, R14, R0, RZ ;  /* 0x000000000e047227 */ /* 0x000fe200078e00ff */
[----:B-1----:R-:W-:Y:S02]  /*10440*/  IABS R7, R16 ;  /* 0x0000001000077213 */ /* 0x002fe40000000000 */
[----:B------:R-:W-:Y:S01]  /*10450*/  STL [R1+0x9c], R3 ;  /* 0x00009c0301007387 */ /* 0x000fe20000100800 */
[----:B------:R-:W-:-:S03]  /*10460*/  IMAD.MOV R4, RZ, RZ, -R4 ;  /* 0x000000ffff047224 */ /* 0x000fc600078e0a04 */
[----:B------:R-:W2:Y:S01]  /*10470*/  LDL R16, [R1+0x4078] ;  /* 0x0040780001107983 */ /* 0x000ea20000100800 */
[----:B------:R-:W-:Y:S01]  /*10480*/  IMAD R0, R15, R4, R0 ;  /* 0x000000040f007224 */ /* 0x000fe200078e0200 */
[----:B---3--:R-:W-:Y:S02]  /*10490*/  IABS R6, R29 ;  /* 0x0000001d00067213 */ /* 0x008fe40000000000 */
        /* <DEDUP_REMOVED lines=29> */
[----:B------:R-:W-:Y:S02]  /*10670*/  IABS R6, R16 ;  /* 0x0000001000067213 */ /* 0x000fe40000000000 */
[----:B------:R-:W2:Y:S01]  /*10680*/  LDL R16, [R1+0x4060] ;  /* 0x0040600001107983 */ /* 0x000ea20000100800 */
        /* <DEDUP_REMOVED lines=9> */
[----:B---3--:R-:W-:Y:S01]  /*10720*/  IABS R3, R29 ;  /* 0x0000001d00037213 */ /* 0x008fe20000000000 */
        /* <DEDUP_REMOVED lines=21> */
[C---:B------:R-:W-:Y:S01]  /*10880*/  IMAD.HI.U32 R8, R14.reuse, R7, RZ ;  /* 0x000000070e087227 */ /* 0x040fe200078e00ff */
[----:B------:R-:W-:Y:S01]  /*10890*/  STL [R1+0x18c], R0 ;  /* 0x00018c0001007387 */ /* 0x000fe20000100800 */
[----:B------:R-:W-:Y:S02]  /*108a0*/  IABS R6, R18 ;  /* 0x0000001200067213 */ /* 0x000fe40000000000 */
[----:B------:R-:W-:Y:S01]  /*108b0*/  IMAD.MOV R8, RZ, RZ, -R8 ;  /* 0x000000ffff087224 */ /* 0x000fe200078e0a08 */
[----:B------:R-:W2:Y:S02]  /*108c0*/  LDL R18, [R1+0x4044] ;  /* 0x0040440001127983 */ /* 0x000ea40000100800 */
[----:B------:R-:W-:Y:S01]  /*108d0*/  IMAD.HI.U32 R9, R14, R6, RZ ;  /* 0x000000060e097227 */ /* 0x000fe200078e00ff */
[----:B------:R-:W-:-:S02]  /*108e0*/  IABS R4, R16 ;  /* 0x0000001000047213 */ /* 0x000fc40000000000 */
[----:B------:R-:W2:Y:S01]  /*108f0*/  LDL R16, [R1+0x4048] ;  /* 0x0040480001107983 */ /* 0x000ea20000100800 */
        /* <DEDUP_REMOVED lines=10> */
[----:B---3--:R-:W-:-:S03]  /*109a0*/  IABS R2, R11 ;  /* 0x0000000b00027213 */ /* 0x008fc60000000000 */
        /* <DEDUP_REMOVED lines=20> */
[----:B------:R-:W-:Y:S02]  /*10af0*/  IMAD.MOV R5, RZ, RZ, -R5 ;  /* 0x000000ffff057224 */ /* 0x000fe400078e0a05 */
[C---:B------:R-:W-:Y:S02]  /*10b00*/  IMAD R7, R15.reuse, R8, R7 ;  /* 0x000000080f077224 */ /* 0x040fe400078e0207 */
[C---:B------:R-:W-:Y:S01]  /*10b10*/  IMAD R6, R15.reuse, R9, R6 ;  /* 0x000000090f067224 */ /* 0x040fe200078e0206 */
[----:B------:R-:W-:Y:S02]  /*10b20*/  IABS R0, R16 ;  /* 0x0000001000007213 */ /* 0x000fe40000000000 */
[----:B------:R-:W2:Y:S01]  /*10b30*/  LDL R16, [R1+0x4030] ;  /* 0x0040300001107983 */ /* 0x000ea20000100800 */
[----:B------:R-:W-:-:S03]  /*10b40*/  IMAD R3, R15, R5, R3 ;  /* 0x000000050f037224 */ /* 0x000fc600078e0203 */
[----:B------:R0:W-:Y:S04]  /*10b50*/  STL [R1+0x150], R2 ;  /* 0x0001500201007387 */ /* 0x0001e80000100800 */
[----:B------:R3:W-:Y:S04]  /*10b60*/  STL [R1+0x148], R7 ;  /* 0x0001480701007387 */ /* 0x0007e80000100800 */
[----:B------:R4:W-:Y:S01]  /*10b70*/  STL [R1+0x104], R6 ;  /* 0x0001040601007387 */ /* 0x0009e20000100800 */
[----:B0-----:R-:W-:-:S03]  /*10b80*/  IABS R2, R18 ;  /* 0x0000001200027213 */ /* 0x001fc60000000000 */
[----:B------:R-:W2:Y:S04]  /*10b90*/  LDL R18, [R1+0x402c] ;  /* 0x00402c0001127983 */ /* 0x000ea80000100800 */
[----:B------:R0:W-:Y:S01]  /*10ba0*/  STL [R1+0x11c], R3 ;  /* 0x00011c0301007387 */ /* 0x0001e20000100800 */
[----:B---3--:R-:W-:-:S03]  /*10bb0*/  IABS R7, R11 ;  /* 0x0000000b00077213 */ /* 0x008fc60000000000 */
[----:B------:R-:W3:Y:S01]  /*10bc0*/  LDL R11, [R1+0x4028] ;  /* 0x00402800010b7983 */ /* 0x000ee20000100800 */
[----:B----4-:R-:W-:-:S03]  /*10bd0*/  IABS R6, R12 ;  /* 0x0000000c00067213 */ /* 0x010fc60000000000 */
[----:B------:R-:W4:Y:S01]  /*10be0*/  LDL R12, [R1+0x4024] ;  /* 0x00402400010c7983 */ /* 0x000f220000100800 */
[----:B------:R-:W-:-:S04]  /*10bf0*/  IMAD.HI.U32 R4, R14, R0, RZ ;  /* 0x000000000e047227 */ /* 0x000fc800078e00ff */
[----:B------:R-:W-:-:S04]  /*10c00*/  IMAD.MOV R4, RZ, RZ, -R4 ;  /* 0x000000ffff047224 */ /* 0x000fc800078e0a04 */
[----:B------:R-:W-:Y:S02]  /*10c10*/  IMAD R0, R15, R4, R0 ;  /* 0x000000040f007224 */ /* 0x000fe400078e0200 */
[----:B0-----:R-:W-:-:S03]  /*10c20*/  IMAD.HI.U32 R3, R14, R2, RZ ;  /* 0x000000020e037227 */ /* 0x001fc600078e00ff */
[----:B------:R0:W-:Y:S01]  /*10c30*/  STL [R1+0x120], R0 ;  /* 0x0001200001007387 */ /* 0x0001e20000100800 */
[----:B------:R-:W-:Y:S02]  /*10c40*/  IMAD.MOV R3, RZ, RZ, -R3 ;  /* 0x000000ffff037224 */ /* 0x000fe400078e0a03 */
[----:B------:R-:W-:-:S04]  /*10c50*/  IMAD.HI.U32 R8, R14, R7, RZ ;  /* 0x000000070e087227 */ /* 0x000fc800078e00ff */
[----:B------:R-:W-:Y:S02]  /*10c60*/  IMAD R2, R15, R3, R2 ;  /* 0x000000030f027224 */ /* 0x000fe400078e0202 */
[C---:B------:R-:W-:Y:S01]  /*10c70*/  IMAD.HI.U32 R9, R14.reuse, R6, RZ ;  /* 0x000000060e097227 */ /* 0x040fe200078e00ff */
[----:B0-----:R-:W-:Y:S02]  /*10c80*/  IABS R0, R19 ;  /* 0x0000001300007213 */ /* 0x001fe40000000000 */
[----:B------:R-:W4:Y:S01]  /*10c90*/  LDL R19, [R1+0x401c] ;  /* 0x00401c0001137983 */ /* 0x000f220000100800 */
[----:B------:R-:W-:Y:S02]  /*10ca0*/  IMAD.MOV R8, RZ, RZ, -R8 ;  /* 0x000000ffff087224 */ /* 0x000fe400078e0a08 */
[----:B------:R-:W-:Y:S01]  /*10cb0*/  IMAD.MOV R9, RZ, RZ, -R9 ;  /* 0x000000ffff097224 */ /* 0x000fe200078e0a09 */
[----:B--2---:R-:W-:Y:S02]  /*10cc0*/  IABS R4, R10 ;  /* 0x0000000a00047213 */ /* 0x004fe40000000000 */
[----:B------:R-:W2:Y:S03]  /*10cd0*/  LDL R10, [R1+0x4020] ;  /* 0x00402000010a7983 */ /* 0x000ea60000100800 */
[----:B------:R-:W-:Y:S01]  /*10ce0*/  IMAD.HI.U32 R5, R14, R4, RZ ;  /* 0x000000040e057227 */ /* 0x000fe200078e00ff */
[----:B------:R0:W-:Y:S03]  /*10cf0*/  STL [R1+0x110], R2 ;  /* 0x0001100201007387 */ /* 0x0001e60000100800 */
[----:B------:R-:W-:-:S02]  /*10d00*/  IMAD.MOV R5, RZ, RZ, -R5 ;  /* 0x000000ffff057224 */ /* 0x000fc400078e0a05 */
[C---:B------:R-:W-:Y:S02]  /*10d10*/  IMAD R7, R15.reuse, R8, R7 ;  /* 0x000000080f077224 */ /* 0x040fe400078e0207 */
[C---:B------:R-:W-:Y:S02]  /*10d20*/  IMAD R6, R15.reuse, R9, R6 ;  /* 0x000000090f067224 */ /* 0x040fe400078e0206 */
[----:B0-----:R-:W-:Y:S01]  /*10d30*/  IMAD.HI.U32 R2, R14, R0, RZ ;  /* 0x000000000e027227 */ /* 0x001fe200078e00ff */
[----:B------:R-:W-:Y:S02]  /*10d40*/  IABS R3, R16 ;  /* 0x0000001000037213 */ /* 0x000fe40000000000 */
[----:B------:R-:W2:Y:S01]  /*10d50*/  LDL R16, [R1+0x4018] ;  /* 0x0040180001107983 */ /* 0x000ea20000100800 */
[C---:B------:R-:W-:Y:S02]  /*10d60*/  IMAD R4, R15.reuse, R5, R4 ;  /* 0x000000050f047224 */ /* 0x040fe400078e0204 */
[----:B------:R-:W-:Y:S01]  /*10d70*/  IMAD.MOV R2, RZ, RZ, -R2 ;  /* 0x000000ffff027224 */ /* 0x000fe200078e0a02 */
[----:B------:R-:W-:Y:S04]  /*10d80*/  STL [R1+0x108], R7 ;  /* 0x0001080701007387 */ /* 0x000fe80000100800 */
[----:B------:R0:W-:Y:S01]  /*10d90*/  STL [R1+0xc4], R6 ;  /* 0x0000c40601007387 */ /* 0x0001e20000100800 */
[----:B------:R-:W-:Y:S01]  /*10da0*/  IMAD R0, R15, R2, R0 ;  /* 0x000000020f007224 */ /* 0x000fe200078e0200 */
[----:B0-----:R-:W-:-:S02]  /*10db0*/  IABS R6, R18 ;  /* 0x0000001200067213 */ /* 0x001fc40000000000 */
[----:B------:R-:W2:Y:S04]  /*10dc0*/  LDL R18, [R1+0x4014] ;  /* 0x0040140001127983 */ /* 0x000ea80000100800 */
[----:B------:R0:W-:Y:S01]  /*10dd0*/  STL [R1+0xdc], R4 ;  /* 0x0000dc0401007387 */ /* 0x0001e20000100800 */
[----:B---3--:R-:W-:-:S03]  /*10de0*/  IABS R5, R11 ;  /* 0x0000000b00057213 */ /* 0x008fc60000000000 */
[----:B------:R-:W3:Y:S04]  /*10df0*/  LDL R11, [R1+0x4010] ;  /* 0x00401000010b7983 */ /* 0x000ee80000100800 */
[----:B------:R2:W-:Y:S01]  /*10e00*/  STL [R1+0xe0], R0 ;  /* 0x0000e00001007387 */ /* 0x0005e20000100800 */
[----:B----4-:R-:W-:-:S03]  /*10e10*/  IABS R2, R12 ;  /* 0x0000000c00027213 */ /* 0x010fc60000000000 */
[----:B------:R-:W4:Y:S01]  /*10e20*/  LDL R12, [R1+0x400c] ;  /* 0x00400c00010c7983 */ /* 0x000f220000100800 */
[----:B0-----:R-:W-:-:S04]  /*10e30*/  IMAD.HI.U32 R4, R14, R3, RZ ;  /* 0x000000030e047227 */ /* 0x001fc800078e00ff */
[----:B------:R-:W-:-:S04]  /*10e40*/  IMAD.MOV R4, RZ, RZ, -R4 ;  /* 0x000000ffff047224 */ /* 0x000fc800078e0a04 */
[----:B------:R-:W-:Y:S02]  /*10e50*/  IMAD R3, R15, R4, R3 ;  /* 0x000000040f037224 */ /* 0x000fe400078e0203 */
[----:B------:R-:W-:-:S04]  /*10e60*/  IMAD.HI.U32 R8, R14, R6, RZ ;  /* 0x000000060e087227 */ /* 0x000fc800078e00ff */
[----:B------:R-:W-:-:S04]  /*10e70*/  IMAD.HI.U32 R9, R14, R5, RZ ;  /* 0x000000050e097227 */ /* 0x000fc800078e00ff */
[----:B------:R-:W-:Y:S02]  /*10e80*/  IMAD.MOV R8, RZ, RZ, -R8 ;  /* 0x000000ffff087224 */ /* 0x000fe400078e0a08 */
[----:B------:R-:W-:Y:S02]  /*10e90*/  IMAD.MOV R9, RZ, RZ, -R9 ;  /* 0x000000ffff097224 */ /* 0x000fe400078e0a09 */
[C---:B------:R-:W-:Y:S02]  /*10ea0*/  IMAD R6, R15.reuse, R8, R6 ;  /* 0x000000080f067224 */ /* 0x040fe400078e0206 */
[----:B------:R-:W-:Y:S01]  /*10eb0*/  IMAD R5, R15, R9, R5 ;  /* 0x000000090f057224 */ /* 0x000fe200078e0205 */
[----:B------:R-:W-:Y:S02]  /*10ec0*/  IABS R7, R19 ;  /* 0x0000001300077213 */ /* 0x000fe40000000000 */
[----:B--2---:R-:W-:Y:S02]  /*10ed0*/  IABS R0, R10 ;  /* 0x0000000a00007213 */ /* 0x004fe40000000000 */
[----:B------:R-:W2:Y:S04]  /*10ee0*/  LDL R10, [R1+0x4008] ;  /* 0x00400800010a7983 */ /* 0x000ea80000100800 */
[----:B------:R0:W-:Y:S02]  /*10ef0*/  STL [R1+0xd0], R3 ;  /* 0x0000d00301007387 */ /* 0x0001e40000100800 */
[----:B0-----:R-:W-:-:S04]  /*10f00*/  IMAD.HI.U32 R3, R14, R2, RZ ;  /* 0x000000020e037227 */ /* 0x001fc800078e00ff */
[----:B------:R-:W-:Y:S01]  /*10f10*/  IMAD.MOV R3, RZ, RZ, -R3 ;  /* 0x000000ffff037224 */ /* 0x000fe200078e0a03 */
[----:B------:R0:W-:Y:S03]  /*10f20*/  STL [R1+0xc8], R6 ;  /* 0x0000c80601007387 */ /* 0x0001e60000100800 */
[----:B------:R-:W-:Y:S01]  /*10f30*/  IMAD R2, R15, R3, R2 ;  /* 0x000000030f027224 */ /* 0x000fe200078e0202 */
[----:B------:R-:W-:Y:S01]  /*10f40*/  STL [R1+0x28], R5 ;  /* 0x0000280501007387 */ /* 0x000fe20000100800 */
[----:B------:R-:W-:-:S03]  /*10f50*/  IMAD.HI.U32 R4, R14, R0, RZ ;  /* 0x000000000e047227 */ /* 0x000fc600078e00ff */
[----:B------:R-:W2:Y:S01]  /*10f60*/  LDL R21, [R1+0x4004] ;  /* 0x0040040001157983 */ /* 0x000ea20000100800 */
[----:B0-----:R-:W-:-:S03]  /*10f70*/  IABS R6, R16 ;  /* 0x0000001000067213 */ /* 0x001fc60000000000 */
[----:B------:R0:W-:Y:S01]  /*10f80*/  STL [R1+0x24], R2 ;  /* 0x0000240201007387 */ /* 0x0001e20000100800 */
[----:B------:R-:W-:-:S03]  /*10f90*/  IMAD.MOV R4, RZ, RZ, -R4 ;  /* 0x000000ffff047224 */ /* 0x000fc600078e0a04 */
[----:B------:R-:W2:Y:S01]  /*10fa0*/  LDL R16, [R1+0x4000] ;  /* 0x0040000001107983 */ /* 0x000ea20000100800 */
[----:B------:R-:W-:-:S03]  /*10fb0*/  IMAD R0, R15, R4, R0 ;  /* 0x000000040f007224 */ /* 0x000fc600078e0200 */
[----:B------:R-:W2:Y:S01]  /*10fc0*/  LDL R20, [R1+0x3ffc] ;  /* 0x003ffc0001147983 */ /* 0x000ea20000100800 */
[----:B------:R-:W-:-:S03]  /*10fd0*/  IMAD.HI.U32 R3, R14, R7, RZ ;  /* 0x000000070e037227 */ /* 0x000fc600078e00ff */
[----:B------:R4:W-:Y:S01]  /*10fe0*/  STL [R1+0x20], R0 ;  /* 0x0000200001007387 */ /* 0x0009e20000100800 */
[----:B------:R-:W-:Y:S01]  /*10ff0*/  IMAD.MOV R3, RZ, RZ, -R3 ;  /* 0x000000ffff037224 */ /* 0x000fe200078e0a03 */
[----:B0-----:R-:W-:Y:S02]  /*11000*/  IABS R2, R18 ;  /* 0x0000001200027213 */ /* 0x001fe40000000000 */
[----:B---3--:R-:W-:Y:S02]  /*11010*/  IABS R4, R11 ;  /* 0x0000000b00047213 */ /* 0x008fe40000000000 */
[----:B------:R-:W3:Y:S01]  /*11020*/  LDL R11, [R1+0x3ff8] ;  /* 0x003ff800010b7983 */ /* 0x000ee20000100800 */
[----:B------:R-:W-:Y:S02]  /*11030*/  IMAD R3, R15, R3, R7 ;  /* 0x000000030f037224 */ /* 0x000fe400078e0207 */
[----:B------:R-:W-:-:S04]  /*11040*/  IMAD.HI.U32 R5, R14, R6, RZ ;  /* 0x000000060e057227 */ /* 0x000fc800078e00ff */
[----:B------:R-:W-:-:S04]  /*11050*/  IMAD.HI.U32 R8, R14, R2, RZ ;  /* 0x000000020e087227 */ /* 0x000fc800078e00ff */
[----:B------:R-:W-:Y:S02]  /*11060*/  IMAD.MOV R5, RZ, RZ, -R5 ;  /* 0x000000ffff057224 */ /* 0x000fe400078e0a05 */
[----:B------:R-:W-:Y:S01]  /*11070*/  IMAD.MOV R7, RZ, RZ, -R8 ;  /* 0x000000ffff077224 */ /* 0x000fe200078e0a08 */
[----:B----4-:R-:W-:Y:S02]  /*11080*/  IABS R0, R12 ;  /* 0x0000000c00007213 */ /* 0x010fe40000000000 */
[----:B------:R-:W4:Y:S04]  /*11090*/  LDL R12, [R1+0x3ff4] ;  /* 0x003ff400010c7983 */ /* 0x000f280000100800 */
[----:B------:R0:W-:Y:S02]  /*110a0*/  STL [R1+0x1c], R3 ;  /* 0x00001c0301007387 */ /* 0x0001e40000100800 */
[----:B0-----:R-:W-:-:S04]  /*110b0*/  IMAD.HI.U32 R3, R14, R4, RZ ;  /* 0x000000040e037227 */ /* 0x001fc800078e00ff */
[----:B------:R-:W-:Y:S02]  /*110c0*/  IMAD.MOV R9, RZ, RZ, -R3 ;  /* 0x000000ffff097224 */ /* 0x000fe400078e0a03 */
[C---:B------:R-:W-:Y:S02]  /*110d0*/  IMAD R3, R15.reuse, R5, R6 ;  /* 0x000000050f037224 */ /* 0x040fe400078e0206 */
[----:B------:R-:W-:-:S03]  /*110e0*/  IMAD R5, R15, R7, R2 ;  /* 0x000000070f057224 */ /* 0x000fc600078e0202 */
[----:B------:R0:W-:Y:S04]  /*110f0*/  STL [R1+0x18], R3 ;  /* 0x0000180301007387 */ /* 0x0001e80000100800 */
[----:B------:R-:W-:Y:S04]  /*11100*/  STL [R1+0x14], R5 ;  /* 0x0000140501007387 */ /* 0x000fe80000100800 */
[----:B------:R-:W4:Y:S04]  /*11110*/  LDL R19, [R1+0x3ff0] ;  /* 0x003ff00001137983 */ /* 0x000f280000100800 */
[----:B------:R-:W4:Y:S01]  /*11120*/  LDL R18, [R1+0x3fec] ;  /* 0x003fec0001127983 */ /* 0x000f220000100800 */
[----:B------:R-:W-:Y:S01]  /*11130*/  IMAD R4, R15, R9, R4 ;  /* 0x000000090f047224 */ /* 0x000fe200078e0204 */
[----:B--2---:R-:W-:Y:S01]  /*11140*/  IABS R8, R10 ;  /* 0x0000000a00087213 */ /* 0x004fe20000000000 */
[----:B------:R-:W-:-:S04]  /*11150*/  IMAD.HI.U32 R10, R14, R0, RZ ;  /* 0x000000000e0a7227 */ /* 0x000fc800078e00ff */
[----:B0-----:R-:W-:Y:S02]  /*11160*/  IMAD.MOV R3, RZ, RZ, -R10 ;  /* 0x000000ffff037224 */ /* 0x001fe400078e0a0a */
[----:B------:R-:W-:Y:S02]  /*11170*/  IMAD.MOV.U32 R2, RZ, RZ, R8 ;  /* 0x000000ffff027224 */ /* 0x000fe400078e0008 */
[----:B------:R-:W-:Y:S01]  /*11180*/  IMAD R3, R15, R3, R0 ;  /* 0x000000030f037224 */ /* 0x000fe200078e0200 */
[----:B------:R0:W-:Y:S01]  /*11190*/  STL [R1+0x10], R4 ;  /* 0x0000100401007387 */ /* 0x0001e20000100800 */
[----:B------:R-:W-:Y:S01]  /*111a0*/  IMAD.HI.U32 R6, R14, R2, RZ ;  /* 0x000000020e067227 */ /* 0x000fe200078e00ff */
[----:B0-----:R-:W-:Y:S02]  /*111b0*/  IABS R4, R21 ;  /* 0x0000001500047213 */ /* 0x001fe40000000000 */
[----:B------:R-:W-:Y:S02]  /*111c0*/  IABS R5, R16 ;  /* 0x0000001000057213 */ /* 0x000fe40000000000 */
[----:B------:R-:W2:Y:S01]  /*111d0*/  LDL R16, [R1+0x3fe8] ;  /* 0x003fe80001107983 */ /* 0x000ea20000100800 */
[----:B------:R-:W-:-:S03]  /*111e0*/  IABS R7, R20 ;  /* 0x0000001400077213 */ /* 0x000fc60000000000 */
[----:B------:R0:W-:Y:S01]  /*111f0*/  STL [R1+0xc], R3 ;  /* 0x00000c0301007387 */ /* 0x0001e20000100800 */
[----:B------:R-:W-:Y:S02]  /*11200*/  IMAD.MOV.U32 R0, RZ, RZ, R4 ;  /* 0x000000ffff007224 */ /* 0x000fe400078e0004 */
[----:B------:R-:W-:Y:S02]  /*11210*/  IMAD.MOV.U32 R4, RZ, RZ, R7 ;  /* 0x000000ffff047224 */ /* 0x000fe400078e0007 */
[----:B0-----:R-:W-:Y:S02]  /*11220*/  IMAD.MOV.U32 R3, RZ, RZ, R5 ;  /* 0x000000ffff037224 */ /* 0x001fe400078e0005 */
[----:B------:R-:W-:Y:S01]  /*11230*/  IMAD.MOV R5, RZ, RZ, -R6 ;  /* 0x000000ffff057224 */ /* 0x000fe200078e0a06 */
[----:B---3--:R-:W-:Y:S01]  /*11240*/  IABS R6, R11 ;  /* 0x0000000b00067213 */ /* 0x008fe20000000000 */
[----:B------:R-:W-:Y:S01]  /*11250*/  IMAD.HI.U32 R7, R14, R0, RZ ;  /* 0x000000000e077227 */ /* 0x000fe200078e00ff */
[----:B------:R-:W3:Y:S03]  /*11260*/  LDL R11, [R1+0x3fe4] ;  /* 0x003fe400010b7983 */ /* 0x000ee60000100800 */
[----:B------:R-:W-:-:S02]  /*11270*/  IMAD R5, R15, R5, R2 ;  /* 0x000000050f057224 */ /* 0x000fc400078e0202 */
[----:B------:R-:W-:-:S03]  /*11280*/  IMAD.HI.U32 R8, R14, R3, RZ ;  /* 0x000000030e087227 */ /* 0x000fc600078e00ff */
[----:B------:R0:W-:Y:S01]  /*11290*/  STL [R1+0x8], R5 ;  /* 0x0000080501007387 */ /* 0x0001e20000100800 */
[----:B------:R-:W-:Y:S02]  /*112a0*/  IMAD.MOV.U32 R2, RZ, RZ, R6 ;  /* 0x000000ffff027224 */ /* 0x000fe400078e0006 */
[----:B------:R-:W-:-:S04]  /*112b0*/  IMAD.HI.U32 R6, R14, R4, RZ ;  /* 0x000000040e067227 */ /* 0x000fc800078e00ff */
[----:B0-----:R-:W-:Y:S02]  /*112c0*/  IMAD.MOV R5, RZ, RZ, -R7 ;  /* 0x000000ffff057224 */ /* 0x001fe400078e0a07 */
[----:B------:R-:W-:Y:S02]  /*112d0*/  IMAD.MOV R7, RZ, RZ, -R8 ;  /* 0x000000ffff077224 */ /* 0x000fe400078e0a08 */
[----:B------:R-:W-:Y:S02]  /*112e0*/  IMAD R5, R15, R5, R0 ;  /* 0x000000050f057224 */ /* 0x000fe400078e0200 */
[----:B------:R-:W-:-:S04]  /*112f0*/  IMAD.HI.U32 R9, R14, R2, RZ ;  /* 0x000000020e097227 */ /* 0x000fc800078e00ff */
[----:B------:R-:W-:Y:S02]  /*11300*/  IMAD R0, R15, R7, R3 ;  /* 0x000000070f007224 */ /* 0x000fe400078e0203 */
[----:B------:R-:W-:Y:S01]  /*11310*/  IMAD.MOV R6, RZ, RZ, -R6 ;  /* 0x000000ffff067224 */ /* 0x000fe200078e0a06 */
[----:B----4-:R-:W-:Y:S02]  /*11320*/  IABS R8, R12 ;  /* 0x0000000c00087213 */ /* 0x010fe40000000000 */
[----:B------:R-:W4:Y:S03]  /*11330*/  LDL R12, [R1+0x3fe0] ;  /* 0x003fe000010c7983 */ /* 0x000f260000100800 */
[----:B------:R-:W-:Y:S01]  /*11340*/  IMAD.MOV.U32 R3, RZ, RZ, R8 ;  /* 0x000000ffff037224 */ /* 0x000fe200078e0008 */
[----:B------:R0:W-:Y:S03]  /*11350*/  STL [R1+0x4], R5 ;  /* 0x0000040501007387 */ /* 0x0001e60000100800 */
[----:B------:R-:W-:Y:S01]  /*11360*/  IMAD.HI.U32 R8, R14, R3, RZ ;  /* 0x000000030e087227 */ /* 0x000fe200078e00ff */
[----:B------:R1:W-:Y:S03]  /*11370*/  STL [R1], R0 ;  /* 0x0000000001007387 */ /* 0x0003e60000100800 */
[----:B0-----:R-:W-:-:S02]  /*11380*/  IMAD.MOV R5, RZ, RZ, -R9 ;  /* 0x000000ffff057224 */ /* 0x001fc400078e0a09 */
[C---:B-1----:R-:W-:Y:S02]  /*11390*/  IMAD R0, R15.reuse, R6, R4 ;  /* 0x000000060f007224 */ /* 0x042fe400078e0204 */
[C---:B------:R-:W-:Y:S02]  /*113a0*/  IMAD R2, R15.reuse, R5, R2 ;  /* 0x000000050f027224 */ /* 0x040fe400078e0202 */
[----:B------:R-:W-:Y:S01]  /*113b0*/  IMAD.MOV R8, RZ, RZ, -R8 ;  /* 0x000000ffff087224 */ /* 0x000fe200078e0a08 */
[----:B------:R-:W-:Y:S03]  /*113c0*/  STL [R1+0x4c6c], R0 ;  /* 0x004c6c0001007387 */ /* 0x000fe60000100800 */
[----:B------:R-:W-:Y:S01]  /*113d0*/  IMAD R3, R15, R8, R3 ;  /* 0x000000080f037224 */ /* 0x000fe200078e0203 */
[----:B------:R0:W-:Y:S01]  /*113e0*/  STL [R1+0x4c68], R2 ;  /* 0x004c680201007387 */ /* 0x0001e20000100800 */
[----:B------:R-:W-:-:S03]  /*113f0*/  IABS R4, R19 ;  /* 0x0000001300047213 */ /* 0x000fc60000000000 */
[----:B------:R-:W4:Y:S01]  /*11400*/  LDL R19, [R1+0x3fdc] ;  /* 0x003fdc0001137983 */ /* 0x000f220000100800 */
[----:B------:R-:W-:-:S03]  /*11410*/  IABS R7, R18 ;  /* 0x0000001200077213 */ /* 0x000fc60000000000 */
[----:B0-----:R-:W4:Y:S04]  /*11420*/  LDL.LU R2, [R1+0x68] ;  /* 0x0000680001027983 */ /* 0x001f280000300800 */
[----:B------:R-:W4:Y:S04]  /*11430*/  LDL.LU R0, [R1+0x64] ;  /* 0x0000640001007983 */ /* 0x000f280000300800 */
[----:B------:R-:W4:Y:S04]  /*11440*/  LDL R18, [R1+0x3fd8] ;  /* 0x003fd80001127983 */ /* 0x000f280000100800 */
[----:B------:R-:W4:Y:S04]  /*11450*/  LDL.LU R20, [R1+0x60] ;  /* 0x0000600001147983 */ /* 0x000f280000300800 */
[----:B------:R0:W-:Y:S04]  /*11460*/  STL [R1+0x4c64], R3 ;  /* 0x004c640301007387 */ /* 0x0001e80000100800 */
[----:B0-----:R-:W4:Y:S01]  /*11470*/  LDL.LU R3, [R1+0xb30] ;  /* 0x000b300001037983 */ /* 0x001f220000300800 */
[----:B------:R-:W-:-:S02]  /*11480*/  IMAD.MOV.U32 R5, RZ, RZ, R7 ;  /* 0x000000ffff057224 */ /* 0x000fc400078e0007 */
[----:B------:R-:W-:-:S04]  /*11490*/  IMAD.HI.U32 R9, R14, R4, RZ ;  /* 0x000000040e097227 */ /* 0x000fc800078e00ff */
[----:B------:R-:W-:-:S04]  /*114a0*/  IMAD.HI.U32 R10, R14, R5, RZ ;  /* 0x000000050e0a7227 */ /* 0x000fc800078e00ff */
[----:B------:R-:W-:Y:S02]  /*114b0*/  IMAD.MOV R8, RZ, RZ, -R9 ;  /* 0x000000ffff087224 */ /* 0x000fe400078e0a09 */
[----:B------:R-:W-:Y:S01]  /*114c0*/  IMAD.MOV R9, RZ, RZ, -R10 ;  /* 0x000000ffff097224 */ /* 0x000fe200078e0a0a */
[----:B--2---:R-:W-:Y:S01]  /*114d0*/  IABS R6, R16 ;  /* 0x0000001000067213 */ /* 0x004fe20000000000 */
[C---:B------:R-:W-:Y:S01]  /*114e0*/  IMAD R4, R15.reuse, R8, R4 ;  /* 0x000000080f047224 */ /* 0x040fe200078e0204 */
[----:B------:R-:W2:Y:S01]  /*114f0*/  LDL.LU R16, [R1+0x5c] ;  /* 0x00005c0001107983 */ /* 0x000ea20000300800 */
[----:B------:R-:W-:Y:S01]  /*11500*/  IMAD R5, R15, R9, R5 ;  /* 0x000000090f057224 */ /* 0x000fe200078e0205 */
[----:B---3--:R-:W-:Y:S01]  /*11510*/  IABS R7, R11 ;  /* 0x0000000b00077213 */ /* 0x008fe20000000000 */
[----:B------:R-:W-:-:S04]  /*11520*/  IMAD.HI.U32 R11, R14, R6, RZ ;  /* 0x000000060e0b7227 */ /* 0x000fc800078e00ff */
[----:B------:R-:W-:-:S04]  /*11530*/  IMAD.MOV R11, RZ, RZ, -R11 ;  /* 0x000000ffff0b7224 */ /* 0x000fc800078e0a0b */
[----:B------:R-:W-:Y:S01]  /*11540*/  IMAD R6, R15, R11, R6 ;  /* 0x0000000b0f067224 */ /* 0x000fe200078e0206 */
[----:B------:R-:W-:Y:S04]  /*11550*/  STL [R1+0x4c60], R4 ;  /* 0x004c600401007387 */ /* 0x000fe80000100800 */
[----:B------:R-:W-:Y:S04]  /*11560*/  STL [R1+0x4c5c], R5 ;  /* 0x004c5c0501007387 */ /* 0x000fe80000100800 */
[----:B------:R-:W-:Y:S01]  /*11570*/  STL [R1+0x4c58], R6 ;  /* 0x004c580601007387 */ /* 0x000fe20000100800 */
[----:B----4-:R-:W-:Y:S01]  /*11580*/  IABS R10, R12 ;  /* 0x0000000c000a7213 */ /* 0x010fe20000000000 */
[----:B------:R-:W-:-:S04]  /*11590*/  IMAD.HI.U32 R12, R14, R7, RZ ;  /* 0x000000070e0c7227 */ /* 0x000fc800078e00ff */
[----:B------:R-:W-:Y:S02]  /*115a0*/  IMAD.MOV.U32 R8, RZ, RZ, R10 ;  /* 0x000000ffff087224 */ /* 0x000fe400078e000a */
[----:B------:R-:W-:Y:S02]  /*115b0*/  IMAD.MOV R9, RZ, RZ, -R12 ;  /* 0x000000ffff097224 */ /* 0x000fe400078e0a0c */
[----:B------:R-:W-:-:S04]  /*115c0*/  IMAD.HI.U32 R11, R14, R8, RZ ;  /* 0x000000080e0b7227 */ /* 0x000fc800078e00ff */
[----:B------:R-:W-:-:S05]  /*115d0*/  IMAD R7, R15, R9, R7 ;  /* 0x000000090f077224 */ /* 0x000fca00078e0207 */
[----:B------:R0:W-:Y:S04]  /*115e0*/  STL [R1+0x4c70], R7 ;  /* 0x004c700701007387 */ /* 0x0001e80000100800 */
[----:B------:R-:W3:Y:S04]  /*115f0*/  LDL.LU R24, [R1+0x58] ;  /* 0x0000580001187983 */ /* 0x000ee80000300800 */
[----:B------:R-:W4:Y:S04]  /*11600*/  LDL.LU R23, [R1+0x4c] ;  /* 0x00004c0001177983 */ /* 0x000f280000300800 */
[----:B------:R-:W4:Y:S01]  /*11610*/  LDL.LU R22, [R1+0x48] ;  /* 0x0000480001167983 */ /* 0x000f220000300800 */
[----:B------:R-:W-:-:S03]  /*11620*/  IABS R10, R19 ;  /* 0x00000013000a7213 */ /* 0x000fc60000000000 */
[----:B------:R-:W4:Y:S02]  /*11630*/  LDL.LU R21, [R1+0x44] ;  /* 0x0000440001157983 */ /* 0x000f240000300800 */
[----:B------:R-:W-:Y:S02]  /*11640*/  IMAD.MOV.U32 R9, RZ, RZ, R10 ;  /* 0x000000ffff097224 */ /* 0x000fe400078e000a */
[----:B0-----:R-:W4:Y:S01]  /*11650*/  LDL.LU R7, [R1+0x38] ;  /* 0x0000380001077983 */ /* 0x001f220000300800 */
[----:B------:R-:W-:Y:S02]  /*11660*/  IMAD.MOV R10, RZ, RZ, -R11 ;  /* 0x000000ffff0a7224 */ /* 0x000fe400078e0a0b */
[----:B------:R-:W-:Y:S01]  /*11670*/  IMAD.HI.U32 R12, R14, R9, RZ ;  /* 0x000000090e0c7227 */ /* 0x000fe200078e00ff */
[----:B------:R-:W4:Y:S01]  /*11680*/  LDL.LU R6, [R1+0x34] ;  /* 0x0000340001067983 */ /* 0x000f220000300800 */
[----:B------:R-:W-:Y:S02]  /*11690*/  IABS R11, R18 ;  /* 0x00000012000b7213 */ /* 0x000fe40000000000 */
[----:B------:R-:W-:Y:S01]  /*116a0*/  ISETP.GT.U32.AND P2, PT, R13, R3, PT ;  /* 0x000000030d00720c */ /* 0x000fe20003f44070 */
[----:B------:R-:W-:Y:S01]  /*116b0*/  IMAD R8, R15, R10, R8 ;  /* 0x0000000a0f087224 */ /* 0x000fe200078e0208 */
[----:B------:R-:W4:Y:S01]  /*116c0*/  LDL.LU R5, [R1+0x30] ;  /* 0x0000300001057983 */ /* 0x000f220000300800 */
[----:B------:R-:W-:-:S10]  /*116d0*/  IMAD.MOV.U32 R10, RZ, RZ, R11 ;  /* 0x000000ffff0a7224 */ /* 0x000fd400078e000b */
[----:B------:R-:W-:Y:S01]  /*116e0*/  @!P2 IMAD.IADD R3, R3, 0x1, -R13 ;  /* 0x000000010303a824 */ /* 0x000fe200078e0a0d */
[----:B------:R-:W4:Y:S04]  /*116f0*/  LDL.LU R19, [R1+0x2c] ;  /* 0x00002c0001137983 */ /* 0x000f280000300800 */
[----:B------:R-:W-:Y:S01]  /*11700*/  ISETP.GT.U32.AND P4, PT, R13, R3, PT ;  /* 0x000000030d00720c */ /* 0x000fe20003f84070 */
[----:B------:R-:W-:Y:S01]  /*11710*/  IMAD.MOV R11, RZ, RZ, -R12 ;  /* 0x000000ffff0b7224 */ /* 0x000fe200078e0a0c */
[----:B------:R-:W4:Y:S03]  /*11720*/  LDL.LU R18, [R1+0x790] ;  /* 0x0007900001127983 */ /* 0x000f260000300800 */
[----:B------:R-:W-:Y:S01]  /*11730*/  IMAD R9, R15, R11, R9 ;  /* 0x0000000b0f097224 */ /* 0x000fe200078e0209 */
[----:B------:R0:W-:Y:S01]  /*11740*/  STL [R1+0x4c74], R8 ;  /* 0x004c740801007387 */ /* 0x0001e20000100800 */
[----:B------:R-:W-:-:S06]  /*11750*/  IMAD.HI.U32 R12, R14, R10, RZ ;  /* 0x0000000a0e0c7227 */ /* 0x000fcc00078e00ff */
[----:B------:R-:W-:Y:S01]  /*11760*/  @!P4 IMAD.IADD R3, R3, 0x1, -R13 ;  /* 0x000000010303c824 */ /* 0x000fe200078e0a0d */
[----:B0-----:R-:W4:Y:S01]  /*11770*/  LDL.LU R8, [R1+0x3c] ;  /* 0x00003c0001087983 */ /* 0x001f220000300800 */
[----:B------:R-:W-:-:S03]  /*11780*/  IMAD.MOV R11, RZ, RZ, -R12 ;  /* 0x000000ffff0b7224 */ /* 0x000fc600078e0a0c */
[----:B------:R0:W-:Y:S04]  /*11790*/  STL [R1+0x4c78], R9 ;  /* 0x004c780901007387 */ /* 0x0001e80000100800 */
[----:B0-----:R-:W4:Y:S04]  /*117a0*/  LDL.LU R9, [R1+0x40] ;  /* 0x0000400001097983 */ /* 0x001f280000300800 */
[----:B------:R-:W4:Y:S04]  /*117b0*/  LDL.LU R13, [R1+0x50] ;  /* 0x00005000010d7983 */ /* 0x000f280000300800 */
[----:B------:R-:W-:Y:S04]  /*117c0*/  STL [R1+0xb30], R3 ;  /* 0x000b300301007387 */ /* 0x000fe80000100800 */
[----:B------:R-:W4:Y:S01]  /*117d0*/  LDL.LU R12, [R1+0x54] ;  /* 0x00005400010c7983 */ /* 0x000f220000300800 */
[----:B------:R-:W-:-:S02]  /*117e0*/  ISETP.GT.U32.AND P3, PT, R15, R17, PT ;  /* 0x000000110f00720c */ /* 0x000fc40003f64070 */
[C---:B--2---:R-:W-:Y:S02]  /*117f0*/  ISETP.GT.U32.AND P1, PT, R15.reuse, R16, PT ;  /* 0x000000100f00720c */ /* 0x044fe40003f24070 */
[C---:B------:R-:W-:Y:S02]  /*11800*/  ISETP.GT.U32.AND P5, PT, R15.reuse, R2, PT ;  /* 0x000000020f00720c */ /* 0x040fe40003fa4070 */
[C---:B------:R-:W-:Y:S02]  /*11810*/  ISETP.GT.U32.AND P6, PT, R15.reuse, R0, PT ;  /* 0x000000000f00720c */ /* 0x040fe40003fc4070 */
[----:B------:R-:W-:-:S05]  /*11820*/  ISETP.GT.U32.AND P0, PT, R15, R20, PT ;  /* 0x000000140f00720c */ /* 0x000fca0003f04070 */
[--C-:B------:R-:W-:Y:S02]  /*11830*/  @!P3 IMAD.IADD R17, R17, 0x1, -R15.reuse ;  /* 0x000000011111b824 */ /* 0x100fe400078e0a0f */
[----:B------:R-:W-:-:S03]  /*11840*/  @!P1 IMAD.IADD R16, R16, 0x1, -R15 ;  /* 0x0000000110109824 */ /* 0x000fc600078e0a0f */
[C---:B------:R-:W-:Y:S01]  /*11850*/  ISETP.GT.U32.AND P2, PT, R15.reuse, R17, PT ;  /* 0x000000110f00720c */ /* 0x040fe20003f44070 */
[--C-:B------:R-:W-:Y:S02]  /*11860*/  @!P5 IMAD.IADD R2, R2, 0x1, -R15.reuse ;  /* 0x000000010202d824 */ /* 0x100fe400078e0a0f */
[--C-:B------:R-:W-:Y:S01]  /*11870*/  @!P6 IMAD.IADD R0, R0, 0x1, -R15.reuse ;  /* 0x000000010000e824 */ /* 0x100fe200078e0a0f */
[C---:B------:R-:W-:Y:S01]  /*11880*/  ISETP.GT.U32.AND P6, PT, R15.reuse, R16, PT ;  /* 0x000000100f00720c */ /* 0x040fe20003fc4070 */
[----:B------:R-:W-:Y:S01]  /*11890*/  @!P0 IMAD.IADD R20, R20, 0x1, -R15 ;  /* 0x0000000114148824 */ /* 0x000fe200078e0a0f */
[----:B------:R-:W-:-:S07]  /*118a0*/  ISETP.GT.U32.AND P0, PT, R15, R2, PT ;  /* 0x000000020f00720c */ /* 0x000fce0003f04070 */
[----:B------:R-:W-:-:S04]  /*118b0*/  @!P2 IMAD.IADD R17, R17, 0x1, -R15 ;  /* 0x000000011111a824 */ /* 0x000fc800078e0a0f */
[--C-:B------:R-:W-:Y:S01]  /*118c0*/  @!P6 IMAD.IADD R16, R16, 0x1, -R15.reuse ;  /* 0x000000011010e824 */ /* 0x100fe200078e0a0f */
[C---:B------:R-:W-:Y:S01]  /*118d0*/  ISETP.GT.U32.AND P1, PT, R15.reuse, R0, PT ;  /* 0x000000000f00720c */ /* 0x040fe20003f24070 */
[--C-:B------:R-:W-:Y:S01]  /*118e0*/  @!P0 IMAD.IADD R2, R2, 0x1, -R15.reuse ;  /* 0x0000000102028824 */ /* 0x100fe200078e0a0f */
[----:B------:R-:W-:Y:S01]  /*118f0*/  ISETP.GT.U32.AND P3, PT, R15, R20, PT ;  /* 0x000000140f00720c */ /* 0x000fe20003f64070 */
[----:B------:R-:W-:Y:S04]  /*11900*/  STL [R1+0x4c7c], R17 ;  /* 0x004c7c1101007387 */ /* 0x000fe80000100800 */
[----:B------:R-:W-:Y:S06]  /*11910*/  STL [R1+0x68], R2 ;  /* 0x0000680201007387 */ /* 0x000fec0000100800 */
[----:B------:R-:W-:-:S02]  /*11920*/  @!P1 IMAD.IADD R0, R0, 0x1, -R15 ;  /* 0x0000000100009824 */ /* 0x000fc400078e0a0f */
[----:B------:R-:W-:-:S03]  /*11930*/  @!P3 IMAD.IADD R20, R20, 0x1, -R15 ;  /* 0x000000011414b824 */ /* 0x000fc600078e0a0f */
[----:B------:R-:W-:Y:S04]  /*11940*/  STL [R1+0x64], R0 ;  /* 0x0000640001007387 */ /* 0x000fe80000100800 */
[----:B------:R0:W-:Y:S01]  /*11950*/  STL [R1+0x60], R20 ;  /* 0x0000601401007387 */ /* 0x0001e20000100800 */
[----:B------:R-:W-:-:S03]  /*11960*/  IMAD R10, R15, R11, R10 ;  /* 0x0000000b0f0a7224 */ /* 0x000fc600078e020a */
[----:B0-----:R-:W2:Y:S04]  /*11970*/  LDL R20, [R1+0x3fd4] ;  /* 0x003fd40001147983 */ /* 0x001ea80000100800 */
[----:B------:R0:W-:Y:S04]  /*11980*/  STL [R1+0x5c], R16 ;  /* 0x00005c1001007387 */ /* 0x0001e80000100800 */
[----:B0-----:R-:W2:Y:S04]  /*11990*/  LDL.LU R16, [R1+0x798] ;  /* 0x0007980001107983 */ /* 0x001ea80000300800 */
[----:B------:R-:W2:Y:S04]  /*119a0*/  LDL.LU R4, [R1+0x794] ;  /* 0x0007940001047983 */ /* 0x000ea80000300800 */
[----:B------:R-:W2:Y:S04]  /*119b0*/  LDL.LU R3, [R1+0x774] ;  /* 0x0007740001037983 */ /* 0x000ea80000300800 */
[----:B------:R-:W2:Y:S04]  /*119c0*/  LDL.LU R2, [R1+0x780] ;  /* 0x0007800001027983 */ /* 0x000ea80000300800 */
[----:B------:R-:W-:Y:S01]  /*119d0*/  STL [R1+0x4c80], R10 ;  /* 0x004c800a01007387 */ /* 0x000fe20000100800 */
[----:B---3--:R-:W-:-:S02]  /*119e0*/  ISETP.GT.U32.AND P4, PT, R15, R24, PT ;  /* 0x000000180f00720c */ /* 0x008fc40003f84070 */
[----:B----4-:R-:W-:-:S11]  /*119f0*/  ISETP.GT.U32.AND P0, PT, R15, R23, PT ;  /* 0x000000170f00720c */ /* 0x010fd60003f04070 */
[--C-:B------:R-:W-:Y:S02]  /*11a00*/  @!P4 IMAD.IADD R24, R24, 0x1, -R15.reuse ;  /* 0x000000011818c824 */ /* 0x100fe400078e0a0f */
[----:B------:R-:W-:Y:S01]  /*11a10*/  @!P0 IMAD.IADD R23, R23, 0x1, -R15 ;  /* 0x0000000117178824 */ /* 0x000fe200078e0a0f */
[C---:B------:R-:W-:Y:S02]  /*11a20*/  ISETP.GT.U32.AND P1, PT, R15.reuse, R22, PT ;  /* 0x000000160f00720c */ /* 0x040fe40003f24070 */
[----:B------:R-:W-:-:S11]  /*11a30*/  ISETP.GT.U32.AND P3, PT, R15, R21, PT ;  /* 0x000000150f00720c */ /* 0x000fd60003f64070 */
[----:B------:R-:W-:Y:S01]  /*11a40*/  @!P1 IMAD.IADD R22, R22, 0x1, -R15 ;  /* 0x0000000116169824 */ /* 0x000fe200078e0a0f */
[C---:B------:R-:W-:Y:S02]  /*11a50*/  ISETP.GT.U32.AND P0, PT, R15.reuse, R5, PT ;  /* 0x000000050f00720c */ /* 0x040fe40003f04070 */
[C---:B------:R-:W-:Y:S02]  /*11a60*/  ISETP.GT.U32.AND P4, PT, R15.reuse, R8, PT ;  /* 0x000000080f00720c */ /* 0x040fe40003f84070 */
[C---:B------:R-:W-:Y:S02]  /*11a70*/  ISETP.GT.U32.AND P2, PT, R15.reuse, R13, PT ;  /* 0x0000000d0f00720c */ /* 0x040fe40003f44070 */
[C---:B------:R-:W-:Y:S02]  /*11a80*/  ISETP.GT.U32.AND P5, PT, R15.reuse, R12, PT ;  /* 0x0000000c0f00720c */ /* 0x040fe40003fa4070 */
[----:B------:R-:W-:-:S09]  /*11a90*/  ISETP.GT.U32.AND P6, PT, R15, R9, PT ;  /* 0x000000090f00720c */ /* 0x000fd20003fc4070 */
[--C-:B------:R-:W-:Y:S01]  /*11aa0*/  @!P2 IMAD.IADD R13, R13, 0x1, -R15.reuse ;  /* 0x000000010d0da824 */ /* 0x100fe200078e0a0f */
[C---:B------:R-:W-:Y:S01]  /*11ab0*/  ISETP.GT.U32.AND P2, PT, R15.reuse, R6, PT ;  /* 0x000000060f00720c */ /* 0x040fe20003f44070 */
[--C-:B------:R-:W-:Y:S01]  /*11ac0*/  @!P5 IMAD.IADD R12, R12, 0x1, -R15.reuse ;  /* 0x000000010c0cd824 */ /* 0x100fe200078e0a0f */
[----:B------:R-:W-:Y:S01]  /*11ad0*/  ISETP.GT.U32.AND P5, PT, R15, R7, PT ;  /* 0x000000070f00720c */ /* 0x000fe20003fa4070 */
[--C-:B------:R-:W-:Y:S01]  /*11ae0*/  @!P6 IMAD.IADD R9, R9, 0x1, -R15.reuse ;  /* 0x000000010909e824 */ /* 0x100fe200078e0a0f */
[C---:B------:R-:W-:Y:S01]  /*11af0*/  ISETP.GT.U32.AND P6, PT, R15.reuse, R24, PT ;  /* 0x000000180f00720c */ /* 0x040fe20003fc4070 */
[----:B------:R-:W-:Y:S01]  /*11b00*/  @!P4 IMAD.IADD R8, R8, 0x1, -R15 ;  /* 0x000000010808c824 */ /* 0x000fe200078e0a0f */
[----:B------:R-:W-:-:S07]  /*11b10*/  ISETP.GT.U32.AND P4, PT, R15, R12, PT ;  /* 0x0000000c0f00720c */ /* 0x000fce0003f84070 */
[--C-:B------:R-:W-:Y:S01]  /*11b20*/  @!P2 IMAD.IADD R6, R6, 0x1, -R15.reuse ;  /* 0x000000010606a824 */ /* 0x100fe200078e0a0f */
[----:B------:R-:W-:Y:S01]  /*11b30*/  ISETP.GT.U32.AND P2, PT, R15, R23, PT ;  /* 0x000000170f00720c */ /* 0x000fe20003f44070 */
[--C-:B------:R-:W-:Y:S01]  /*11b40*/  @!P5 IMAD.IADD R7, R7, 0x1, -R15.reuse ;  /* 0x000000010707d824 */ /* 0x100fe200078e0a0f */
[----:B------:R-:W-:Y:S01]  /*11b50*/  ISETP.GT.U32.AND P5, PT, R15, R13, PT ;  /* 0x0000000d0f00720c */ /* 0x000fe20003fa4070 */
[--C-:B------:R-:W-:Y:S02]  /*11b60*/  @!P6 IMAD.IADD R24, R24, 0x1, -R15.reuse ;  /* 0x000000011818e824 */ /* 0x100fe400078e0a0f */
[----:B------:R-:W-:-:S03]  /*11b70*/  @!P4 IMAD.IADD R12, R12, 0x1, -R15 ;  /* 0x000000010c0cc824 */ /* 0x000fc600078e0a0f */
[----:B------:R0:W-:Y:S05]  /*11b80*/  STL [R1+0x58], R24 ;  /* 0x0000581801007387 */ /* 0x0001ea0000100800 */
[--C-:B------:R-:W-:Y:S01]  /*11b90*/  @!P2 IMAD.IADD R23, R23, 0x1, -R15.reuse ;  /* 0x000000011717a824 */ /* 0x100fe200078e0a0f */
[----:B------:R-:W-:Y:S01]  /*11ba0*/  ISETP.GT.U32.AND P1, PT, R15, R19, PT ;  /* 0x000000130f00720c */ /* 0x000fe20003f24070 */
[--C-:B------:R-:W-:Y:S01]  /*11bb0*/  @!P5 IMAD.IADD R13, R13, 0x1, -R15.reuse ;  /* 0x000000010d0dd824 */ /* 0x100fe200078e0a0f */
[----:B0-----:R-:W3:Y:S04]  /*11bc0*/  LDL.LU R24, [R1+0x788] ;  /* 0x0007880001187983 */ /* 0x001ee80000300800 */
[----:B------:R-:W4:Y:S01]  /*11bd0*/  LDL.LU R0, [R1+0x78c] ;  /* 0x00078c0001007983 */ /* 0x000f220000300800 */
[----:B------:R-:W-:-:S03]  /*11be0*/  @!P0 IMAD.IADD R5, R5, 0x1, -R15 ;  /* 0x0000000105058824 */ /* 0x000fc600078e0a0f */
[----:B------:R-:W-:Y:S01]  /*11bf0*/  STL [R1+0x54], R12 ;  /* 0x0000540c01007387 */ /* 0x000fe20000100800 */
[----:B------:R-:W-:-:S03]  /*11c00*/  ISETP.GT.U32.AND P0, PT, R15, R22, PT ;  /* 0x000000160f00720c */ /* 0x000fc60003f04070 */
[----:B------:R-:W3:Y:S04]  /*11c10*/  LDL.LU R10, [R1+0x784] ;  /* 0x00078400010a7983 */ /* 0x000ee80000300800 */
[----:B------:R0:W-:Y:S04]  /*11c20*/  STL [R1+0x50], R13 ;  /* 0x0000500d01007387 */ /* 0x0001e80000100800 */
[----:B------:R-:W4:Y:S04]  /*11c30*/  LDL.LU R17, [R1+0x77c] ;  /* 0x00077c0001117983 */ /* 0x000f280000300800 */
[----:B------:R1:W-:Y:S04]  /*11c40*/  STL [R1+0x4c], R23 ;  /* 0x00004c1701007387 */ /* 0x0003e80000100800 */
[----:B0-----:R-:W4:Y:S01]  /*11c50*/  LDL.LU R13, [R1+0x778] ;  /* 0x00077800010d7983 */ /* 0x001f220000300800 */
[----:B------:R-:W-:-:S02]  /*11c60*/  @!P3 IMAD.IADD R21, R21, 0x1, -R15 ;  /* 0x000000011515b824 */ /* 0x000fc400078e0a0f */
[--C-:B------:R-:W-:Y:S01]  /*11c70*/  @!P1 IMAD.IADD R19, R19, 0x1, -R15.reuse ;  /* 0x0000000113139824 */ /* 0x100fe200078e0a0f */
[----:B-1----:R-:W4:Y:S02]  /*11c80*/  LDL.LU R23, [R1+0x768] ;  /* 0x0007680001177983 */ /* 0x002f240000300800 */
[----:B------:R-:W-:Y:S01]  /*11c90*/  ISETP.GT.U32.AND P1, PT, R15, R21, PT ;  /* 0x000000150f00720c */ /* 0x000fe20003f24070 */
[----:B------:R-:W-:-:S05]  /*11ca0*/  @!P0 IMAD.IADD R22, R22, 0x1, -R15 ;  /* 0x0000000116168824 */ /* 0x000fca00078e0a0f */
[----:B------:R0:W-:Y:S04]  /*11cb0*/  STL [R1+0x48], R22 ;  /* 0x0000481601007387 */ /* 0x0001e80000100800 */
[----:B0-----:R-:W4:Y:S03]  /*11cc0*/  LDL.LU R22, [R1+0x770] ;  /* 0x0007700001167983 */ /* 0x001f260000300800 */
[----:B------:R-:W-:-:S05]  /*11cd0*/  @!P1 IMAD.IADD R21, R21, 0x1, -R15 ;  /* 0x0000000115159824 */ /* 0x000fca00078e0a0f */
[----:B------:R0:W-:Y:S04]  /*11ce0*/  STL [R1+0x44], R21 ;  /* 0x0000441501007387 */ /* 0x0001e80000100800 */
[----:B0-----:R-:W4:Y:S01]  /*11cf0*/  LDL.LU R21, [R1+0x76c] ;  /* 0x00076c0001157983 */ /* 0x001f220000300800 */
[C---:B------:R-:W-:Y:S02]  /*11d00*/  ISETP.GT.U32.AND P3, PT, R15.reuse, R18, PT ;  /* 0x000000120f00720c */ /* 0x040fe40003f64070 */
[C---:B------:R-:W-:Y:S02]  /*11d10*/  ISETP.GT.U32.AND P4, PT, R15.reuse, R8, PT ;  /* 0x000000080f00720c */ /* 0x040fe40003f84070 */
[----:B------:R-:W-:-:S09]  /*11d20*/  ISETP.GT.U32.AND P5, PT, R15, R7, PT ;  /* 0x000000070f00720c */ /* 0x000fd20003fa4070 */
[--C-:B------:R-:W-:Y:S01]  /*11d30*/  @!P3 IMAD.IADD R18, R18, 0x1, -R15.reuse ;  /* 0x000000011212b824 */ /* 0x100fe200078e0a0f */
[----:B------:R-:W-:Y:S01]  /*11d40*/  ISETP.GT.U32.AND P3, PT, R15, R9, PT ;  /* 0x000000090f00720c */ /* 0x000fe20003f64070 */
[----:B------:R-:W-:-:S03]  /*11d50*/  @!P4 IMAD.IADD R8, R8, 0x1, -R15 ;  /* 0x000000010808c824 */ /* 0x000fc600078e0a0f */
[C---:B------:R-:W-:Y:S02]  /*11d60*/  ISETP.GT.U32.AND P6, PT, R15.reuse, R18, PT ;  /* 0x000000120f00720c */ /* 0x040fe40003fc4070 */
[C---:B--2---:R-:W-:Y:S02]  /*11d70*/  ISETP.GT.U32.AND P4, PT, R15.reuse, R4, PT ;  /* 0x000000040f00720c */ /* 0x044fe40003f84070 */
[----:B------:R-:W-:-:S05]  /*11d80*/  ISETP.GT.U32.AND P2, PT, R15, R6, PT ;  /* 0x000000060f00720c */ /* 0x000fca0003f44070 */
[--C-:B------:R-:W-:Y:S01]  /*11d90*/  @!P3 IMAD.IADD R9, R9, 0x1, -R15.reuse ;  /* 0x000000010909b824 */ /* 0x100fe200078e0a0f */
[----:B------:R-:W-:Y:S01]  /*11da0*/  ISETP.GT.U32.AND P3, PT, R15, R16, PT ;  /* 0x000000100f00720c */ /* 0x000fe20003f64070 */
[--C-:B------:R-:W-:Y:S01]  /*11db0*/  @!P5 IMAD.IADD R7, R7, 0x1, -R15.reuse ;  /* 0x000000010707d824 */ /* 0x100fe200078e0a0f */
[----:B------:R-:W-:Y:S02]  /*11dc0*/  IABS R11, R20 ;  /* 0x00000014000b7213 */ /* 0x000fe40000000000 */
[----:B------:R-:W2:Y:S01]  /*11dd0*/  LDL.LU R20, [R1+0x74c] ;  /* 0x00074c0001147983 */ /* 0x000ea20000300800 */
[C---:B------:R-:W-:Y:S01]  /*11de0*/  ISETP.GT.U32.AND P5, PT, R15.reuse, R3, PT ;  /* 0x000000030f00720c */ /* 0x040fe20003fa4070 */
[--C-:B------:R-:W-:Y:S01]  /*11df0*/  @!P6 IMAD.IADD R18, R18, 0x1, -R15.reuse ;  /* 0x000000011212e824 */ /* 0x100fe200078e0a0f */
[C---:B------:R-:W-:Y:S01]  /*11e00*/  ISETP.GT.U32.AND P0, PT, R15.reuse, R5, PT ;  /* 0x000000050f00720c */ /* 0x040fe20003f04070 */
[--C-:B------:R-:W-:Y:S01]  /*11e10*/  @!P4 IMAD.IADD R4, R4, 0x1, -R15.reuse ;  /* 0x000000010404c824 */ /* 0x100fe200078e0a0f */
[----:B------:R-:W-:Y:S01]  /*11e20*/  ISETP.GT.U32.AND P1, PT, R15, R19, PT ;  /* 0x000000130f00720c */ /* 0x000fe20003f24070 */
[----:B------:R-:W-:-:S03]  /*11e30*/  @!P2 IMAD.IADD R6, R6, 0x1, -R15 ;  /* 0x000000010606a824 */ /* 0x000fc600078e0a0f */
[----:B------:R-:W-:Y:S01]  /*11e40*/  @!P3 IMAD.IADD R16, R16, 0x1, -R15 ;  /* 0x000000011010b824 */ /* 0x000fe200078e0a0f */
[----:B------:R-:W-:-:S04]  /*11e50*/  ISETP.GT.U32.AND P2, PT, R15, R2, PT ;  /* 0x000000020f00720c */ /* 0x000fc80003f44070 */
[--C-:B------:R-:W-:Y:S01]  /*11e60*/  @!P5 IMAD.IADD R3, R3, 0x1, -R15.reuse ;  /* 0x000000010303d824 */ /* 0x100fe200078e0a0f */
[----:B------:R-:W-:Y:S01]  /*11e70*/  STL [R1+0x40], R9 ;  /* 0x0000400901007387 */ /* 0x000fe20000100800 */
[--C-:B------:R-:W-:Y:S02]  /*11e80*/  @!P0 IMAD.IADD R5, R5, 0x1, -R15.reuse ;  /* 0x0000000105058824 */ /* 0x100fe400078e0a0f */
[--C-:B------:R-:W-:Y:S01]  /*11e90*/  @!P1 IMAD.IADD R19, R19, 0x1, -R15.reuse ;  /* 0x0000000113139824 */ /* 0x100fe200078e0a0f */
[----:B------:R-:W-:Y:S04]  /*11ea0*/  STL [R1+0x3c], R8 ;  /* 0x00003c0801007387 */ /* 0x000fe80000100800 */
[----:B------:R-:W-:Y:S01]  /*11eb0*/  STL [R1+0x38], R7 ;  /* 0x0000380701007387 */ /* 0x000fe20000100800 */
[----:B------:R-:W-:-:S03]  /*11ec0*/  @!P2 IMAD.IADD R2, R2, 0x1, -R15 ;  /* 0x000000010202a824 */ /* 0x000fc600078e0a0f */
[----:B------:R-:W-:Y:S04]  /*11ed0*/  STL [R1+0x34], R6 ;  /* 0x0000340601007387 */ /* 0x000fe80000100800 */
[----:B------:R-:W-:Y:S04]  /*11ee0*/  STL [R1+0x30], R5 ;  /* 0x0000300501007387 */ /* 0x000fe80000100800 */
[----:B------:R0:W-:Y:S04]  /*11ef0*/  STL [R1+0x790], R18 ;  /* 0x0007901201007387 */ /* 0x0001e80000100800 */
[----:B------:R1:W-:Y:S04]  /*11f00*/  STL [R1+0x2c], R19 ;  /* 0x00002c1301007387 */ /* 0x0003e80000100800 */
[----:B0-----:R-:W2:Y:S04]  /*11f10*/  LDL.LU R18, [R1+0x758] ;  /* 0x0007580001127983 */ /* 0x001ea80000300800 */
[----:B-1----:R-:W2:Y:S04]  /*11f20*/  LDL.LU R19, [R1+0x760] ;  /* 0x0007600001137983 */ /* 0x002ea80000300800 */
[----:B------:R-:W2:Y:S04]  /*11f30*/  LDL.LU R9, [R1+0x764] ;  /* 0x0007640001097983 */ /* 0x000ea80000300800 */
[----:B------:R-:W2:Y:S04]  /*11f40*/  LDL.LU R7, [R1+0x75c] ;  /* 0x00075c0001077983 */ /* 0x000ea80000300800 */
[----:B------:R-:W2:Y:S01]  /*11f50*/  LDL.LU R6, [R1+0x754] ;  /* 0x0007540001067983 */ /* 0x000ea20000300800 */
[----:B---3--:R-:W-:-:S02]  /*11f60*/  ISETP.GT.U32.AND P6, PT, R15, R10, PT ;  /* 0x0000000a0f00720c */ /* 0x008fc40003fc4070 */
[C---:B----4-:R-:W-:Y:S02]  /*11f70*/  ISETP.GT.U32.AND P3, PT, R15.reuse, R17, PT ;  /* 0x000000110f00720c */ /* 0x050fe40003f64070 */
[----:B------:R-:W-:-:S09]  /*11f80*/  ISETP.GT.U32.AND P4, PT, R15, R13, PT ;  /* 0x0000000d0f00720c */ /* 0x000fd20003f84070 */
[--C-:B------:R-:W-:Y:S01]  /*11f90*/  @!P6 IMAD.IADD R10, R10, 0x1, -R15.reuse ;  /* 0x000000010a0ae824 */ /* 0x100fe200078e0a0f */
[C---:B------:R-:W-:Y:S02]  /*11fa0*/  ISETP.GT.U32.AND P6, PT, R15.reuse, R16, PT ;  /* 0x000000100f00720c */ /* 0x040fe40003fc4070 */
[----:B------:R-:W-:Y:S01]  /*11fb0*/  ISETP.GT.U32.AND P5, PT, R15, R23, PT ;  /* 0x000000170f00720c */ /* 0x000fe20003fa4070 */
[--C-:B------:R-:W-:Y:S01]  /*11fc0*/  @!P3 IMAD.IADD R17, R17, 0x1, -R15.reuse ;  /* 0x000000011111b824 */ /* 0x100fe200078e0a0f */
[C---:B------:R-:W-:Y:S02]  /*11fd0*/  ISETP.GT.U32.AND P3, PT, R15.reuse, R4, PT ;  /* 0x000000040f00720c */ /* 0x040fe40003f64070 */
[----:B------:R-:W-:Y:S01]  /*11fe0*/  ISETP.GT.U32.AND P0, PT, R15, R24, PT ;  /* 0x000000180f00720c */ /* 0x000fe20003f04070 */
[----:B------:R-:W-:Y:S01]  /*11ff0*/  @!P4 IMAD.IADD R13, R13, 0x1, -R15 ;  /* 0x000000010d0dc824 */ /* 0x000fe200078e0a0f */
[----:B------:R-:W-:-:S05]  /*12000*/  ISETP.GT.U32.AND P4, PT, R15, R3, PT ;  /* 0x000000030f00720c */ /* 0x000fca0003f84070 */
[--C-:B------:R-:W-:Y:S02]  /*12010*/  @!P6 IMAD.IADD R16, R16, 0x1, -R15.reuse ;  /* 0x000000011010e824 */ /* 0x100fe400078e0a0f */
[--C-:B------:R-:W-:Y:S01]  /*12020*/  @!P5 IMAD.IADD R23, R23, 0x1, -R15.reuse ;  /* 0x000000011717d824 */ /* 0x100fe200078e0a0f */
[C---:B------:R-:W-:Y:S02]  /*12030*/  ISETP.GT.U32.AND P5, PT, R15.reuse, R2, PT ;  /* 0x000000020f00720c */ /* 0x040fe40003fa4070 */
[C---:B------:R-:W-:Y:S01]  /*12040*/  ISETP.GT.U32.AND P2, PT, R15.reuse, R22, PT ;  /* 0x000000160f00720c */ /* 0x040fe20003f44070 */
[--C-:B------:R-:W-:Y:S01]  /*12050*/  @!P3 IMAD.IADD R4, R4, 0x1, -R15.reuse ;  /* 0x000000010404b824 */ /* 0x100fe200078e0a0f */
[----:B------:R-:W-:Y:S01]  /*12060*/  ISETP.GT.U32.AND P1, PT, R15, R0, PT ;  /* 0x000000000f00720c */ /* 0x000fe20003f24070 */
[--C-:B------:R-:W-:Y:S01]  /*12070*/  @!P0 IMAD.IADD R24, R24, 0x1, -R15.reuse ;  /* 0x0000000118188824 */ /* 0x100fe200078e0a0f */
[----:B------:R0:W-:Y:S01]  /*12080*/  STL [R1+0x798], R16 ;  /* 0x0007981001007387 */ /* 0x0001e20000100800 */
[----:B------:R-:W-:-:S06]  /*12090*/  @!P4 IMAD.IADD R3, R3, 0x1, -R15 ;  /* 0x000000010303c824 */ /* 0x000fcc00078e0a0f */
[--C-:B------:R-:W-:Y:S01]  /*120a0*/  @!P5 IMAD.IADD R2, R2, 0x1, -R15.reuse ;  /* 0x000000010202d824 */ /* 0x100fe200078e0a0f */
[----:B0-----:R-:W3:Y:S01]  /*120b0*/  LDL.LU R16, [R1+0x750] ;  /* 0x0007500001107983 */ /* 0x001ee20000300800 */
[C---:B------:R-:W-:Y:S01]  /*120c0*/  ISETP.GT.U32.AND P0, PT, R15.reuse, R21, PT ;  /* 0x000000150f00720c */ /* 0x040fe20003f04070 */
[----:B------:R-:W-:Y:S02]  /*120d0*/  @!P2 IMAD.IADD R22, R22, 0x1, -R15 ;  /* 0x000000011616a824 */ /* 0x000fe400078e0a0f */
[----:B------:R-:W4:Y:S01]  /*120e0*/  LDL.LU R8, [R1+0x740] ;  /* 0x0007400001087983 */ /* 0x000f220000300800 */
[----:B------:R-:W-:-:S03]  /*120f0*/  ISETP.GT.U32.AND P2, PT, R15, R24, PT ;  /* 0x000000180f00720c */ /* 0x000fc60003f44070 */
[----:B------:R0:W-:Y:S04]  /*12100*/  STL [R1+0x794], R4 ;  /* 0x0007940401007387 */ /* 0x0001e80000100800 */
[----:B------:R1:W-:Y:S04]  /*12110*/  STL [R1+0x774], R3 ;  /* 0x0007740301007387 */ /* 0x0003e80000100800 */
[----:B------:R-:W3:Y:S01]  /*12120*/  LDL.LU R5, [R1+0x748] ;  /* 0x0007480001057983 */ /* 0x000ee20000300800 */
[----:B------:R-:W-:-:S03]  /*12130*/  @!P1 IMAD.IADD R0, R0, 0x1, -R15 ;  /* 0x0000000100009824 */ /* 0x000fc600078e0a0f */
[----:B0-----:R-:W3:Y:S04]  /*12140*/  LDL.LU R4, [R1+0x744] ;  /* 0x0007440001047983 */ /* 0x001ee80000300800 */
[----:B------:R-:W-:Y:S01]  /*12150*/  STL [R1+0x780], R2 ;  /* 0x0007800201007387 */ /* 0x000fe20000100800 */
[----:B------:R-:W-:-:S03]  /*12160*/  @!P0 IMAD.IADD R21, R21, 0x1, -R15 ;  /* 0x0000000115158824 */ /* 0x000fc600078e0a0f */
[----:B-1----:R-:W3:Y:S01]  /*12170*/  LDL.LU R3, [R1+0x724] ;  /* 0x0007240001037983 */ /* 0x002ee20000300800 */
[----:B------:R-:W-:Y:S01]  /*12180*/  ISETP.GT.U32.AND P0, PT, R15, R0, PT ;  /* 0x000000000f00720c */ /* 0x000fe20003f04070 */
[----:B------:R-:W-:-:S05]  /*12190*/  @!P2 IMAD.IADD R24, R24, 0x1, -R15 ;  /* 0x000000011818a824 */ /* 0x000fca00078e0a0f */
[----:B------:R0:W-:Y:S04]  /*121a0*/  STL [R1+0x788], R24 ;  /* 0x0007881801007387 */ /* 0x0001e80000100800 */
[----:B0-----:R-:W3:Y:S03]  /*121b0*/  LDL.LU R24, [R1+0x730] ;  /* 0x0007300001187983 */ /* 0x001ee60000300800 */
[----:B------:R-:W-:Y:S01]  /*121c0*/  @!P0 IMAD.IADD R0, R0, 0x1, -R15 ;  /* 0x0000000100008824 */ /* 0x000fe200078e0a0f */
[----:B------:R-:W3:Y:S04]  /*121d0*/  LDL.LU R2, [R1+0x738] ;  /* 0x0007380001027983 */ /* 0x000ee80000300800 */
[----:B------:R0:W-:Y:S04]  /*121e0*/  STL [R1+0x78c], R0 ;  /* 0x00078c0001007387 */ /* 0x0001e80000100800 */
[----:B0-----:R-:W3:Y:S01]  /*121f0*/  LDL.LU R0, [R1+0x73c] ;  /* 0x00073c0001007983 */ /* 0x001ee20000300800 */
[----:B--2---:R-:W-:-:S02]  /*12200*/  ISETP.GT.U32.AND P1, PT, R15, R20, PT ;  /* 0x000000140f00720c */ /* 0x004fc40003f24070 */
[C---:B------:R-:W-:Y:S02]  /*12210*/  ISETP.GT.U32.AND P3, PT, R15.reuse, R17, PT ;  /* 0x000000110f00720c */ /* 0x040fe40003f64070 */
[----:B------:R-:W-:-:S09]  /*12220*/  ISETP.GT.U32.AND P4, PT, R15, R13, PT ;  /* 0x0000000d0f00720c */ /* 0x000fd20003f84070 */
[----:B------:R-:W-:Y:S01]  /*12230*/  @!P1 IMAD.IADD R20, R20, 0x1, -R15 ;  /* 0x0000000114149824 */ /* 0x000fe200078e0a0f */
[----:B------:R-:W-:-:S04]  /*12240*/  ISETP.GT.U32.AND P1, PT, R15, R10, PT ;  /* 0x0000000a0f00720c */ /* 0x000fc80003f24070 */
[----:B------:R-:W-:Y:S01]  /*12250*/  ISETP.GT.U32.AND P6, PT, R15, R20, PT ;  /* 0x000000140f00720c */ /* 0x000fe20003fc4070 */
[----:B------:R-:W-:Y:S01]  /*12260*/  @!P3 IMAD.IADD R17, R17, 0x1, -R15 ;  /* 0x000000011111b824 */ /* 0x000fe200078e0a0f */
[C---:B------:R-:W-:Y:S02]  /*12270*/  ISETP.GT.U32.AND P5, PT, R15.reuse, R23, PT ;  /* 0x000000170f00720c */ /* 0x040fe40003fa4070 */
[----:B------:R-:W-:-:S05]  /*12280*/  ISETP.GT.U32.AND P3, PT, R15, R19, PT ;  /* 0x000000130f00720c */ /* 0x000fca0003f64070 */
[--C-:B------:R-:W-:Y:S01]  /*12290*/  @!P1 IMAD.IADD R10, R10, 0x1, -R15.reuse ;  /* 0x000000010a0a9824 */ /* 0x100fe200078e0a0f */
[----:B------:R-:W-:Y:S01]  /*122a0*/  ISETP.GT.U32.AND P1, PT, R15, R18, PT ;  /* 0x000000120f00720c */ /* 0x000fe20003f24070 */
[--C-:B------:R-:W-:Y:S01]  /*122b0*/  @!P4 IMAD.IADD R13, R13, 0x1, -R15.reuse ;  /* 0x000000010d0dc824 */ /* 0x100fe200078e0a0f */
[C---:B------:R-:W-:Y:S01]  /*122c0*/  ISETP.GT.U32.AND P4, PT, R15.reuse, R9, PT ;  /* 0x000000090f00720c */ /* 0x040fe20003f84070 */
[--C-:B------:R-:W-:Y:S01]  /*122d0*/  @!P6 IMAD.IADD R20, R20, 0x1, -R15.reuse ;  /* 0x000000011414e824 */ /* 0x100fe200078e0a0f */
[----:B------:R-:W-:Y:S01]  /*122e0*/  ISETP.GT.U32.AND P2, PT, R15, R22, PT ;  /* 0x000000160f00720c */ /* 0x000fe20003f44070 */
[--C-:B------:R-:W-:Y:S01]  /*122f0*/  @!P5 IMAD.IADD R23, R23, 0x1, -R15.reuse ;  /* 0x000000011717d824 */ /* 0x100fe200078e0a0f */
[----:B------:R-:W-:Y:S01]  /*12300*/  ISETP.GT.U32.AND P0, PT, R15, R21, PT ;  /* 0x000000150f00720c */ /* 0x000fe20003f04070 */
[----:B------:R-:W-:Y:S01]  /*12310*/  @!P3 IMAD.IADD R19, R19, 0x1, -R15 ;  /* 0x000000011313b824 */ /* 0x000fe200078e0a0f */
[----:B------:R-:W-:-:S05]  /*12320*/  ISETP.GT.U32.AND P5, PT, R15, R7, PT ;  /* 0x000000070f00720c */ /* 0x000fca0003fa4070 */
[--C-:B------:R-:W-:Y:S02]  /*12330*/  @!P1 IMAD.IADD R18, R18, 0x1, -R15.reuse ;  /* 0x0000000112129824 */ /* 0x100fe400078e0a0f */
[--C-:B------:R-:W-:Y:S02]  /*12340*/  @!P4 IMAD.IADD R9, R9, 0x1, -R15.reuse ;  /* 0x000000010909c824 */ /* 0x100fe400078e0a0f */
[--C-:B------:R-:W-:Y:S01]  /*12350*/  @!P2 IMAD.IADD R22, R22, 0x1, -R15.reuse ;  /* 0x000000011616a824 */ /* 0x100fe200078e0a0f */
[----:B------:R-:W-:Y:S01]  /*12360*/  ISETP.GT.U32.AND P2, PT, R15, R6, PT ;  /* 0x000000060f00720c */ /* 0x000fe20003f44070 */
[--C-:B------:R-:W-:Y:S02]  /*12370*/  @!P0 IMAD.IADD R21, R21, 0x1, -R15.reuse ;  /* 0x0000000115158824 */ /* 0x100fe400078e0a0f */
[--C-:B------:R-:W-:Y:S01]  /*12380*/  @!P5 IMAD.IADD R7, R7, 0x1, -R15.reuse ;  /* 0x000000010707d824 */ /* 0x100fe200078e0a0f */
[----:B------:R-:W-:Y:S04]  /*12390*/  STL [R1+0x784], R10 ;  /* 0x0007840a01007387 */ /* 0x000fe80000100800 */
[----:B------:R-:W-:Y:S04]  /*123a0*/  STL [R1+0x77c], R17 ;  /* 0x00077c1101007387 */ /* 0x000fe80000100800 */
[----:B------:R-:W-:Y:S04]  /*123b0*/  STL [R1+0x778], R13 ;  /* 0x0007780d01007387 */ /* 0x000fe80000100800 */
[----:B------:R-:W-:Y:S04]  /*123c0*/  STL [R1+0x768], R23 ;  /* 0x0007681701007387 */ /* 0x000fe80000100800 */
[----:B------:R-:W-:Y:S01]  /*123d0*/  STL [R1+0x770], R22 ;  /* 0x0007701601007387 */ /* 0x000fe20000100800 */
[----:B------:R-:W-:-:S03]  /*123e0*/  @!P2 IMAD.IADD R6, R6, 0x1, -R15 ;  /* 0x000000010606a824 */ /* 0x000fc600078e0a0f */
[----:B------:R0:W-:Y:S04]  /*123f0*/  STL [R1+0x76c], R21 ;  /* 0x00076c1501007387 */ /* 0x0001e80000100800 */
[----:B0-----:R-:W2:Y:S04]  /*12400*/  LDL.LU R21, [R1+0x734] ;  /* 0x0007340001157983 */ /* 0x001ea80000300800 */
[----:B------:R-:W2:Y:S04]  /*12410*/  LDL.LU R23, [R1+0x72c] ;  /* 0x00072c0001177983 */ /* 0x000ea80000300800 */
[----:B------:R-:W2:Y:S04]  /*12420*/  LDL.LU R22, [R1+0x728] ;  /* 0x0007280001167983 */ /* 0x000ea80000300800 */
[----:B------:R-:W-:Y:S01]  /*12430*/  STL [R1+0x74c], R20 ;  /* 0x00074c1401007387 */ /* 0x000fe20000100800 */
[----:B------:R-:W-:-:S04]  /*12440*/  IMAD.HI.U32 R12, R14, R11, RZ ;  /* 0x0000000b0e0c7227 */ /* 0x000fc800078e00ff */
[----:B------:R-:W-:-:S04]  /*12450*/  IMAD.MOV R12, RZ, RZ, -R12 ;  /* 0x000000ffff0c7224 */ /* 0x000fc800078e0a0c */
[C---:B------:R-:W-:Y:S01]  /*12460*/  IMAD R11, R15.reuse, R12, R11 ;  /* 0x0000000c0f0b7224 */ /* 0x040fe200078e020b */
[C---:B----4-:R-:W-:Y:S02]  /*12470*/  ISETP.GT.U32.AND P6, PT, R15.reuse, R8, PT ;  /* 0x000000080f00720c */ /* 0x050fe40003fc4070 */
[C---:B---3--:R-:W-:Y:S02]  /*12480*/  ISETP.GT.U32.AND P1, PT, R15.reuse, R5, PT ;  /* 0x000000050f00720c */ /* 0x048fe40003f24070 */
[----:B------:R-:W-:-:S09]  /*12490*/  ISETP.GT.U32.AND P3, PT, R15, R4, PT ;  /* 0x000000040f00720c */ /* 0x000fd20003f64070 */
[--C-:B------:R-:W-:Y:S01]  /*124a0*/  @!P6 IMAD.IADD R8, R8, 0x1, -R15.reuse ;  /* 0x000000010808e824 */ /* 0x100fe200078e0a0f */
[C---:B------:R-:W-:Y:S02]  /*124b0*/  ISETP.GT.U32.AND P6, PT, R15.reuse, R18, PT ;  /* 0x000000120f00720c */ /* 0x040fe40003fc4070 */
[----:B------:R-:W-:Y:S01]  /*124c0*/  ISETP.GT.U32.AND P4, PT, R15, R3, PT ;  /* 0x000000030f00720c */ /* 0x000fe20003f84070 */
[--C-:B------:R-:W-:Y:S01]  /*124d0*/  @!P1 IMAD.IADD R5, R5, 0x1, -R15.reuse ;  /* 0x0000000105059824 */ /* 0x100fe200078e0a0f */
[C---:B------:R-:W-:Y:S02]  /*124e0*/  ISETP.GT.U32.AND P1, PT, R15.reuse, R19, PT ;  /* 0x000000130f00720c */ /* 0x040fe40003f24070 */
[C---:B------:R-:W-:Y:S01]  /*124f0*/  ISETP.GT.U32.AND P0, PT, R15.reuse, R16, PT ;  /* 0x000000100f00720c */ /* 0x040fe20003f04070 */
[----:B------:R-:W-:Y:S01]  /*12500*/  @!P3 IMAD.IADD R4, R4, 0x1, -R15 ;  /* 0x000000010404b824 */ /* 0x000fe200078e0a0f */
[----:B------:R-:W-:-:S05]  /*12510*/  ISETP.GT.U32.AND P3, PT, R15, R9, PT ;  /* 0x000000090f00720c */ /* 0x000fca0003f64070 */
[--C-:B------:R-:W-:Y:S02]  /*12520*/  @!P6 IMAD.IADD R18, R18, 0x1, -R15.reuse ;  /* 0x000000011212e824 */ /* 0x100fe400078e0a0f */
[--C-:B------:R-:W-:Y:S01]  /*12530*/  @!P4 IMAD.IADD R3, R3, 0x1, -R15.reuse ;  /* 0x000000010303c824 */ /* 0x100fe200078e0a0f */
[C---:B------:R-:W-:Y:S02]  /*12540*/  ISETP.GT.U32.AND P4, PT, R15.reuse, R7, PT ;  /* 0x000000070f00720c */ /* 0x040fe40003f84070 */
[----:B------:R-:W-:Y:S01]  /*12550*/  ISETP.GT.U32.AND P5, PT, R15, R24, PT ;  /* 0x000000180f00720c */ /* 0x000fe20003fa4070 */
[--C-:B------:R-:W-:Y:S01]  /*12560*/  @!P1 IMAD.IADD R19, R19, 0x1, -R15.reuse ;  /* 0x0000000113139824 */ /* 0x100fe200078e0a0f */
[----:B------:R-:W-:Y:S01]  /*12570*/  ISETP.GT.U32.AND P2, PT, R15, R2, PT ;  /* 0x000000020f00720c */ /* 0x000fe20003f44070 */
[--C-:B------:R-:W-:Y:S01]  /*12580*/  @!P0 IMAD.IADD R16, R16, 0x1, -R15.reuse ;  /* 0x0000000110108824 */ /* 0x100fe200078e0a0f */
[----:B------:R0:W-:Y:S01]  /*12590*/  STL [R1+0x758], R18 ;  /* 0x0007581201007387 */ /* 0x0001e20000100800 */
[----:B------:R-:W-:-:S06]  /*125a0*/  @!P3 IMAD.IADD R9, R9, 0x1, -R15 ;  /* 0x000000010909b824 */ /* 0x000fcc00078e0a0f */
[--C-:B------:R-:W-:Y:S02]  /*125b0*/  @!P4 IMAD.IADD R7, R7, 0x1, -R15.reuse ;  /* 0x000000010707c824 */ /* 0x100fe400078e0a0f */
[----:B------:R-:W-:Y:S01]  /*125c0*/  @!P5 IMAD.IADD R24, R24, 0x1, -R15 ;  /* 0x000000011818d824 */ /* 0x000fe200078e0a0f */
[C---:B------:R-:W-:Y:S01]  /*125d0*/  ISETP.GT.U32.AND P5, PT, R15.reuse, R6, PT ;  /* 0x000000060f00720c */ /* 0x040fe20003fa4070 */
[----:B0-----:R-:W3:Y:S01]  /*125e0*/  LDL.LU R18, [R1+0x718] ;  /* 0x0007180001127983 */ /* 0x001ee20000300800 */
[----:B------:R-:W-:-:S03]  /*125f0*/  ISETP.GT.U32.AND P0, PT, R15, R0, PT ;  /* 0x000000000f00720c */ /* 0x000fc60003f04070 */
[----:B------:R-:W4:Y:S04]  /*12600*/  LDL.LU R20, [R1+0x720] ;  /* 0x0007200001147983 */ /* 0x000f280000300800 */
[----:B------:R0:W-:Y:S01]  /*12610*/  STL [R1+0x760], R19 ;  /* 0x0007601301007387 */ /* 0x0001e20000100800 */
[--C-:B------:R-:W-:Y:S01]  /*12620*/  @!P2 IMAD.IADD R2, R2, 0x1, -R15.reuse ;  /* 0x000000010202a824 */ /* 0x100fe200078e0a0f */
[----:B------:R-:W-:Y:S02]  /*12630*/  ISETP.GT.U32.AND P2, PT, R15, R16, PT ;  /* 0x000000100f00720c */ /* 0x000fe40003f44070 */
[----:B0-----:R-:W4:Y:S04]  /*12640*/  LDL.LU R19, [R1+0x71c] ;  /* 0x00071c0001137983 */ /* 0x001f280000300800 */
[----:B------:R-:W4:Y:S04]  /*12650*/  LDL.LU R10, [R1+0x6fc] ;  /* 0x0006fc00010a7983 */ /* 0x000f280000300800 */
[----:B------:R0:W-:Y:S04]  /*12660*/  STL [R1+0x764], R9 ;  /* 0x0007640901007387 */ /* 0x0001e80000100800 */
[----:B------:R-:W4:Y:S04]  /*12670*/  LDL.LU R17, [R1+0x708] ;  /* 0x0007080001117983 */ /* 0x000f280000300800 */
[----:B------:R-:W4:Y:S04]  /*12680*/  LDL.LU R13, [R1+0x710] ;  /* 0x00071000010d7983 */ /* 0x000f280000300800 */
[----:B------:R1:W-:Y:S01]  /*12690*/  STL [R1+0x75c], R7 ;  /* 0x00075c0701007387 */ /* 0x0003e20000100800 */
[----:B------:R-:W-:-:S03]  /*126a0*/  @!P0 IMAD.IADD R0, R0, 0x1, -R15 ;  /* 0x0000000100008824 */ /* 0x000fc600078e0a0f */
[----:B0-----:R-:W4:Y:S01]  /*126b0*/  LDL.LU R9, [R1+0x714] ;  /* 0x0007140001097983 */ /* 0x001f220000300800 */
[C---:B------:R-:W-:Y:S01]  /*126c0*/  ISETP.GT.U32.AND P0, PT, R15.reuse, R8, PT ;  /* 0x000000080f00720c */ /* 0x040fe20003f04070 */
[--C-:B------:R-:W-:Y:S01]  /*126d0*/  @!P5 IMAD.IADD R6, R6, 0x1, -R15.reuse ;  /* 0x000000010606d824 */ /* 0x100fe200078e0a0f */
[C---:B------:R-:W-:Y:S02]  /*126e0*/  ISETP.GT.U32.AND P1, PT, R15.reuse, R5, PT ;  /* 0x000000050f00720c */ /* 0x040fe40003f24070 */
[C---:B------:R-:W-:Y:S01]  /*126f0*/  ISETP.GT.U32.AND P3, PT, R15.reuse, R4, PT ;  /* 0x000000040f00720c */ /* 0x040fe20003f64070 */
[----:B-1----:R-:W4:Y:S01]  /*12700*/  LDL.LU R7, [R1+0x70c] ;  /* 0x00070c0001077983 */ /* 0x002f220000300800 */
[C---:B------:R-:W-:Y:S02]  /*12710*/  ISETP.GT.U32.AND P5, PT, R15.reuse, R24, PT ;  /* 0x000000180f00720c */ /* 0x040fe40003fa4070 */
[----:B------:R-:W-:Y:S01]  /*12720*/  ISETP.GT.U32.AND P4, PT, R15, R3, PT ;  /* 0x000000030f00720c */ /* 0x000fe20003f84070 */
[--C-:B------:R-:W-:Y:S01]  /*12730*/  @!P2 IMAD.IADD R16, R16, 0x1, -R15.reuse ;  /* 0x000000011010a824 */ /* 0x100fe200078e0a0f */
[----:B------:R0:W-:Y:S03]  /*12740*/  STL [R1+0x754], R6 ;  /* 0x0007540601007387 */ /* 0x0001e60000100800 */
[----:B------:R-:W-:-:S02]  /*12750*/  @!P0 IMAD.IADD R8, R8, 0x1, -R15 ;  /* 0x0000000108088824 */ /* 0x000fc400078e0a0f */
[--C-:B------:R-:W-:Y:S02]  /*12760*/  @!P1 IMAD.IADD R5, R5, 0x1, -R15.reuse ;  /* 0x0000000105059824 */ /* 0x100fe400078e0a0f */
[--C-:B------:R-:W-:Y:S01]  /*12770*/  @!P3 IMAD.IADD R4, R4, 0x1, -R15.reuse ;  /* 0x000000010404b824 */ /* 0x100fe200078e0a0f */
[----:B0-----:R-:W4:Y:S01]  /*12780*/  LDL.LU R6, [R1+0x704] ;  /* 0x0007040001067983 */ /* 0x001f220000300800 */
[----:B------:R-:W-:-:S03]  /*12790*/  @!P5 IMAD.IADD R24, R24, 0x1, -R15 ;  /* 0x000000011818d824 */ /* 0x000fc600078e0a0f */
[----:B------:R0:W-:Y:S01]  /*127a0*/  STL [R1+0x750], R16 ;  /* 0x0007501001007387 */ /* 0x0001e20000100800 */
[----:B------:R-:W-:-:S03]  /*127b0*/  @!P4 IMAD.IADD R3, R3, 0x1, -R15 ;  /* 0x000000010303c824 */ /* 0x000fc600078e0a0f */
[----:B0-----:R-:W4:Y:S04]  /*127c0*/  LDL.LU R16, [R1+0x700] ;  /* 0x0007000001107983 */ /* 0x001f280000300800 */
[----:B------:R-:W-:Y:S04]  /*127d0*/  STL [R1+0x4c84], R11 ;  /* 0x004c840b01007387 */ /* 0x000fe80000100800 */
[----:B------:R-:W-:Y:S04]  /*127e0*/  STL [R1+0x740], R8 ;  /* 0x0007400801007387 */ /* 0x000fe80000100800 */
[----:B------:R-:W-:Y:S04]  /*127f0*/  STL [R1+0x748], R5 ;  /* 0x0007480501007387 */ /* 0x000fe80000100800 */
[----:B------:R-:W-:Y:S04]  /*12800*/  STL [R1+0x744], R4 ;  /* 0x0007440401007387 */ /* 0x000fe80000100800 */
[----:B------:R0:W-:Y:S04]  /*12810*/  STL [R1+0x730], R24 ;  /* 0x0007301801007387 */ /* 0x0001e80000100800 */
[----:B------:R1:W-:Y:S04]  /*12820*/  STL [R1+0x724], R3 ;  /* 0x0007240301007387 */ /* 0x0003e80000100800 */
[----:B0-----:R-:W4:Y:S01]  /*12830*/  LDL R24, [R1+0x3fd0] ;  /* 0x003fd00001187983 */ /* 0x001f220000100800 */
[----:B------:R-:W-:-:S02]  /*12840*/  ISETP.GT.U32.AND P6, PT, R15, R0, PT ;  /* 0x000000000f00720c */ /* 0x000fc40003fc4070 */
[C---:B--2---:R-:W-:Y:S01]  /*12850*/  ISETP.GT.U32.AND P0, PT, R15.reuse, R21, PT ;  /* 0x000000150f00720c */ /* 0x044fe20003f04070 */
[----:B------:R-:W2:Y:S01]  /*12860*/  LDL.LU R4, [R1+0x6f0] ;  /* 0x0006f00001047983 */ /* 0x000ea20000300800 */
[C---:B------:R-:W-:Y:S02]  /*12870*/  ISETP.GT.U32.AND P3, PT, R15.reuse, R22, PT ;  /* 0x000000160f00720c */ /* 0x040fe40003f64070 */
[----:B------:R-:W-:-:S07]  /*12880*/  ISETP.GT.U32.AND P1, PT, R15, R23, PT ;  /* 0x000000170f00720c */ /* 0x000fce0003f24070 */
[--C-:B------:R-:W-:Y:S02]  /*12890*/  @!P6 IMAD.IADD R0, R0, 0x1, -R15.reuse ;  /* 0x000000010000e824 */ /* 0x100fe400078e0a0f */
[--C-:B------:R-:W-:Y:S02]  /*128a0*/  @!P0 IMAD.IADD R21, R21, 0x1, -R15.reuse ;  /* 0x0000000115158824 */ /* 0x100fe400078e0a0f */
[--C-:B------:R-:W-:Y:S02]  /*128b0*/  @!P3 IMAD.IADD R22, R22, 0x1, -R15.reuse ;  /* 0x000000011616b824 */ /* 0x100fe400078e0a0f */
[----:B------:R-:W-:Y:S01]  /*128c0*/  @!P1 IMAD.IADD R23, R23, 0x1, -R15 ;  /* 0x0000000117179824 */ /* 0x000fe200078e0a0f */
[----:B------:R-:W-:-:S13]  /*128d0*/  ISETP.GT.U32.AND P2, PT, R15, R2, PT ;  /* 0x000000020f00720c */ /* 0x000fda0003f44070 */
[----:B------:R-:W-:-:S05]  /*128e0*/  @!P2 IMAD.IADD R2, R2, 0x1, -R15 ;  /* 0x000000010202a824 */ /* 0x000fca00078e0a0f */
[----:B------:R-:W-:Y:S04]  /*128f0*/  STL [R1+0x738], R2 ;  /* 0x0007380201007387 */ /* 0x000fe80000100800 */
[----:B------:R-:W2:Y:S04]  /*12900*/  LDL.LU R8, [R1+0x6f8] ;  /* 0x0006f80001087983 */ /* 0x000ea80000300800 */
[----:B------:R-:W-:Y:S04]  /*12910*/  STL [R1+0x73c], R0 ;  /* 0x00073c0001007387 */ /* 0x000fe80000100800 */
[----:B------:R-:W2:Y:S04]  /*12920*/  LDL.LU R5, [R1+0x6f4] ;  /* 0x0006f40001057983 */ /* 0x000ea80000300800 */
[----:B-1----:R-:W2:Y:S01]  /*12930*/  LDL.LU R3, [R1+0x6d4] ;  /* 0x0006d40001037983 */ /* 0x002ea20000300800 */
[----:B---3--:R-:W-:-:S02]  /*12940*/  ISETP.GT.U32.AND P4, PT, R15, R18, PT ;  /* 0x000000120f00720c */ /* 0x008fc40003f84070 */
[C---:B----4-:R-:W-:Y:S02]  /*12950*/  ISETP.GT.U32.AND P5, PT, R15.reuse, R20, PT ;  /* 0x000000140f00720c */ /* 0x050fe40003fa4070 */
[C---:B------:R-:W-:Y:S02]  /*12960*/  ISETP.GT.U32.AND P6, PT, R15.reuse, R10, PT ;  /* 0x0000000a0f00720c */ /* 0x040fe40003fc4070 */
[C---:B------:R-:W-:Y:S02]  /*12970*/  ISETP.GT.U32.AND P0, PT, R15.reuse, R17, PT ;  /* 0x000000110f00720c */ /* 0x040fe40003f04070 */
[C---:B------:R-:W-:Y:S02]  /*12980*/  ISETP.GT.U32.AND P1, PT, R15.reuse, R13, PT ;  /* 0x0000000d0f00720c */ /* 0x040fe40003f24070 */
[----:B------:R-:W-:-:S03]  /*12990*/  ISETP.GT.U32.AND P3, PT, R15, R9, PT ;  /* 0x000000090f00720c */ /* 0x000fc60003f64070 */
[----:B------:R-:W-:-:S04]  /*129a0*/  @!P4 IMAD.IADD R18, R18, 0x1, -R15 ;  /* 0x000000011212c824 */ /* 0x000fc800078e0a0f */
[--C-:B------:R-:W-:Y:S01]  /*129b0*/  @!P6 IMAD.IADD R10, R10, 0x1, -R15.reuse ;  /* 0x000000010a0ae824 */ /* 0x100fe200078e0a0f */
[C---:B------:R-:W-:Y:S02]  /*129c0*/  ISETP.GT.U32.AND P6, PT, R15.reuse, R21, PT ;  /* 0x000000150f00720c */ /* 0x040fe40003fc4070 */
[----:B------:R-:W-:Y:S01]  /*129d0*/  ISETP.GT.U32.AND P4, PT, R15, R7, PT ;  /* 0x000000070f00720c */ /* 0x000fe20003f84070 */
[--C-:B------:R-:W-:Y:S01]  /*129e0*/  @!P0 IMAD.IADD R17, R17, 0x1, -R15.reuse ;  /* 0x0000000111118824 */ /* 0x100fe200078e0a0f */
[----:B------:R-:W-:Y:S01]  /*129f0*/  ISETP.GT.U32.AND P0, PT, R15, R23, PT ;  /* 0x000000170f00720c */ /* 0x000fe20003f04070 */
[--C-:B------:R-:W-:Y:S01]  /*12a00*/  @!P1 IMAD.IADD R13, R13, 0x1, -R15.reuse ;  /* 0x000000010d0d9824 */ /* 0x100fe200078e0a0f */
[----:B------:R-:W-:Y:S01]  /*12a10*/  ISETP.GT.U32.AND P1, PT, R15, R22, PT ;  /* 0x000000160f00720c */ /* 0x000fe20003f24070 */
[--C-:B------:R-:W-:Y:S01]  /*12a20*/  @!P3 IMAD.IADD R9, R9, 0x1, -R15.reuse ;  /* 0x000000010909b824 */ /* 0x100fe200078e0a0f */
[----:B------:R-:W-:Y:S01]  /*12a30*/  ISETP.GT.U32.AND P3, PT, R15, R18, PT ;  /* 0x000000120f00720c */ /* 0x000fe20003f64070 */
[----:B------:R-:W-:-:S04]  /*12a40*/  @!P5 IMAD.IADD R20, R20, 0x1, -R15 ;  /* 0x000000011414d824 */ /* 0x000fc800078e0a0f */
[--C-:B------:R-:W-:Y:S02]  /*12a50*/  @!P6 IMAD.IADD R21, R21, 0x1, -R15.reuse ;  /* 0x000000011515e824 */ /* 0x100fe400078e0a0f */
[--C-:B------:R-:W-:Y:S01]  /*12a60*/  @!P4 IMAD.IADD R7, R7, 0x1, -R15.reuse ;  /* 0x000000010707c824 */ /* 0x100fe200078e0a0f */
[----:B------:R-:W-:Y:S01]  /*12a70*/  ISETP.GT.U32.AND P4, PT, R15, R20, PT ;  /* 0x000000140f00720c */ /* 0x000fe20003f84070 */
[--C-:B------:R-:W-:Y:S02]  /*12a80*/  @!P0 IMAD.IADD R23, R23, 0x1, -R15.reuse ;  /* 0x0000000117178824 */ /* 0x100fe400078e0a0f */
[--C-:B------:R-:W-:Y:S02]  /*12a90*/  @!P1 IMAD.IADD R22, R22, 0x1, -R15.reuse ;  /* 0x0000000116169824 */ /* 0x100fe400078e0a0f */
[----:B------:R-:W-:-:S08]  /*12aa0*/  @!P3 IMAD.IADD R18, R18, 0x1, -R15 ;  /* 0x000000011212b824 */ /* 0x000fd000078e0a0f */
[----:B------:R-:W-:Y:S01]  /*12ab0*/  @!P4 IMAD.IADD R20, R20, 0x1, -R15 ;  /* 0x000000011414c824 */ /* 0x000fe200078e0a0f */
[----:B------:R-:W-:Y:S02]  /*12ac0*/  IABS R12, R24 ;  /* 0x00000018000c7213 */ /* 0x000fe40000000000 */
[----:B------:R-:W3:Y:S04]  /*12ad0*/  LDL.LU R24, [R1+0x6e0] ;  /* 0x0006e00001187983 */ /* 0x000ee80000300800 */
[----:B------:R0:W-:Y:S04]  /*12ae0*/  STL [R1+0x734], R21 ;  /* 0x0007341501007387 */ /* 0x0001e80000100800 */
[----:B0-----:R-:W4:Y:S04]  /*12af0*/  LDL.LU R21, [R1+0x6e8] ;  /* 0x0006e80001157983 */ /* 0x001f280000300800 */
[----:B------:R-:W-:Y:S04]  /*12b00*/  STL [R1+0x72c], R23 ;  /* 0x00072c1701007387 */ /* 0x000fe80000100800 */
[----:B------:R0:W-:Y:S04]  /*12b10*/  STL [R1+0x718], R18 ;  /* 0x0007181201007387 */ /* 0x0001e80000100800 */
[----:B------:R1:W-:Y:S04]  /*12b20*/  STL [R1+0x728], R22 ;  /* 0x0007281601007387 */ /* 0x0003e80000100800 */
[----:B0-----:R-:W4:Y:S04]  /*12b30*/  LDL.LU R18, [R1+0x6ec] ;  /* 0x0006ec0001127983 */ /* 0x001f280000300800 */
[----:B------:R-:W4:Y:S04]  /*12b40*/  LDL.LU R2, [R1+0x6e4] ;  /* 0x0006e40001027983 */ /* 0x000f280000300800 */
[----:B------:R-:W4:Y:S04]  /*12b50*/  LDL.LU R0, [R1+0x6dc] ;  /* 0x0006dc0001007983 */ /* 0x000f280000300800 */
[----:B------:R-:W4:Y:S04]  /*12b60*/  LDL.LU R23, [R1+0x6d8] ;  /* 0x0006d80001177983 */ /* 0x000f280000300800 */
[----:B------:R0:W-:Y:S04]  /*12b70*/  STL [R1+0x720], R20 ;  /* 0x0007201401007387 */ /* 0x0001e80000100800 */
[----:B-1----:R-:W4:Y:S01]  /*12b80*/  LDL.LU R22, [R1+0x6c8] ;  /* 0x0006c80001167983 */ /* 0x002f220000300800 */
[----:B------:R-:W-:-:S02]  /*12b90*/  ISETP.GT.U32.AND P2, PT, R15, R19, PT ;  /* 0x000000130f00720c */ /* 0x000fc40003f44070 */
[C---:B------:R-:W-:Y:S02]  /*12ba0*/  ISETP.GT.U32.AND P5, PT, R15.reuse, R6, PT ;  /* 0x000000060f00720c */ /* 0x040fe40003fa4070 */
[----:B------:R-:W-:Y:S01]  /*12bb0*/  ISETP.GT.U32.AND P0, PT, R15, R17, PT ;  /* 0x000000110f00720c */ /* 0x000fe20003f04070 */
[----:B0-----:R-:W4:Y:S08]  /*12bc0*/  LDL.LU R20, [R1+0x6d0] ;  /* 0x0006d00001147983 */ /* 0x001f300000300800 */
[--C-:B------:R-:W-:Y:S01]  /*12bd0*/  @!P2 IMAD.IADD R19, R19, 0x1, -R15.reuse ;  /* 0x000000011313a824 */ /* 0x100fe200078e0a0f */
[C---:B------:R-:W-:Y:S01]  /*12be0*/  ISETP.GT.U32.AND P2, PT, R15.reuse, R16, PT ;  /* 0x000000100f00720c */ /* 0x040fe20003f44070 */
[----:B------:R-:W-:Y:S01]  /*12bf0*/  @!P5 IMAD.IADD R6, R6, 0x1, -R15 ;  /* 0x000000010606d824 */ /* 0x000fe200078e0a0f */
[----:B------:R-:W-:-:S02]  /*12c00*/  ISETP.GT.U32.AND P1, PT, R15, R13, PT ;  /* 0x0000000d0f00720c */ /* 0x000fc40003f24070 */
[C---:B------:R-:W-:Y:S02]  /*12c10*/  ISETP.GT.U32.AND P5, PT, R15.reuse, R19, PT ;  /* 0x000000130f00720c */ /* 0x040fe40003fa4070 */
[----:B------:R-:W-:-:S07]  /*12c20*/  ISETP.GT.U32.AND P3, PT, R15, R9, PT ;  /* 0x000000090f00720c */ /* 0x000fce0003f64070 */
[--C-:B------:R-:W-:Y:S01]  /*12c30*/  @!P2 IMAD.IADD R16, R16, 0x1, -R15.reuse ;  /* 0x000000011010a824 */ /* 0x100fe200078e0a0f */
[----:B------:R-:W-:Y:S01]  /*12c40*/  ISETP.GT.U32.AND P2, PT, R15, R10, PT ;  /* 0x0000000a0f00720c */ /* 0x000fe20003f44070 */
[----:B------:R-:W-:-:S03]  /*12c50*/  @!P0 IMAD.IADD R17, R17, 0x1, -R15 ;  /* 0x0000000111118824 */ /* 0x000fc600078e0a0f */
[----:B------:R-:W-:Y:S01]  /*12c60*/  ISETP.GT.U32.AND P6, PT, R15, R16, PT ;  /* 0x000000100f00720c */ /* 0x000fe20003fc4070 */
[--C-:B------:R-:W-:Y:S01]  /*12c70*/  @!P5 IMAD.IADD R19, R19, 0x1, -R15.reuse ;  /* 0x000000011313d824 */ /* 0x100fe200078e0a0f */
[----:B------:R-:W-:Y:S01]  /*12c80*/  ISETP.GT.U32.AND P4, PT, R15, R7, PT ;  /* 0x000000070f00720c */ /* 0x000fe20003f84070 */
[----:B------:R-:W-:Y:S01]  /*12c90*/  @!P1 IMAD.IADD R13, R13, 0x1, -R15 ;  /* 0x000000010d0d9824 */ /* 0x000fe200078e0a0f */
[----:B--2---:R-:W-:-:S05]  /*12ca0*/  ISETP.GT.U32.AND P0, PT, R15, R8, PT ;  /* 0x000000080f00720c */ /* 0x004fca0003f04070 */
[--C-:B------:R-:W-:Y:S01]  /*12cb0*/  @!P2 IMAD.IADD R10, R10, 0x1, -R15.reuse ;  /* 0x000000010a0aa824 */ /* 0x100fe200078e0a0f */
[C---:B------:R-:W-:Y:S02]  /*12cc0*/  ISETP.GT.U32.AND P2, PT, R15.reuse, R4, PT ;  /* 0x000000040f00720c */ /* 0x040fe40003f44070 */
[----:B------:R-:W-:Y:S01]  /*12cd0*/  ISETP.GT.U32.AND P1, PT, R15, R5, PT ;  /* 0x000000050f00720c */ /* 0x000fe20003f24070 */
[--C-:B------:R-:W-:Y:S01]  /*12ce0*/  @!P3 IMAD.IADD R9, R9, 0x1, -R15.reuse ;  /* 0x000000010909b824 */ /* 0x100fe200078e0a0f */
[----:B------:R-:W-:Y:S01]  /*12cf0*/  ISETP.GT.U32.AND P3, PT, R15, R3, PT ;  /* 0x000000030f00720c */ /* 0x000fe20003f64070 */
[----:B------:R0:W-:Y:S01]  /*12d00*/  STL [R1+0x71c], R19 ;  /* 0x00071c1301007387 */ /* 0x0001e20000100800 */
[--C-:B------:R-:W-:Y:S02]  /*12d10*/  @!P6 IMAD.IADD R16, R16, 0x1, -R15.reuse ;  /* 0x000000011010e824 */ /* 0x100fe400078e0a0f */
[--C-:B------:R-:W-:Y:S01]  /*12d20*/  @!P4 IMAD.IADD R7, R7, 0x1, -R15.reuse ;  /* 0x000000010707c824 */ /* 0x100fe200078e0a0f */
[----:B0-----:R-:W2:Y:S04]  /*12d30*/  LDL.LU R19, [R1+0x6cc] ;  /* 0x0006cc0001137983 */ /* 0x001ea80000300800 */
[----:B------:R-:W-:-:S02]  /*12d40*/  @!P2 IMAD.IADD R4, R4, 0x1, -R15 ;  /* 0x000000010404a824 */ /* 0x000fc400078e0a0f */
[--C-:B------:R-:W-:Y:S01]  /*12d50*/  @!P0 IMAD.IADD R8, R8, 0x1, -R15.reuse ;  /* 0x0000000108088824 */ /* 0x100fe200078e0a0f */
[----:B------:R-:W-:Y:S01]  /*12d60*/  ISETP.GT.U32.AND P5, PT, R15, R6, PT ;  /* 0x000000060f00720c */ /* 0x000fe20003fa4070 */
[--C-:B------:R-:W-:Y:S02]  /*12d70*/  @!P1 IMAD.IADD R5, R5, 0x1, -R15.reuse ;  /* 0x0000000105059824 */ /* 0x100fe400078e0a0f */
[--C-:B------:R-:W-:Y:S01]  /*12d80*/  @!P3 IMAD.IADD R3, R3, 0x1, -R15.reuse ;  /* 0x000000010303b824 */ /* 0x100fe200078e0a0f */
[----:B------:R-:W-:Y:S04]  /*12d90*/  STL [R1+0x6fc], R10 ;  /* 0x0006fc0a01007387 */ /* 0x000fe80000100800 */
        /* <DEDUP_REMOVED lines=8> */
[----:B------:R-:W2:Y:S04]  /*12e20*/  LDL.LU R11, [R1+0x6b8] ;  /* 0x0006b800010b7983 */ /* 0x000ea80000300800 */
[----:B------:R-:W2:Y:S04]  /*12e30*/  LDL.LU R10, [R1+0x6c0] ;  /* 0x0006c000010a7983 */ /* 0x000ea80000300800 */
[----:B------:R-:W2:Y:S04]  /*12e40*/  LDL.LU R7, [R1+0x6c4] ;  /* 0x0006c40001077983 */ /* 0x000ea80000300800 */
[----:B-1----:R-:W2:Y:S01]  /*12e50*/  LDL.LU R6, [R1+0x6bc] ;  /* 0x0006bc0001067983 */ /* 0x002ea20000300800 */
[----:B---3--:R-:W-:-:S13]  /*12e60*/  ISETP.GT.U32.AND P4, PT, R15, R24, PT ;  /* 0x000000180f00720c */ /* 0x008fda0003f84070 */
[----:B------:R-:W-:Y:S01]  /*12e70*/  @!P4 IMAD.IADD R24, R24, 0x1, -R15 ;  /* 0x000000011818c824 */ /* 0x000fe200078e0a0f */
[C---:B----4-:R-:W-:Y:S02]  /*12e80*/  ISETP.GT.U32.AND P6, PT, R15.reuse, R18, PT ;  /* 0x000000120f00720c */ /* 0x050fe40003fc4070 */
[C---:B------:R-:W-:Y:S02]  /*12e90*/  ISETP.GT.U32.AND P2, PT, R15.reuse, R2, PT ;  /* 0x000000020f00720c */ /* 0x040fe40003f44070 */
[C---:B------:R-:W-:Y:S02]  /*12ea0*/  ISETP.GT.U32.AND P0, PT, R15.reuse, R0, PT ;  /* 0x000000000f00720c */ /* 0x040fe40003f04070 */
[----:B------:R-:W-:-:S07]  /*12eb0*/  ISETP.GT.U32.AND P1, PT, R15, R23, PT ;  /* 0x000000170f00720c */ /* 0x000fce0003f24070 */
[--C-:B------:R-:W-:Y:S01]  /*12ec0*/  @!P6 IMAD.IADD R18, R18, 0x1, -R15.reuse ;  /* 0x000000011212e824 */ /* 0x100fe200078e0a0f */
[C---:B------:R-:W-:Y:S02]  /*12ed0*/  ISETP.GT.U32.AND P6, PT, R15.reuse, R4, PT ;  /* 0x000000040f00720c */ /* 0x040fe40003fc4070 */
[C---:B------:R-:W-:Y:S01]  /*12ee0*/  ISETP.GT.U32.AND P3, PT, R15.reuse, R22, PT ;  /* 0x000000160f00720c */ /* 0x040fe20003f64070 */
[--C-:B------:R-:W-:Y:S01]  /*12ef0*/  @!P2 IMAD.IADD R2, R2, 0x1, -R15.reuse ;  /* 0x000000010202a824 */ /* 0x100fe200078e0a0f */
[C---:B------:R-:W-:Y:S01]  /*12f00*/  ISETP.GT.U32.AND P2, PT, R15.reuse, R8, PT ;  /* 0x000000080f00720c */ /* 0x040fe20003f44070 */
[--C-:B------:R-:W-:Y:S01]  /*12f10*/  @!P0 IMAD.IADD R0, R0, 0x1, -R15.reuse ;  /* 0x0000000100008824 */ /* 0x100fe200078e0a0f */
[----:B------:R-:W-:Y:S01]  /*12f20*/  ISETP.GT.U32.AND P0, PT, R15, R5, PT ;  /* 0x000000050f00720c */ /* 0x000fe20003f04070 */
[----:B------:R-:W-:Y:S01]  /*12f30*/  @!P1 IMAD.IADD R23, R23, 0x1, -R15 ;  /* 0x0000000117179824 */ /* 0x000fe200078e0a0f */
[----:B------:R-:W-:-:S05]  /*12f40*/  ISETP.GT.U32.AND P1, PT, R15, R3, PT ;  /* 0x000000030f00720c */ /* 0x000fca0003f24070 */
[--C-:B------:R-:W-:Y:S02]  /*12f50*/  @!P6 IMAD.IADD R4, R4, 0x1, -R15.reuse ;  /* 0x000000010404e824 */ /* 0x100fe400078e0a0f */
[--C-:B------:R-:W-:Y:S01]  /*12f60*/  @!P3 IMAD.IADD R22, R22, 0x1, -R15.reuse ;  /* 0x000000011616b824 */ /* 0x100fe200078e0a0f */
[----:B------:R-:W-:Y:S01]  /*12f70*/  ISETP.GT.U32.AND P3, PT, R15, R24, PT ;  /* 0x000000180f00720c */ /* 0x000fe20003f64070 */
[--C-:B------:R-:W-:Y:S01]  /*12f80*/  @!P2 IMAD.IADD R8, R8, 0x1, -R15.reuse ;  /* 0x000000010808a824 */ /* 0x100fe200078e0a0f */
[----:B------:R0:W-:Y:S01]  /*12f90*/  STL [R1+0x6f0], R4 ;  /* 0x0006f00401007387 */ /* 0x0001e20000100800 */
[--C-:B------:R-:W-:Y:S02]  /*12fa0*/  @!P0 IMAD.IADD R5, R5, 0x1, -R15.reuse ;  /* 0x0000000105058824 */ /* 0x100fe400078e0a0f */
[--C-:B------:R-:W-:Y:S01]  /*12fb0*/  @!P1 IMAD.IADD R3, R3, 0x1, -R15.reuse ;  /* 0x0000000103039824 */ /* 0x100fe200078e0a0f */
[----:B0-----:R-:W3:Y:S07]  /*12fc0*/  LDL.LU R4, [R1+0x6b4] ;  /* 0x0006b40001047983 */ /* 0x001eee0000300800 */
[----:B------:R-:W-:Y:S01]  /*12fd0*/  @!P3 IMAD.IADD R24, R24, 0x1, -R15 ;  /* 0x000000011818b824 */ /* 0x000fe200078e0a0f */
[----:B------:R0:W-:Y:S04]  /*12fe0*/  STL [R1+0x6f8], R8 ;  /* 0x0006f80801007387 */ /* 0x0001e80000100800 */
[----:B------:R-:W4:Y:S04]  /*12ff0*/  LDL.LU R17, [R1+0x6b0] ;  /* 0x0006b00001117983 */ /* 0x000f280000300800 */
[----:B------:R1:W-:Y:S04]  /*13000*/  STL [R1+0x6f4], R5 ;  /* 0x0006f40501007387 */ /* 0x0003e80000100800 */
[----:B------:R1:W-:Y:S04]  /*13010*/  STL [R1+0x6d4], R3 ;  /* 0x0006d40301007387 */ /* 0x0003e80000100800 */
[----:B------:R-:W3:Y:S04]  /*13020*/  LDL.LU R9, [R1+0x6a0] ;  /* 0x0006a00001097983 */ /* 0x000ee80000300800 */
[----:B0-----:R-:W3:Y:S04]  /*13030*/  LDL.LU R8, [R1+0x6a8] ;  /* 0x0006a80001087983 */ /* 0x001ee80000300800 */
[----:B------:R0:W-:Y:S04]  /*13040*/  STL [R1+0x6e0], R24 ;  /* 0x0006e01801007387 */ /* 0x0001e80000100800 */
[----:B-1----:R-:W3:Y:S04]  /*13050*/  LDL.LU R5, [R1+0x6a4] ;  /* 0x0006a40001057983 */ /* 0x002ee80000300800 */
[----:B------:R-:W3:Y:S01]  /*13060*/  LDL.LU R3, [R1+0x684] ;  /* 0x0006840001037983 */ /* 0x000ee20000300800 */
[----:B------:R-:W-:-:S02]  /*13070*/  ISETP.GT.U32.AND P5, PT, R15, R21, PT ;  /* 0x000000150f00720c */ /* 0x000fc40003fa4070 */
[----:B------:R-:W-:Y:S01]  /*13080*/  ISETP.GT.U32.AND P4, PT, R15, R20, PT ;  /* 0x000000140f00720c */ /* 0x000fe20003f84070 */
[----:B0-----:R-:W3:Y:S10]  /*13090*/  LDL.LU R24, [R1+0x690] ;  /* 0x0006900001187983 */ /* 0x001ef40000300800 */
[----:B------:R-:W-:Y:S01]  /*130a0*/  @!P5 IMAD.IADD R21, R21, 0x1, -R15 ;  /* 0x000000011515d824 */ /* 0x000fe200078e0a0f */
[----:B--2---:R-:W-:-:S02]  /*130b0*/  ISETP.GT.U32.AND P5, PT, R15, R19, PT ;  /* 0x000000130f00720c */ /* 0x004fc40003fa4070 */
[C---:B------:R-:W-:Y:S01]  /*130c0*/  ISETP.GT.U32.AND P2, PT, R15.reuse, R2, PT ;  /* 0x000000020f00720c */ /* 0x040fe20003f44070 */
[----:B------:R-:W-:Y:S01]  /*130d0*/  @!P4 IMAD.IADD R20, R20, 0x1, -R15 ;  /* 0x000000011414c824 */ /* 0x000fe200078e0a0f */
[C---:B------:R-:W-:Y:S02]  /*130e0*/  ISETP.GT.U32.AND P0, PT, R15.reuse, R0, PT ;  /* 0x000000000f00720c */ /* 0x040fe40003f04070 */
[----:B------:R-:W-:-:S07]  /*130f0*/  ISETP.GT.U32.AND P4, PT, R15, R21, PT ;  /* 0x000000150f00720c */ /* 0x000fce0003f84070 */
[--C-:B------:R-:W-:Y:S01]  /*13100*/  @!P5 IMAD.IADD R19, R19, 0x1, -R15.reuse ;  /* 0x000000011313d824 */ /* 0x100fe200078e0a0f */
[C---:B------:R-:W-:Y:S02]  /*13110*/  ISETP.GT.U32.AND P5, PT, R15.reuse, R18, PT ;  /* 0x000000120f00720c */ /* 0x040fe40003fa4070 */
[C---:B------:R-:W-:Y:S02]  /*13120*/  ISETP.GT.U32.AND P1, PT, R15.reuse, R23, PT ;  /* 0x000000170f00720c */ /* 0x040fe40003f24070 */
[C---:B------:R-:W-:Y:S01]  /*13130*/  ISETP.GT.U32.AND P6, PT, R15.reuse, R19, PT ;  /* 0x000000130f00720c */ /* 0x040fe20003fc4070 */
[--C-:B------:R-:W-:Y:S02]  /*13140*/  @!P2 IMAD.IADD R2, R2, 0x1, -R15.reuse ;  /* 0x000000010202a824 */ /* 0x100fe400078e0a0f */
[----:B------:R-:W-:Y:S01]  /*13150*/  @!P0 IMAD.IADD R0, R0, 0x1, -R15 ;  /* 0x0000000100008824 */ /* 0x000fe200078e0a0f */
[----:B------:R-:W-:-:S05]  /*13160*/  ISETP.GT.U32.AND P2, PT, R15, R11, PT ;  /* 0x0000000b0f00720c */ /* 0x000fca0003f44070 */
[--C-:B------:R-:W-:Y:S01]  /*13170*/  @!P5 IMAD.IADD R18, R18, 0x1, -R15.reuse ;  /* 0x000000011212d824 */ /* 0x100fe200078e0a0f */
[----:B------:R-:W-:Y:S01]  /*13180*/  ISETP.GT.U32.AND P5, PT, R15, R16, PT ;  /* 0x000000100f00720c */ /* 0x000fe20003fa4070 */
[--C-:B------:R-:W-:Y:S01]  /*13190*/  @!P4 IMAD.IADD R21, R21, 0x1, -R15.reuse ;  /* 0x000000011515c824 */ /* 0x100fe200078e0a0f */
[----:B------:R-:W-:Y:S01]  /*131a0*/  ISETP.GT.U32.AND P0, PT, R15, R10, PT ;  /* 0x0000000a0f00720c */ /* 0x000fe20003f04070 */
[----:B------:R-:W-:-:S03]  /*131b0*/  @!P6 IMAD.IADD R19, R19, 0x1, -R15 ;  /* 0x000000011313e824 */ /* 0x000fc600078e0a0f */
[----:B------:R0:W-:Y:S01]  /*131c0*/  STL [R1+0x6e8], R21 ;  /* 0x0006e81501007387 */ /* 0x0001e20000100800 */
[--C-:B------:R-:W-:Y:S01]  /*131d0*/  @!P1 IMAD.IADD R23, R23, 0x1, -R15.reuse ;  /* 0x0000000117179824 */ /* 0x100fe200078e0a0f */
[----:B------:R-:W-:Y:S01]  /*131e0*/  ISETP.GT.U32.AND P1, PT, R15, R7, PT ;  /* 0x000000070f00720c */ /* 0x000fe20003f24070 */
[----:B------:R-:W-:Y:S01]  /*131f0*/  @!P2 IMAD.IADD R11, R11, 0x1, -R15 ;  /* 0x000000010b0ba824 */ /* 0x000fe200078e0a0f */
[----:B------:R-:W-:-:S03]  /*13200*/  ISETP.GT.U32.AND P3, PT, R15, R22, PT ;  /* 0x000000160f00720c */ /* 0x000fc60003f64070 */
[--C-:B------:R-:W-:Y:S01]  /*13210*/  @!P5 IMAD.IADD R16, R16, 0x1, -R15.reuse ;  /* 0x000000011010d824 */ /* 0x100fe200078e0a0f */
[----:B0-----:R-:W2:Y:S01]  /*13220*/  LDL.LU R21, [R1+0x698] ;  /* 0x0006980001157983 */ /* 0x001ea20000300800 */
[----:B------:R-:W-:Y:S01]  /*13230*/  @!P0 IMAD.IADD R10, R10, 0x1, -R15 ;  /* 0x000000010a0a8824 */ /* 0x000fe200078e0a0f */
[----:B------:R-:W-:-:S05]  /*13240*/  ISETP.GT.U32.AND P4, PT, R15, R20, PT ;  /* 0x000000140f00720c */ /* 0x000fca0003f84070 */
[--C-:B------:R-:W-:Y:S01]  /*13250*/  @!P1 IMAD.IADD R7, R7, 0x1, -R15.reuse ;  /* 0x0000000107079824 */ /* 0x100fe200078e0a0f */
[----:B------:R0:W-:Y:S01]  /*13260*/  STL [R1+0x6ec], R18 ;  /* 0x0006ec1201007387 */ /* 0x0001e20000100800 */
[----:B------:R-:W-:Y:S02]  /*13270*/  @!P3 IMAD.IADD R22, R22, 0x1, -R15 ;  /* 0x000000011616b824 */ /* 0x000fe400078e0a0f */
[----:B------:R-:W-:-:S04]  /*13280*/  IMAD.HI.U32 R13, R14, R12, RZ ;  /* 0x0000000c0e0d7227 */ /* 0x000fc800078e00ff */
[----:B------:R-:W-:Y:S01]  /*13290*/  @!P4 IMAD.IADD R20, R20, 0x1, -R15 ;  /* 0x000000011414c824 */ /* 0x000fe200078e0a0f */
[----:B0-----:R-:W2:Y:S04]  /*132a0*/  LDL.LU R18, [R1+0x4cd0] ;  /* 0x004cd00001127983 */ /* 0x001ea80000300800 */
[----:B------:R-:W-:Y:S01]  /*132b0*/  STL [R1+0x6e4], R2 ;  /* 0x0006e40201007387 */ /* 0x000fe20000100800 */
[----:B------:R-:W-:-:S03]  /*132c0*/  IMAD.MOV R13, RZ, RZ, -R13 ;  /* 0x000000ffff0d7224 */ /* 0x000fc600078e0a0d */
[----:B------:R-:W-:Y:S04]  /*132d0*/  STL [R1+0x6dc], R0 ;  /* 0x0006dc0001007387 */ /* 0x000fe80000100800 */
[----:B------:R0:W-:Y:S04]  /*132e0*/  STL [R1+0x6d8], R23 ;  /* 0x0006d81701007387 */ /* 0x0001e80000100800 */
[----:B------:R1:W-:Y:S01]  /*132f0*/  STL [R1+0x6c8], R22 ;  /* 0x0006c81601007387 */ /* 0x0003e20000100800 */
[----:B------:R-:W-:-:S03]  /*13300*/  IMAD R12, R15, R13, R12 ;  /* 0x0000000d0f0c7224 */ /* 0x000fc600078e020c */
[----:B0-----:R-:W2:Y:S04]  /*13310*/  LDL R23, [R1+0x3fcc] ;  /* 0x003fcc0001177983 */ /* 0x001ea80000100800 */
[----:B------:R-:W-:Y:S04]  /*13320*/  STL [R1+0x6d0], R20 ;  /* 0x0006d01401007387 */ /* 0x000fe80000100800 */
[----:B-1----:R-:W2:Y:S01]  /*13330*/  LDL.LU R22, [R1+0x69c] ;  /* 0x00069c0001167983 */ /* 0x002ea20000300800 */
[----:B------:R-:W-:-:S03]  /*13340*/  ISETP.GT.U32.AND P3, PT, R15, R6, PT ;  /* 0x000000060f00720c */ /* 0x000fc60003f64070 */
[----:B------:R-:W2:Y:S04]  /*13350*/  LDL.LU R2, [R1+0x694] ;  /* 0x0006940001027983 */ /* 0x000ea80000300800 */
[----:B------:R0:W-:Y:S04]  /*13360*/  STL [R1+0x6cc], R19 ;  /* 0x0006cc1301007387 */ /* 0x0001e80000100800 */
[----:B0-----:R-:W2:Y:S04]  /*13370*/  LDL.LU R19, [R1+0x68c] ;  /* 0x00068c0001137983 */ /* 0x001ea80000300800 */
[----:B------:R-:W2:Y:S04]  /*13380*/  LDL.LU R0, [R1+0x688] ;  /* 0x0006880001007983 */ /* 0x000ea80000300800 */
[----:B------:R-:W2:Y:S04]  /*13390*/  LDL.LU R20, [R1+0x678] ;  /* 0x0006780001147983 */ /* 0x000ea80000300800 */
[----:B------:R-:W-:Y:S01]  /*133a0*/  STL [R1+0x4c88], R12 ;  /* 0x004c880c01007387 */ /* 0x000fe20000100800 */
[----:B------:R-:W-:Y:S01]  /*133b0*/  @!P3 IMAD.IADD R6, R6, 0x1, -R15 ;  /* 0x000000010606b824 */ /* 0x000fe200078e0a0f */
[----:B----4-:R-:W-:-:S02]  /*133c0*/  ISETP.GT.U32.AND P6, PT, R15, R17, PT ;  /* 0x000000110f00720c */ /* 0x010fc40003fc4070 */
[C---:B---3--:R-:W-:Y:S02]  /*133d0*/  ISETP.GT.U32.AND P5, PT, R15.reuse, R9, PT ;  /* 0x000000090f00720c */ /* 0x048fe40003fa4070 */
[C---:B------:R-:W-:Y:S02]  /*133e0*/  ISETP.GT.U32.AND P2, PT, R15.reuse, R8, PT ;  /* 0x000000080f00720c */ /* 0x040fe40003f44070 */
[----:B------:R-:W-:-:S07]  /*133f0*/  ISETP.GT.U32.AND P0, PT, R15, R5, PT ;  /* 0x000000050f00720c */ /* 0x000fce0003f04070 */
[--C-:B------:R-:W-:Y:S01]  /*13400*/  @!P6 IMAD.IADD R17, R17, 0x1, -R15.reuse ;  /* 0x000000011111e824 */ /* 0x100fe200078e0a0f */
[----:B------:R-:W-:Y:S01]  /*13410*/  ISETP.GT.U32.AND P6, PT, R15, R16, PT ;  /* 0x000000100f00720c */ /* 0x000fe20003fc4070 */
[--C-:B------:R-:W-:Y:S01]  /*13420*/  @!P5 IMAD.IADD R9, R9, 0x1, -R15.reuse ;  /* 0x000000010909d824 */ /* 0x100fe200078e0a0f */
[C---:B------:R-:W-:Y:S01]  /*13430*/  ISETP.GT.U32.AND P5, PT, R15.reuse, R11, PT ;  /* 0x0000000b0f00720c */ /* 0x040fe20003fa4070 */
[--C-:B------:R-:W-:Y:S01]  /*13440*/  @!P2 IMAD.IADD R8, R8, 0x1, -R15.reuse ;  /* 0x000000010808a824 */ /* 0x100fe200078e0a0f */
[----:B------:R-:W-:Y:S01]  /*13450*/  ISETP.GT.U32.AND P2, PT, R15, R10, PT ;  /* 0x0000000a0f00720c */ /* 0x000fe20003f44070 */
[----:B------:R-:W-:Y:S01]  /*13460*/  @!P0 IMAD.IADD R5, R5, 0x1, -R15 ;  /* 0x0000000105058824 */ /* 0x000fe200078e0a0f */
[----:B------:R-:W-:-:S07]  /*13470*/  ISETP.GT.U32.AND P0, PT, R15, R7, PT ;  /* 0x000000070f00720c */ /* 0x000fce0003f04070 */
[--C-:B------:R-:W-:Y:S02]  /*13480*/  @!P6 IMAD.IADD R16, R16, 0x1, -R15.reuse ;  /* 0x000000011010e824 */ /* 0x100fe400078e0a0f */
[--C-:B------:R-:W-:Y:S01]  /*13490*/  @!P5 IMAD.IADD R11, R11, 0x1, -R15.reuse ;  /* 0x000000010b0bd824 */ /* 0x100fe200078e0a0f */
[----:B------:R-:W-:Y:S01]  /*134a0*/  ISETP.GT.U32.AND P1, PT, R15, R3, PT ;  /* 0x000000030f00720c */ /* 0x000fe20003f24070 */
[--C-:B------:R-:W-:Y:S01]  /*134b0*/  @!P2 IMAD.IADD R10, R10, 0x1, -R15.reuse ;  /* 0x000000010a0aa824 */ /* 0x100fe200078e0a0f */
[----:B------:R0:W-:Y:S01]  /*134c0*/  STL [R1+0x6ac], R16 ;  /* 0x0006ac1001007387 */ /* 0x0001e20000100800 */
[----:B------:R-:W-:-:S03]  /*134d0*/  @!P0 IMAD.IADD R7, R7, 0x1, -R15 ;  /* 0x0000000107078824 */ /* 0x000fc600078e0a0f */
[----:B0-----:R-:W3:Y:S04]  /*134e0*/  LDL.LU R16, [R1+0x4ccc] ;  /* 0x004ccc0001107983 */ /* 0x001ee80000300800 */
[----:B------:R0:W-:Y:S04]  /*134f0*/  STL [R1+0x6b8], R11 ;  /* 0x0006b80b01007387 */ /* 0x0001e80000100800 */
[----:B------:R-:W4:Y:S04]  /*13500*/  LDL.LU R12, [R1+0x67c] ;  /* 0x00067c00010c7983 */ /* 0x000f280000300800 */
[----:B------:R1:W-:Y:S04]  /*13510*/  STL [R1+0x6c0], R10 ;  /* 0x0006c00a01007387 */ /* 0x0003e80000100800 */
[----:B------:R1:W-:Y:S04]  /*13520*/  STL [R1+0x6c4], R7 ;  /* 0x0006c40701007387 */ /* 0x0003e80000100800 */
[----:B0-----:R-:W3:Y:S04]  /*13530*/  LDL.LU R11, [R1+0x65c] ;  /* 0x00065c00010b7983 */ /* 0x001ee80000300800 */
[----:B-1----:R-:W3:Y:S01]  /*13540*/  LDL.LU R10, [R1+0x668] ;  /* 0x00066800010a7983 */ /* 0x002ee20000300800 */
[----:B------:R-:W-:Y:S01]  /*13550*/  @!P1 IMAD.IADD R3, R3, 0x1, -R15 ;  /* 0x0000000103039824 */ /* 0x000fe200078e0a0f */
[----:B------:R-:W-:-:S13]  /*13560*/  ISETP.GT.U32.AND P1, PT, R15, R6, PT ;  /* 0x000000060f00720c */ /* 0x000fda0003f24070 */
[----:B------:R-:W-:-:S05]  /*13570*/  @!P1 IMAD.IADD R6, R6, 0x1, -R15 ;  /* 0x0000000106069824 */ /* 0x000fca00078e0a0f */
[----:B------:R0:W-:Y:S04]  /*13580*/  STL [R1+0x6bc], R6 ;  /* 0x0006bc0601007387 */ /* 0x0001e80000100800 */
[----:B------:R-:W3:Y:S01]  /*13590*/  LDL.LU R7, [R1+0x670] ;  /* 0x0006700001077983 */ /* 0x000ee20000300800 */
[C---:B------:R-:W-:Y:S02]  /*135a0*/  ISETP.GT.U32.AND P4, PT, R15.reuse, R4, PT ;  /* 0x000000040f00720c */ /* 0x040fe40003f84070 */
[C---:B------:R-:W-:Y:S02]  /*135b0*/  ISETP.GT.U32.AND P3, PT, R15.reuse, R24, PT ;  /* 0x000000180f00720c */ /* 0x040fe40003f64070 */
[C---:B------:R-:W-:Y:S01]  /*135c0*/  ISETP.GT.U32.AND P5, PT, R15.reuse, R9, PT ;  /* 0x000000090f00720c */ /* 0x040fe20003fa4070 */
[----:B0-----:R-:W3:Y:S08]  /*135d0*/  LDL.LU R6, [R1+0x674] ;  /* 0x0006740001067983 */ /* 0x001ef00000300800 */
[--C-:B------:R-:W-:Y:S01]  /*135e0*/  @!P4 IMAD.IADD R4, R4, 0x1, -R15.reuse ;  /* 0x000000010404c824 */ /* 0x100fe200078e0a0f */
[----:B--2---:R-:W-:Y:S01]  /*135f0*/  ISETP.GT.U32.AND P4, PT, R15, R21, PT ;  /* 0x000000150f00720c */ /* 0x004fe20003f84070 */
[----:B------:R-:W-:-:S03]  /*13600*/  @!P3 IMAD.IADD R24, R24, 0x1, -R15 ;  /* 0x000000011818b824 */ /* 0x000fc600078e0a0f */
[----:B------:R-:W-:-:S09]  /*13610*/  ISETP.GT.U32.AND P3, PT, R15, R4, PT ;  /* 0x000000040f00720c */ /* 0x000fd20003f64070 */
[--C-:B------:R-:W-:Y:S01]  /*13620*/  @!P4 IMAD.IADD R21, R21, 0x1, -R15.reuse ;  /* 0x000000011515c824 */ /* 0x100fe200078e0a0f */
[C---:B------:R-:W-:Y:S02]  /*13630*/  ISETP.GT.U32.AND P4, PT, R15.reuse, R17, PT ;  /* 0x000000110f00720c */ /* 0x040fe40003f84070 */
[----:B------:R-:W-:Y:S01]  /*13640*/  ISETP.GT.U32.AND P2, PT, R15, R8, PT ;  /* 0x000000080f00720c */ /* 0x000fe20003f44070 */
[--C-:B------:R-:W-:Y:S01]  /*13650*/  @!P5 IMAD.IADD R9, R9, 0x1, -R15.reuse ;  /* 0x000000010909d824 */ /* 0x100fe200078e0a0f */
[C---:B------:R-:W-:Y:S01]  /*13660*/  ISETP.GT.U32.AND P6, PT, R15.reuse, R21, PT ;  /* 0x000000150f00720c */ /* 0x040fe20003fc4070 */
[----:B------:R-:W-:Y:S01]  /*13670*/  @!P3 IMAD.IADD R4, R4, 0x1, -R15 ;  /* 0x000000010404b824 */ /* 0x000fe200078e0a0f */
[----:B------:R-:W-:-:S07]  /*13680*/  ISETP.GT.U32.AND P5, PT, R15, R2, PT ;  /* 0x000000020f00720c */ /* 0x000fce0003fa4070 */
[--C-:B------:R-:W-:Y:S01]  /*13690*/  @!P4 IMAD.IADD R17, R17, 0x1, -R15.reuse ;  /* 0x000000011111c824 */ /* 0x100fe200078e0a0f */
[----:B------:R-:W-:Y:S01]  /*136a0*/  ISETP.GT.U32.AND P4, PT, R15, R22, PT ;  /* 0x000000160f00720c */ /* 0x000fe20003f84070 */
[----:B------:R0:W-:Y:S01]  /*136b0*/  STL [R1+0x6b4], R4 ;  /* 0x0006b40401007387 */ /* 0x0001e20000100800 */
[----:B------:R-:W-:Y:S01]  /*136c0*/  IABS R13, R23 ;  /* 0x00000017000d7213 */ /* 0x000fe20000000000 */
[--C-:B------:R-:W-:Y:S02]  /*136d0*/  @!P2 IMAD.IADD R8, R8, 0x1, -R15.reuse ;  /* 0x000000010808a824 */ /* 0x100fe400078e0a0f */
[--C-:B------:R-:W-:Y:S01]  /*136e0*/  @!P6 IMAD.IADD R21, R21, 0x1, -R15.reuse ;  /* 0x000000011515e824 */ /* 0x100fe200078e0a0f */
[C---:B------:R-:W-:Y:S01]  /*136f0*/  ISETP.GT.U32.AND P2, PT, R15.reuse, R19, PT ;  /* 0x000000130f00720c */ /* 0x040fe20003f44070 */
[----:B0-----:R-:W2:Y:S04]  /*13700*/  LDL.LU R4, [R1+0x66c] ;  /* 0x00066c0001047983 */ /* 0x001ea80000300800 */
[----:B------:R-:W2:Y:S01]  /*13710*/  LDL.LU R23, [R1+0x664] ;  /* 0x0006640001177983 */ /* 0x000ea20000300800 */
[--C-:B------:R-:W-:Y:S01]  /*13720*/  @!P5 IMAD.IADD R2, R2, 0x1, -R15.reuse ;  /* 0x000000010202d824 */ /* 0x100fe200078e0a0f */
[C---:B------:R-:W-:Y:S01]  /*13730*/  ISETP.GT.U32.AND P0, PT, R15.reuse, R5, PT ;  /* 0x000000050f00720c */ /* 0x040fe20003f04070 */
[----:B------:R-:W-:Y:S01]  /*13740*/  @!P4 IMAD.IADD R22, R22, 0x1, -R15 ;  /* 0x000000011616c824 */ /* 0x000fe200078e0a0f */
[----:B------:R-:W-:-:S02]  /*13750*/  ISETP.GT.U32.AND P1, PT, R15, R3, PT ;  /* 0x000000030f00720c */ /* 0x000fc40003f24070 */
[----:B------:R-:W-:Y:S02]  /*13760*/  ISETP.GT.U32.AND P3, PT, R15, R24, PT ;  /* 0x000000180f00720c */ /* 0x000fe40003f64070 */
[--C-:B------:R-:W-:Y:S01]  /*13770*/  @!P2 IMAD.IADD R19, R19, 0x1, -R15.reuse ;  /* 0x000000011313a824 */ /* 0x100fe200078e0a0f */
[----:B------:R-:W-:Y:S04]  /*13780*/  STL [R1+0x6b0], R17 ;  /* 0x0006b01101007387 */ /* 0x000fe80000100800 */
[----:B------:R-:W-:Y:S02]  /*13790*/  STL [R1+0x6a0], R9 ;  /* 0x0006a00901007387 */ /* 0x000fe40000100800 */
[--C-:B------:R-:W-:Y:S02]  /*137a0*/  @!P0 IMAD.IADD R5, R5, 0x1, -R15.reuse ;  /* 0x0000000105058824 */ /* 0x100fe400078e0a0f */
[----:B------:R-:W-:-:S02]  /*137b0*/  @!P1 IMAD.IADD R3, R3, 0x1, -R15 ;  /* 0x0000000103039824 */ /* 0x000fc400078e0a0f */
[----:B------:R-:W-:Y:S01]  /*137c0*/  @!P3 IMAD.IADD R24, R24, 0x1, -R15 ;  /* 0x000000011818b824 */ /* 0x000fe200078e0a0f */
[----:B------:R-:W-:Y:S01]  /*137d0*/  STL [R1+0x6a8], R8 ;  /* 0x0006a80801007387 */ /* 0x000fe20000100800 */
[----:B------:R-:W-:-:S03]  /*137e0*/  ISETP.GT.U32.AND P0, PT, R15, R0, PT ;  /* 0x000000000f00720c */ /* 0x000fc60003f04070 */
[----:B------:R-:W-:Y:S04]  /*137f0*/  STL [R1+0x6a4], R5 ;  /* 0x0006a40501007387 */ /* 0x000fe80000100800 */
[----:B------:R-:W-:Y:S04]  /*13800*/  STL [R1+0x684], R3 ;  /* 0x0006840301007387 */ /* 0x000fe80000100800 */
[----:B------:R0:W-:Y:S04]  /*13810*/  STL [R1+0x690], R24 ;  /* 0x0006901801007387 */ /* 0x0001e80000100800 */
[----:B0-----:R-:W2:Y:S04]  /*13820*/  LDL.LU R24, [R1+0x660] ;  /* 0x0006600001187983 */ /* 0x001ea80000300800 */
[----:B------:R0:W-:Y:S04]  /*13830*/  STL [R1+0x698], R21 ;  /* 0x0006981501007387 */ /* 0x0001e80000100800 */
[----:B0-----:R-:W2:Y:S04]  /*13840*/  LDL.LU R21, [R1+0x650] ;  /* 0x0006500001157983 */ /* 0x001ea80000300800 */
[----:B------:R-:W2:Y:S04]  /*13850*/  LDL.LU R17, [R1+0x658] ;  /* 0x0006580001117983 */ /* 0x000ea80000300800 */
[----:B------:R-:W2:Y:S04]  /*13860*/  LDL.LU R5, [R1+0x654] ;  /* 0x0006540001057983 */ /* 0x000ea80000300800 */
[----:B------:R-:W2:Y:S01]  /*13870*/  LDL.LU R3, [R1+0x634] ;  /* 0x0006340001037983 */ /* 0x000ea20000300800 */
[----:B------:R-:W-:Y:S01]  /*13880*/  @!P0 IMAD.IADD R0, R0, 0x1, -R15 ;  /* 0x0000000100008824 */ /* 0x000fe200078e0a0f */
[----:B----4-:R-:W-:-:S02]  /*13890*/  ISETP.GT.U32.AND P6, PT, R15, R12, PT ;  /* 0x0000000c0f00720c */ /* 0x010fc40003fc4070 */
[C---:B---3--:R-:W-:Y:S02]  /*138a0*/  ISETP.GT.U32.AND P4, PT, R15.reuse, R11, PT ;  /* 0x0000000b0f00720c */ /* 0x048fe40003f84070 */
[----:B------:R-:W-:-:S09]  /*138b0*/  ISETP.GT.U32.AND P5, PT, R15, R10, PT ;  /* 0x0000000a0f00720c */ /* 0x000fd20003fa4070 */
[--C-:B------:R-:W-:Y:S01]  /*138c0*/  @!P6 IMAD.IADD R12, R12, 0x1, -R15.reuse ;  /* 0x000000010c0ce824 */ /* 0x100fe200078e0a0f */
[----:B------:R-:W-:Y:S01]  /*138d0*/  ISETP.GT.U32.AND P6, PT, R15, R22, PT ;  /* 0x000000160f00720c */ /* 0x000fe20003fc4070 */
[--C-:B------:R-:W-:Y:S01]  /*138e0*/  @!P4 IMAD.IADD R11, R11, 0x1, -R15.reuse ;  /* 0x000000010b0bc824 */ /* 0x100fe200078e0a0f */
[C---:B------:R-:W-:Y:S01]  /*138f0*/  ISETP.GT.U32.AND P4, PT, R15.reuse, R2, PT ;  /* 0x000000020f00720c */ /* 0x040fe20003f84070 */
[----:B------:R-:W-:Y:S01]  /*13900*/  @!P5 IMAD.IADD R10, R10, 0x1, -R15 ;  /* 0x000000010a0ad824 */ /* 0x000fe200078e0a0f */
[----:B------:R-:W-:-:S09]  /*13910*/  ISETP.GT.U32.AND P5, PT, R15, R19, PT ;  /* 0x000000130f00720c */ /* 0x000fd20003fa4070 */
[----:B------:R-:W-:-:S05]  /*13920*/  @!P6 IMAD.IADD R22, R22, 0x1, -R15 ;  /* 0x000000011616e824 */ /* 0x000fca00078e0a0f */
[----:B------:R0:W-:Y:S01]  /*13930*/  STL [R1+0x69c], R22 ;  /* 0x00069c1601007387 */ /* 0x0001e20000100800 */
[----:B------:R-:W-:Y:S01]  /*13940*/  ISETP.GT.U32.AND P2, PT, R15, R7, PT ;  /* 0x000000070f00720c */ /* 0x000fe20003f44070 */
[--C-:B------:R-:W-:Y:S02]  /*13950*/  @!P4 IMAD.IADD R2, R2, 0x1, -R15.reuse ;  /* 0x000000010202c824 */ /* 0x100fe400078e0a0f */
[--C-:B------:R-:W-:Y:S01]  /*13960*/  @!P5 IMAD.IADD R19, R19, 0x1, -R15.reuse ;  /* 0x000000011313d824 */ /* 0x100fe200078e0a0f */
[----:B0-----:R-:W3:Y:S04]  /*13970*/  LDL.LU R22, [R1+0x640] ;  /* 0x0006400001167983 */ /* 0x001ee80000300800 */
[----:B------:R0:W-:Y:S04]  /*13980*/  STL [R1+0x68c], R19 ;  /* 0x00068c1301007387 */ /* 0x0001e80000100800 */
[----:B------:R1:W-:Y:S01]  /*13990*/  STL [R1+0x694], R2 ;  /* 0x0006940201007387 */ /* 0x0003e20000100800 */
[----:B------:R-:W-:-:S03]  /*139a0*/  @!P2 IMAD.IADD R7, R7, 0x1, -R15 ;  /* 0x000000010707a824 */ /* 0x000fc600078e0a0f */
[----:B0-----:R-:W4:Y:S04]  /*139b0*/  LDL.LU R19, [R1+0x648] ;  /* 0x0006480001137983 */ /* 0x001f280000300800 */
[----:B------:R-:W3:Y:S01]  /*139c0*/  LDL.LU R9, [R1+0x64c] ;  /* 0x00064c0001097983 */ /* 0x000ee20000300800 */
[----:B------:R-:W-:-:S03]  /*139d0*/  ISETP.GT.U32.AND P2, PT, R15, R0, PT ;  /* 0x000000000f00720c */ /* 0x000fc60003f44070 */
[----:B------:R-:W3:Y:S04]  /*139e0*/  LDL.LU R8, [R1+0x644] ;  /* 0x0006440001087983 */ /* 0x000ee80000300800 */
[----:B-1----:R-:W3:Y:S06]  /*139f0*/  LDL.LU R2, [R1+0x63c] ;  /* 0x00063c0001027983 */ /* 0x002eec0000300800 */
[----:B------:R-:W-:-:S05]  /*13a00*/  @!P2 IMAD.IADD R0, R0, 0x1, -R15 ;  /* 0x000000010000a824 */ /* 0x000fca00078e0a0f */
[----:B------:R0:W-:Y:S04]  /*13a10*/  STL [R1+0x688], R0 ;  /* 0x0006880001007387 */ /* 0x0001e80000100800 */
[----:B0-----:R-:W3:Y:S01]  /*13a20*/  LDL.LU R0, [R1+0x638] ;  /* 0x0006380001007983 */ /* 0x001ee20000300800 */
[C---:B------:R-:W-:Y:S02]  /*13a30*/  ISETP.GT.U32.AND P3, PT, R15.reuse, R16, PT ;  /* 0x000000100f00720c */ /* 0x040fe40003f64070 */
[C---:B------:R-:W-:Y:S02]  /*13a40*/  ISETP.GT.U32.AND P1, PT, R15.reuse, R20, PT ;  /* 0x000000140f00720c */ /* 0x040fe40003f24070 */
[----:B------:R-:W-:-:S09]  /*13a50*/  ISETP.GT.U32.AND P0, PT, R15, R6, PT ;  /* 0x000000060f00720c */ /* 0x000fd20003f04070 */
[--C-:B------:R-:W-:Y:S01]  /*13a60*/  @!P3 IMAD.IADD R16, R16, 0x1, -R15.reuse ;  /* 0x000000011010b824 */ /* 0x100fe200078e0a0f */
[C---:B--2---:R-:W-:Y:S01]  /*13a70*/  ISETP.GT.U32.AND P3, PT, R15.reuse, R23, PT ;  /* 0x000000170f00720c */ /* 0x044fe20003f64070 */
[--C-:B------:R-:W-:Y:S01]  /*13a80*/  @!P1 IMAD.IADD R20, R20, 0x1, -R15.reuse ;  /* 0x0000000114149824 */ /* 0x100fe200078e0a0f */
[C---:B------:R-:W-:Y:S01]  /*13a90*/  ISETP.GT.U32.AND P4, PT, R15.reuse, R11, PT ;  /* 0x0000000b0f00720c */ /* 0x040fe20003f84070 */
[----:B------:R-:W-:Y:S01]  /*13aa0*/  @!P0 IMAD.IADD R6, R6, 0x1, -R15 ;  /* 0x0000000106068824 */ /* 0x000fe200078e0a0f */
[C---:B------:R-:W-:Y:S02]  /*13ab0*/  ISETP.GT.U32.AND P1, PT, R15.reuse, R4, PT ;  /* 0x000000040f00720c */ /* 0x040fe40003f24070 */
[----:B------:R-:W-:-:S07]  /*13ac0*/  ISETP.GT.U32.AND P0, PT, R15, R20, PT ;  /* 0x000000140f00720c */ /* 0x000fce0003f04070 */
[--C-:B------:R-:W-:Y:S01]  /*13ad0*/  @!P3 IMAD.IADD R23, R23, 0x1, -R15.reuse ;  /* 0x000000011717b824 */ /* 0x100fe200078e0a0f */
[C---:B------:R-:W-:Y:S02]  /*13ae0*/  ISETP.GT.U32.AND P3, PT, R15.reuse, R12, PT ;  /* 0x0000000c0f00720c */ /* 0x040fe40003f64070 */
[C---:B------:R-:W-:Y:S02]  /*13af0*/  ISETP.GT.U32.AND P5, PT, R15.reuse, R10, PT ;  /* 0x0000000a0f00720c */ /* 0x040fe40003fa4070 */
[----:B------:R-:W-:Y:S01]  /*13b00*/  ISETP.GT.U32.AND P6, PT, R15, R23, PT ;  /* 0x000000170f00720c */ /* 0x000fe20003fc4070 */
[--C-:B------:R-:W-:Y:S01]  /*13b10*/  @!P4 IMAD.IADD R11, R11, 0x1, -R15.reuse ;  /* 0x000000010b0bc824 */ /* 0x100fe200078e0a0f */
[C---:B------:R-:W-:Y:S01]  /*13b20*/  ISETP.GT.U32.AND P2, PT, R15.reuse, R7, PT ;  /* 0x000000070f00720c */ /* 0x040fe20003f44070 */
[--C-:B------:R-:W-:Y:S01]  /*13b30*/  @!P1 IMAD.IADD R4, R4, 0x1, -R15.reuse ;  /* 0x0000000104049824 */ /* 0x100fe200078e0a0f */
[----:B------:R-:W-:Y:S01]  /*13b40*/  ISETP.GT.U32.AND P1, PT, R15, R16, PT ;  /* 0x000000100f00720c */ /* 0x000fe20003f24070 */
[----:B------:R-:W-:-:S04]  /*13b50*/  @!P0 IMAD.IADD R20, R20, 0x1, -R15 ;  /* 0x0000000114148824 */ /* 0x000fc800078e0a0f */
[--C-:B------:R-:W-:Y:S01]  /*13b60*/  @!P3 IMAD.IADD R12, R12, 0x1, -R15.reuse ;  /* 0x000000010c0cb824 */ /* 0x100fe200078e0a0f */
[----:B------:R-:W-:Y:S01]  /*13b70*/  ISETP.GT.U32.AND P3, PT, R15, R24, PT ;  /* 0x000000180f00720c */ /* 0x000fe20003f64070 */
[--C-:B------:R-:W-:Y:S01]  /*13b80*/  @!P5 IMAD.IADD R10, R10, 0x1, -R15.reuse ;  /* 0x000000010a0ad824 */ /* 0x100fe200078e0a0f */
[----:B------:R0:W-:Y:S01]  /*13b90*/  STL [R1+0x678], R20 ;  /* 0x0006781401007387 */ /* 0x0001e20000100800 */
[----:B------:R-:W-:Y:S01]  /*13ba0*/  @!P6 IMAD.IADD R23, R23, 0x1, -R15 ;  /* 0x000000011717e824 */ /* 0x000fe200078e0a0f */
[C---:B------:R-:W-:Y:S02]  /*13bb0*/  ISETP.GT.U32.AND P4, PT, R15.reuse, R21, PT ;  /* 0x000000150f00720c */ /* 0x040fe40003f84070 */
[----:B0-----:R-:W2:Y:S01]  /*13bc0*/  LDL.LU R20, [R1+0x630] ;  /* 0x0006300001147983 */ /* 0x001ea20000300800 */
[----:B------:R-:W-:-:S06]  /*13bd0*/  ISETP.GT.U32.AND P5, PT, R15, R17, PT ;  /* 0x000000110f00720c */ /* 0x000fcc0003fa4070 */
[--C-:B------:R-:W-:Y:S02]  /*13be0*/  @!P3 IMAD.IADD R24, R24, 0x1, -R15.reuse ;  /* 0x000000011818b824 */ /* 0x100fe400078e0a0f */
[--C-:B------:R-:W-:Y:S01]  /*13bf0*/  @!P2 IMAD.IADD R7, R7, 0x1, -R15.reuse ;  /* 0x000000010707a824 */ /* 0x100fe200078e0a0f */
[C---:B------:R-:W-:Y:S01]  /*13c00*/  ISETP.GT.U32.AND P2, PT, R15.reuse, R5, PT ;  /* 0x000000050f00720c */ /* 0x040fe20003f44070 */
[--C-:B------:R-:W-:Y:S01]  /*13c10*/  @!P1 IMAD.IADD R16, R16, 0x1, -R15.reuse ;  /* 0x0000000110109824 */ /* 0x100fe200078e0a0f */
[----:B------:R-:W-:Y:S01]  /*13c20*/  ISETP.GT.U32.AND P0, PT, R15, R6, PT ;  /* 0x000000060f00720c */ /* 0x000fe20003f04070 */
[--C-:B------:R-:W-:Y:S01]  /*13c30*/  @!P4 IMAD.IADD R21, R21, 0x1, -R15.reuse ;  /* 0x000000011515c824 */ /* 0x100fe200078e0a0f */
[----:B------:R-:W-:Y:S01]  /*13c40*/  ISETP.GT.U32.AND P1, PT, R15, R4, PT ;  /* 0x000000040f00720c */ /* 0x000fe20003f24070 */
[--C-:B------:R-:W-:Y:S01]  /*13c50*/  @!P5 IMAD.IADD R17, R17, 0x1, -R15.reuse ;  /* 0x000000011111d824 */ /* 0x100fe200078e0a0f */
[----:B------:R-:W-:Y:S07]  /*13c60*/  STL [R1+0x680], R16 ;  /* 0x0006801001007387 */ /* 0x000fee0000100800 */
[--C-:B------:R-:W-:Y:S01]  /*13c70*/  @!P2 IMAD.IADD R5, R5, 0x1, -R15.reuse ;  /* 0x000000010505a824 */ /* 0x100fe200078e0a0f */
[----:B------:R-:W-:Y:S01]  /*13c80*/  STL [R1+0x67c], R12 ;  /* 0x00067c0c01007387 */ /* 0x000fe20000100800 */
[----:B------:R-:W-:Y:S01]  /*13c90*/  @!P0 IMAD.IADD R6, R6, 0x1, -R15 ;  /* 0x0000000106068824 */ /* 0x000fe200078e0a0f */
[----:B------:R-:W-:-:S02]  /*13ca0*/  ISETP.GT.U32.AND P0, PT, R15, R3, PT ;  /* 0x000000030f00720c */ /* 0x000fc40003f04070 */
[----:B------:R-:W-:Y:S01]  /*13cb0*/  STL [R1+0x65c], R11 ;  /* 0x00065c0b01007387 */ /* 0x000fe20000100800 */
[----:B------:R-:W-:-:S03]  /*13cc0*/  @!P1 IMAD.IADD R4, R4, 0x1, -R15 ;  /* 0x0000000104049824 */ /* 0x000fc600078e0a0f */
[----:B------:R-:W-:Y:S04]  /*13cd0*/  STL [R1+0x668], R10 ;  /* 0x0006680a01007387 */ /* 0x000fe80000100800 */
[----:B------:R-:W-:Y:S04]  /*13ce0*/  STL [R1+0x670], R7 ;  /* 0x0006700701007387 */ /* 0x000fe80000100800 */
[----:B------:R-:W-:Y:S04]  /*13cf0*/  STL [R1+0x674], R6 ;  /* 0x0006740601007387 */ /* 0x000fe80000100800 */
[----:B------:R0:W-:Y:S04]  /*13d00*/  STL [R1+0x664], R23 ;  /* 0x0006641701007387 */ /* 0x0001e80000100800 */
[----:B------:R1:W-:Y:S04]  /*13d10*/  STL [R1+0x66c], R4 ;  /* 0x00066c0401007387 */ /* 0x0003e80000100800 */
[----:B0-----:R-:W2:Y:S04]  /*13d20*/  LDL.LU R23, [R1+0x62c] ;  /* 0x00062c0001177983 */ /* 0x001ea80000300800 */
[----:B------:R-:W2:Y:S04]  /*13d30*/  LDL.LU R7, [R1+0x60c] ;  /* 0x00060c0001077983 */ /* 0x000ea80000300800 */
[----:B------:R-:W2:Y:S01]  /*13d40*/  LDL.LU R6, [R1+0x618] ;  /* 0x0006180001067983 */ /* 0x000ea20000300800 */
[----:B------:R-:W-:-:S03]  /*13d50*/  @!P0 IMAD.IADD R3, R3, 0x1, -R15 ;  /* 0x0000000103038824 */ /* 0x000fc600078e0a0f */
[----:B-1----:R-:W2:Y:S01]  /*13d60*/  LDL.LU R4, [R1+0x620] ;  /* 0x0006200001047983 */ /* 0x002ea20000300800 */
[C---:B----4-:R-:W-:Y:S02]  /*13d70*/  ISETP.GT.U32.AND P6, PT, R15.reuse, R19, PT ;  /* 0x000000130f00720c */ /* 0x050fe40003fc4070 */
        /* <DEDUP_REMOVED lines=8> */
[C---:B------:R-:W-:Y:S01]  /*13e00*/  ISETP.GT.U32.AND P4, PT, R15.reuse, R17, PT ;  /* 0x000000110f00720c */ /* 0x040fe20003f84070 */
[----:B------:R-:W-:Y:S01]  /*13e10*/  @!P5 IMAD.IADD R2, R2, 0x1, -R15 ;  /* 0x000000010202d824 */ /* 0x000fe200078e0a0f */
[----:B------:R-:W-:-:S07]  /*13e20*/  ISETP.GT.U32.AND P5, PT, R15, R5, PT ;  /* 0x000000050f00720c */ /* 0x000fce0003fa4070 */
[--C-:B------:R-:W-:Y:S01]  /*13e30*/  @!P6 IMAD.IADD R24, R24, 0x1, -R15.reuse ;  /* 0x000000011818e824 */ /* 0x100fe200078e0a0f */
[----:B------:R-:W-:Y:S01]  /*13e40*/  ISETP.GT.U32.AND P2, PT, R15, R0, PT ;  /* 0x000000000f00720c */ /* 0x000fe20003f44070 */
[----:B------:R-:W-:-:S03]  /*13e50*/  @!P3 IMAD.IADD R21, R21, 0x1, -R15 ;  /* 0x000000011515b824 */ /* 0x000fc600078e0a0f */
[----:B------:R0:W-:Y:S01]  /*13e60*/  STL [R1+0x660], R24 ;  /* 0x0006601801007387 */ /* 0x0001e20000100800 */
[--C-:B------:R-:W-:Y:S02]  /*13e70*/  @!P4 IMAD.IADD R17, R17, 0x1, -R15.reuse ;  /* 0x000000011111c824 */ /* 0x100fe400078e0a0f */
[--C-:B------:R-:W-:Y:S01]  /*13e80*/  @!P5 IMAD.IADD R5, R5, 0x1, -R15.reuse ;  /* 0x000000010505d824 */ /* 0x100fe200078e0a0f */
[----:B0-----:R-:W3:Y:S04]  /*13e90*/  LDL.LU R24, [R1+0x624] ;  /* 0x0006240001187983 */ /* 0x001ee80000300800 */
[----:B------:R0:W-:Y:S01]  /*13ea0*/  STL [R1+0x650], R21 ;  /* 0x0006501501007387 */ /* 0x0001e20000100800 */
[----:B------:R-:W-:Y:S01]  /*13eb0*/  @!P2 IMAD.IADD R0, R0, 0x1, -R15 ;  /* 0x000000010000a824 */ /* 0x000fe200078e0a0f */
[----:B------:R-:W-:-:S02]  /*13ec0*/  ISETP.GT.U32.AND P2, PT, R15, R3, PT ;  /* 0x000000030f00720c */ /* 0x000fc40003f44070 */
[----:B0-----:R-:W4:Y:S04]  /*13ed0*/  LDL.LU R21, [R1+0x61c] ;  /* 0x00061c0001157983 */ /* 0x001f280000300800 */
[----:B------:R-:W4:Y:S04]  /*13ee0*/  LDL.LU R12, [R1+0x614] ;  /* 0x00061400010c7983 */ /* 0x000f280000300800 */
[----:B------:R0:W-:Y:S04]  /*13ef0*/  STL [R1+0x658], R17 ;  /* 0x0006581101007387 */ /* 0x0001e80000100800 */
[----:B------:R-:W4:Y:S04]  /*13f00*/  LDL.LU R11, [R1+0x610] ;  /* 0x00061000010b7983 */ /* 0x000f280000300800 */
[----:B------:R1:W-:Y:S04]  /*13f10*/  STL [R1+0x654], R5 ;  /* 0x0006540501007387 */ /* 0x0003e80000100800 */
[----:B------:R-:W4:Y:S04]  /*13f20*/  LDL.LU R10, [R1+0x600] ;  /* 0x00060000010a7983 */ /* 0x000f280000300800 */
[----:B0-----:R-:W4:Y:S01]  /*13f30*/  LDL.LU R17, [R1+0x608] ;  /* 0x0006080001117983 */ /* 0x001f220000300800 */
[----:B------:R-:W-:-:S05]  /*13f40*/  @!P2 IMAD.IADD R3, R3, 0x1, -R15 ;  /* 0x000000010303a824 */ /* 0x000fca00078e0a0f */
[----:B------:R0:W-:Y:S04]  /*13f50*/  STL [R1+0x634], R3 ;  /* 0x0006340301007387 */ /* 0x0001e80000100800 */
[----:B-1----:R-:W4:Y:S01]  /*13f60*/  LDL.LU R5, [R1+0x604] ;  /* 0x0006040001057983 */ /* 0x002f220000300800 */
[C---:B------:R-:W-:Y:S02]  /*13f70*/  ISETP.GT.U32.AND P1, PT, R15.reuse, R22, PT ;  /* 0x000000160f00720c */ /* 0x040fe40003f24070 */
[C---:B------:R-:W-:Y:S02]  /*13f80*/  ISETP.GT.U32.AND P0, PT, R15.reuse, R18, PT ;  /* 0x000000120f00720c */ /* 0x040fe40003f04070 */
[C---:B------:R-:W-:Y:S01]  /*13f90*/  ISETP.GT.U32.AND P3, PT, R15.reuse, R9, PT ;  /* 0x000000090f00720c */ /* 0x040fe20003f64070 */
[----:B0-----:R-:W4:Y:S08]  /*13fa0*/  LDL.LU R3, [R1+0x5e4] ;  /* 0x0005e40001037983 */ /* 0x001f300000300800 */
[--C-:B------:R-:W-:Y:S01]  /*13fb0*/  @!P1 IMAD.IADD R22, R22, 0x1, -R15.reuse ;  /* 0x0000000116169824 */ /* 0x100fe200078e0a0f */
[C---:B--2---:R-:W-:Y:S01]  /*13fc0*/  ISETP.GT.U32.AND P1, PT, R15.reuse, R20, PT ;  /* 0x000000140f00720c */ /* 0x044fe20003f24070 */
[----:B------:R-:W-:Y:S01]  /*13fd0*/  @!P0 IMAD.IADD R18, R18, 0x1, -R15 ;  /* 0x0000000112128824 */ /* 0x000fe200078e0a0f */
[----:B------:R-:W-:-:S02]  /*13fe0*/  ISETP.GT.U32.AND P4, PT, R15, R8, PT ;  /* 0x000000080f00720c */ /* 0x000fc40003f84070 */
[----:B------:R-:W-:-:S09]  /*13ff0*/  ISETP.GT.U32.AND P0, PT, R15, R22, PT ;  /* 0x000000160f00720c */ /* 0x000fd20003f04070 */
[--C-:B------:R-:W-:Y:S01]  /*14000*/  @!P1 IMAD.IADD R20, R20, 0x1, -R15.reuse ;  /* 0x0000000114149824 */ /* 0x100fe200078e0a0f */
[----:B------:R-:W-:Y:S01]  /*14010*/  ISETP.GT.U32.AND P1, PT, R15, R19, PT ;  /* 0x000000130f00720c */ /* 0x000fe20003f24070 */
[----:B------:R-:W-:-:S03]  /*14020*/  @!P3 IMAD.IADD R9, R9, 0x1, -R15 ;  /* 0x000000010909b824 */ /* 0x000fc600078e0a0f */
[C---:B------:R-:W-:Y:S02]  /*14030*/  ISETP.GT.U32.AND P6, PT, R15.reuse, R20, PT ;  /* 0x000000140f00720c */ /* 0x040fe40003fc4070 */
[----:B------:R-:W-:Y:S01]  /*14040*/  ISETP.GT.U32.AND P5, PT, R15, R2, PT ;  /* 0x000000020f00720c */ /* 0x000fe20003fa4070 */
[--C-:B------:R-:W-:Y:S02]  /*14050*/  @!P0 IMAD.IADD R22, R22, 0x1, -R15.reuse ;  /* 0x0000000116168824 */ /* 0x100fe400078e0a0f */
[----:B------:R-:W-:-:S04]  /*14060*/  @!P4 IMAD.IADD R8, R8, 0x1, -R15 ;  /* 0x000000010808c824 */ /* 0x000fc800078e0a0f */
[----:B------:R-:W-:Y:S01]  /*14070*/  @!P1 IMAD.IADD R19, R19, 0x1, -R15 ;  /* 0x0000000113139824 */ /* 0x000fe200078e0a0f */
[----:B------:R0:W-:Y:S01]  /*14080*/  STL [R1+0x640], R22 ;  /* 0x0006401601007387 */ /* 0x0001e20000100800 */
[----:B------:R-:W-:-:S03]  /*14090*/  ISETP.GT.U32.AND P1, PT, R15, R23, PT ;  /* 0x000000170f00720c */ /* 0x000fc60003f24070 */
[----:B0-----:R-:W2:Y:S01]  /*140a0*/  LDL.LU R22, [R1+0x5f0] ;  /* 0x0005f00001167983 */ /* 0x001ea20000300800 */
[C---:B------:R-:W-:Y:S02]  /*140b0*/  ISETP.GT.U32.AND P3, PT, R15.reuse, R7, PT ;  /* 0x000000070f00720c */ /* 0x040fe40003f64070 */
[C---:B------:R-:W-:Y:S01]  /*140c0*/  ISETP.GT.U32.AND P4, PT, R15.reuse, R6, PT ;  /* 0x000000060f00720c */ /* 0x040fe20003f84070 */
[----:B------:R-:W-:Y:S01]  /*140d0*/  @!P6 IMAD.IADD R20, R20, 0x1, -R15 ;  /* 0x000000011414e824 */ /* 0x000fe200078e0a0f */
[C---:B------:R-:W-:Y:S01]  /*140e0*/  ISETP.GT.U32.AND P0, PT, R15.reuse, R18, PT ;  /* 0x000000120f00720c */ /* 0x040fe20003f04070 */
[----:B------:R-:W-:Y:S01]  /*140f0*/  IMAD.HI.U32 R16, R14, R13, RZ ;  /* 0x0000000d0e107227 */ /* 0x000fe200078e00ff */
[----:B------:R-:W-:-:S03]  /*14100*/  ISETP.GT.U32.AND P2, PT, R15, R0, PT ;  /* 0x000000000f00720c */ /* 0x000fc60003f44070 */
[--C-:B------:R-:W-:Y:S01]  /*14110*/  @!P5 IMAD.IADD R2, R2, 0x1, -R15.reuse ;  /* 0x000000010202d824 */ /* 0x100fe200078e0a0f */
[----:B------:R-:W-:Y:S01]  /*14120*/  ISETP.GT.U32.AND P5, PT, R15, R4, PT ;  /* 0x000000040f00720c */ /* 0x000fe20003fa4070 */
[--C-:B------:R-:W-:Y:S02]  /*14130*/  @!P1 IMAD.IADD R23, R23, 0x1, -R15.reuse ;  /* 0x0000000117179824 */ /* 0x100fe400078e0a0f */
[--C-:B------:R-:W-:Y:S02]  /*14140*/  @!P3 IMAD.IADD R7, R7, 0x1, -R15.reuse ;  /* 0x000000010707b824 */ /* 0x100fe400078e0a0f */
[----:B------:R-:W-:Y:S02]  /*14150*/  IMAD.MOV R16, RZ, RZ, -R16 ;  /* 0x000000ffff107224 */ /* 0x000fe400078e0a10 */
[----:B------:R-:W-:Y:S02]  /*14160*/  @!P4 IMAD.IADD R6, R6, 0x1, -R15 ;  /* 0x000000010606c824 */ /* 0x000fe400078e0a0f */
[----:B------:R-:W-:-:S02]  /*14170*/  IMAD R13, R15, R16, R13 ;  /* 0x000000100f0d7224 */ /* 0x000fc400078e020d */
[--C-:B------:R-:W-:Y:S02]  /*14180*/  @!P0 IMAD.IADD R18, R18, 0x1, -R15.reuse ;  /* 0x0000000112128824 */ /* 0x100fe400078e0a0f */
[--C-:B------:R-:W-:Y:S01]  /*14190*/  @!P5 IMAD.IADD R4, R4, 0x1, -R15.reuse ;  /* 0x000000010404d824 */ /* 0x100fe200078e0a0f */
[----:B------:R-:W-:Y:S01]  /*141a0*/  STL [R1+0x4c8c], R13 ;  /* 0x004c8c0d01007387 */ /* 0x000fe20000100800 */
[----:B------:R-:W-:-:S03]  /*141b0*/  @!P2 IMAD.IADD R0, R0, 0x1, -R15 ;  /* 0x000000010000a824 */ /* 0x000fc600078e0a0f */
[----:B------:R0:W-:Y:S04]  /*141c0*/  STL [R1+0x648], R19 ;  /* 0x0006481301007387 */ /* 0x0001e80000100800 */
[----:B0-----:R-:W2:Y:S04]  /*141d0*/  LDL.LU R19, [R1+0x4cc8] ;  /* 0x004cc80001137983 */ /* 0x001ea80000300800 */
[----:B------:R-:W-:Y:S04]  /*141e0*/  STL [R1+0x64c], R9 ;  /* 0x00064c0901007387 */ /* 0x000fe80000100800 */
[----:B------:R-:W-:Y:S04]  /*141f0*/  STL [R1+0x644], R8 ;  /* 0x0006440801007387 */ /* 0x000fe80000100800 */
[----:B------:R-:W-:Y:S04]  /*14200*/  STL [R1+0x63c], R2 ;  /* 0x00063c0201007387 */ /* 0x000fe80000100800 */
[----:B------:R0:W-:Y:S04]  /*14210*/  STL [R1+0x628], R18 ;  /* 0x0006281201007387 */ /* 0x0001e80000100800 */
[----:B------:R-:W-:Y:S04]  /*14220*/  STL [R1+0x638], R0 ;  /* 0x0006380001007387 */ /* 0x000fe80000100800 */
[----:B0-----:R-:W2:Y:S04]  /*14230*/  LDL R18, [R1+0x3fc4] ;  /* 0x003fc40001127983 */ /* 0x001ea80000100800 */
[----:B------:R-:W2:Y:S04]  /*14240*/  LDL.LU R2, [R1+0x5f8] ;  /* 0x0005f80001027983 */ /* 0x000ea80000300800 */
[----:B------:R-:W2:Y:S04]  /*14250*/  LDL.LU R9, [R1+0x5fc] ;  /* 0x0005fc0001097983 */ /* 0x000ea80000300800 */
[----:B------:R-:W2:Y:S04]  /*14260*/  LDL.LU R8, [R1+0x5f4] ;  /* 0x0005f40001087983 */ /* 0x000ea80000300800 */
[----:B------:R0:W-:Y:S04]  /*14270*/  STL [R1+0x630], R20 ;  /* 0x0006301401007387 */ /* 0x0001e80000100800 */
[----:B0-----:R-:W2:Y:S04]  /*14280*/  LDL.LU R20, [R1+0x5ec] ;  /* 0x0005ec0001147983 */ /* 0x001ea80000300800 */
[----:B------:R-:W2:Y:S01]  /*14290*/  LDL.LU R0, [R1+0x5e8] ;  /* 0x0005e80001007983 */ /* 0x000ea20000300800 */
[----:B---3--:R-:W-:-:S02]  /*142a0*/  ISETP.GT.U32.AND P2, PT, R15, R24, PT ;  /* 0x000000180f00720c */ /* 0x008fc40003f44070 */
[C---:B----4-:R-:W-:Y:S02]  /*142b0*/  ISETP.GT.U32.AND P6, PT, R15.reuse, R12, PT ;  /* 0x0000000c0f00720c */ /* 0x050fe40003fc4070 */
[C---:B------:R-:W-:Y:S02]  /*142c0*/  ISETP.GT.U32.AND P1, PT, R15.reuse, R11, PT ;  /* 0x0000000b0f00720c */ /* 0x040fe40003f24070 */
        /* <DEDUP_REMOVED lines=9> */
[C---:B------:R-:W-:Y:S02]  /*14360*/  ISETP.GT.U32.AND P4, PT, R15.reuse, R4, PT ;  /* 0x000000040f00720c */ /* 0x040fe40003f84070 */
[----:B------:R-:W-:-:S05]  /*14370*/  ISETP.GT.U32.AND P5, PT, R15, R5, PT ;  /* 0x000000050f00720c */ /* 0x000fca0003fa4070 */
[--C-:B------:R-:W-:Y:S02]  /*14380*/  @!P6 IMAD.IADD R23, R23, 0x1, -R15.reuse ;  /* 0x000000011717e824 */ /* 0x100fe400078e0a0f */
[--C-:B------:R-:W-:Y:S02]  /*14390*/  @!P1 IMAD.IADD R7, R7, 0x1, -R15.reuse ;  /* 0x0000000107079824 */ /* 0x100fe400078e0a0f */
[--C-:B------:R-:W-:Y:S01]  /*143a0*/  @!P2 IMAD.IADD R24, R24, 0x1, -R15.reuse ;  /* 0x000000011818a824 */ /* 0x100fe200078e0a0f */
[----:B------:R0:W-:Y:S01]  /*143b0*/  STL [R1+0x62c], R23 ;  /* 0x00062c1701007387 */ /* 0x0001e20000100800 */
[--C-:B------:R-:W-:Y:S02]  /*143c0*/  @!P3 IMAD.IADD R6, R6, 0x1, -R15.reuse ;  /* 0x000000010606b824 */ /* 0x100fe400078e0a0f */
[--C-:B------:R-:W-:Y:S02]  /*143d0*/  @!P4 IMAD.IADD R4, R4, 0x1, -R15.reuse ;  /* 0x000000010404c824 */ /* 0x100fe400078e0a0f */
[----:B------:R-:W-:Y:S01]  /*143e0*/  @!P5 IMAD.IADD R5, R5, 0x1, -R15 ;  /* 0x000000010505d824 */ /* 0x000fe200078e0a0f */
[----:B0-----:R-:W3:Y:S01]  /*143f0*/  LDL.LU R23, [R1+0x5d8] ;  /* 0x0005d80001177983 */ /* 0x001ee20000300800 */
[----:B------:R-:W-:-:S03]  /*14400*/  ISETP.GT.U32.AND P5, PT, R15, R24, PT ;  /* 0x000000180f00720c */ /* 0x000fc60003fa4070 */
[----:B------:R-:W4:Y:S04]  /*14410*/  LDL.LU R13, [R1+0x5e0] ;  /* 0x0005e000010d7983 */ /* 0x000f280000300800 */
[----:B------:R0:W-:Y:S04]  /*14420*/  STL [R1+0x60c], R7 ;  /* 0x00060c0701007387 */ /* 0x0001e80000100800 */
[----:B------:R1:W-:Y:S04]  /*14430*/  STL [R1+0x618], R6 ;  /* 0x0006180601007387 */ /* 0x0003e80000100800 */
[----:B0-----:R-:W3:Y:S04]  /*14440*/  LDL.LU R7, [R1+0x5dc] ;  /* 0x0005dc0001077983 */ /* 0x001ee80000300800 */
[----:B-1----:R-:W3:Y:S04]  /*14450*/  LDL.LU R6, [R1+0x5bc] ;  /* 0x0005bc0001067983 */ /* 0x002ee80000300800 */
[----:B------:R0:W-:Y:S01]  /*14460*/  STL [R1+0x620], R4 ;  /* 0x0006200401007387 */ /* 0x0001e20000100800 */
[----:B------:R-:W-:-:S03]  /*14470*/  @!P5 IMAD.IADD R24, R24, 0x1, -R15 ;  /* 0x000000011818d824 */ /* 0x000fc600078e0a0f */
[----:B0-----:R-:W3:Y:S04]  /*14480*/  LDL.LU R4, [R1+0x5c8] ;  /* 0x0005c80001047983 */ /* 0x001ee80000300800 */
[----:B------:R0:W-:Y:S04]  /*14490*/  STL [R1+0x624], R24 ;  /* 0x0006241801007387 */ /* 0x0001e80000100800 */
[----:B0-----:R-:W3:Y:S01]  /*144a0*/  LDL.LU R24, [R1+0x5d0] ;  /* 0x0005d00001187983 */ /* 0x001ee20000300800 */
[C---:B------:R-:W-:Y:S02]  /*144b0*/  ISETP.GT.U32.AND P0, PT, R15.reuse, R21, PT ;  /* 0x000000150f00720c */ /* 0x040fe40003f04070 */
[----:B------:R-:W-:-:S11]  /*144c0*/  ISETP.GT.U32.AND P2, PT, R15, R3, PT ;  /* 0x000000030f00720c */ /* 0x000fd60003f44070 */
[----:B------:R-:W-:Y:S01]  /*144d0*/  @!P0 IMAD.IADD R21, R21, 0x1, -R15 ;  /* 0x0000000115158824 */ /* 0x000fe200078e0a0f */
[C---:B--2---:R-:W-:Y:S02]  /*144e0*/  ISETP.GT.U32.AND P0, PT, R15.reuse, R22, PT ;  /* 0x000000160f00720c */ /* 0x044fe40003f04070 */
[C---:B------:R-:W-:Y:S02]  /*144f0*/  ISETP.GT.U32.AND P3, PT, R15.reuse, R10, PT ;  /* 0x0000000a0f00720c */ /* 0x040fe40003f64070 */
[----:B------:R-:W-:-:S09]  /*14500*/  ISETP.GT.U32.AND P1, PT, R15, R11, PT ;  /* 0x0000000b0f00720c */ /* 0x000fd20003f24070 */
[--C-:B------:R-:W-:Y:S01]  /*14510*/  @!P0 IMAD.IADD R22, R22, 0x1, -R15.reuse ;  /* 0x0000000116168824 */ /* 0x100fe200078e0a0f */
[----:B------:R-:W-:Y:S01]  /*14520*/  ISETP.GT.U32.AND P0, PT, R15, R12, PT ;  /* 0x0000000c0f00720c */ /* 0x000fe20003f04070 */
[--C-:B------:R-:W-:Y:S01]  /*14530*/  @!P2 IMAD.IADD R3, R3, 0x1, -R15.reuse ;  /* 0x000000010303a824 */ /* 0x100fe200078e0a0f */
[C---:B------:R-:W-:Y:S02]  /*14540*/  ISETP.GT.U32.AND P2, PT, R15.reuse, R21, PT ;  /* 0x000000150f00720c */ /* 0x040fe40003f44070 */
[C---:B------:R-:W-:Y:S02]  /*14550*/  ISETP.GT.U32.AND P4, PT, R15.reuse, R17, PT ;  /* 0x000000110f00720c */ /* 0x040fe40003f84070 */
[----:B------:R-:W-:Y:S01]  /*14560*/  ISETP.GT.U32.AND P6, PT, R15, R22, PT ;  /* 0x000000160f00720c */ /* 0x000fe20003fc4070 */
[--C-:B------:R-:W-:Y:S02]  /*14570*/  @!P3 IMAD.IADD R10, R10, 0x1, -R15.reuse ;  /* 0x000000010a0ab824 */ /* 0x100fe400078e0a0f */
[----:B------:R-:W-:-:S04]  /*14580*/  @!P1 IMAD.IADD R11, R11, 0x1, -R15 ;  /* 0x000000010b0b9824 */ /* 0x000fc800078e0a0f */
[--C-:B------:R-:W-:Y:S02]  /*14590*/  @!P0 IMAD.IADD R12, R12, 0x1, -R15.reuse ;  /* 0x000000010c0c8824 */ /* 0x100fe400078e0a0f */
[--C-:B------:R-:W-:Y:S01]  /*145a0*/  @!P2 IMAD.IADD R21, R21, 0x1, -R15.reuse ;  /* 0x000000011515a824 */ /* 0x100fe200078e0a0f */
[C---:B------:R-:W-:Y:S02]  /*145b0*/  ISETP.GT.U32.AND P0, PT, R15.reuse, R2, PT ;  /* 0x000000020f00720c */ /* 0x040fe40003f04070 */
[C---:B------:R-:W-:Y:S02]  /*145c0*/  ISETP.GT.U32.AND P1, PT, R15.reuse, R9, PT ;  /* 0x000000090f00720c */ /* 0x040fe40003f24070 */
[----:B------:R-:W-:Y:S01]  /*145d0*/  ISETP.GT.U32.AND P3, PT, R15, R8, PT ;  /* 0x000000080f00720c */ /* 0x000fe20003f64070 */
[--C-:B------:R-:W-:Y:S01]  /*145e0*/  @!P4 IMAD.IADD R17, R17, 0x1, -R15.reuse ;  /* 0x000000011111c824 */ /* 0x100fe200078e0a0f */
[C---:B------:R-:W-:Y:S01]  /*145f0*/  ISETP.GT.U32.AND P5, PT, R15.reuse, R5, PT ;  /* 0x000000050f00720c */ /* 0x040fe20003fa4070 */
[--C-:B------:R-:W-:Y:S01]  /*14600*/  @!P6 IMAD.IADD R22, R22, 0x1, -R15.reuse ;  /* 0x000000011616e824 */ /* 0x100fe200078e0a0f */
[----:B------:R0:W-:Y:S05]  /*14610*/  STL [R1+0x61c], R21 ;  /* 0x00061c1501007387 */ /* 0x0001ea0000100800 */
[--C-:B------:R-:W-:Y:S01]  /*14620*/  @!P0 IMAD.IADD R2, R2, 0x1, -R15.reuse ;  /* 0x0000000102028824 */ /* 0x100fe200078e0a0f */
[----:B------:R-:W-:Y:S01]  /*14630*/  ISETP.GT.U32.AND P2, PT, R15, R3, PT ;  /* 0x000000030f00720c */ /* 0x000fe20003f44070 */
[--C-:B------:R-:W-:Y:S01]  /*14640*/  @!P1 IMAD.IADD R9, R9, 0x1, -R15.reuse ;  /* 0x0000000109099824 */ /* 0x100fe200078e0a0f */
[----:B------:R-:W-:Y:S01]  /*14650*/  ISETP.GT.U32.AND P4, PT, R15, R20, PT ;  /* 0x000000140f00720c */ /* 0x000fe20003f84070 */
[----:B0-----:R-:W2:Y:S01]  /*14660*/  LDL.LU R21, [R1+0x5d4] ;  /* 0x0005d40001157983 */ /* 0x001ea20000300800 */
[----:B------:R-:W-:-:S02]  /*14670*/  @!P3 IMAD.IADD R8, R8, 0x1, -R15 ;  /* 0x000000010808b824 */ /* 0x000fc400078e0a0f */
[--C-:B------:R-:W-:Y:S01]  /*14680*/  @!P5 IMAD.IADD R5, R5, 0x1, -R15.reuse ;  /* 0x000000010505d824 */ /* 0x100fe200078e0a0f */
[----:B------:R-:W-:Y:S01]  /*14690*/  ISETP.GT.U32.AND P5, PT, R15, R0, PT ;  /* 0x000000000f00720c */ /* 0x000fe20003fa4070 */
[----:B------:R-:W-:Y:S07]  /*146a0*/  STL [R1+0x614], R12 ;  /* 0x0006140c01007387 */ /* 0x000fee0000100800 */
[--C-:B------:R-:W-:Y:S01]  /*146b0*/  @!P4 IMAD.IADD R20, R20, 0x1, -R15.reuse ;  /* 0x000000011414c824 */ /* 0x100fe200078e0a0f */
[----:B------:R-:W-:Y:S01]  /*146c0*/  STL [R1+0x610], R11 ;  /* 0x0006100b01007387 */ /* 0x000fe20000100800 */
[----:B------:R-:W-:-:S03]  /*146d0*/  @!P2 IMAD.IADD R3, R3, 0x1, -R15 ;  /* 0x000000010303a824 */ /* 0x000fc600078e0a0f */
[----:B------:R-:W-:Y:S04]  /*146e0*/  STL [R1+0x600], R10 ;  /* 0x0006000a01007387 */ /* 0x000fe80000100800 */
[----:B------:R-:W-:Y:S04]  /*146f0*/  STL [R1+0x608], R17 ;  /* 0x0006081101007387 */ /* 0x000fe80000100800 */
[----:B------:R-:W-:Y:S04]  /*14700*/  STL [R1+0x604], R5 ;  /* 0x0006040501007387 */ /* 0x000fe80000100800 */
[----:B------:R0:W-:Y:S01]  /*14710*/  STL [R1+0x5f0], R22 ;  /* 0x0005f01601007387 */ /* 0x0001e20000100800 */
[----:B------:R-:W-:-:S03]  /*14720*/  @!P5 IMAD.IADD R0, R0, 0x1, -R15 ;  /* 0x000000010000d824 */ /* 0x000fc600078e0a0f */
[----:B------:R1:W-:Y:S04]  /*14730*/  STL [R1+0x5e4], R3 ;  /* 0x0005e40301007387 */ /* 0x0003e80000100800 */
[----:B0-----:R-:W2:Y:S04]  /*14740*/  LDL.LU R22, [R1+0x5c4] ;  /* 0x0005c40001167983 */ /* 0x001ea80000300800 */
[----:B------:R-:W2:Y:S04]  /*14750*/  LDL.LU R12, [R1+0x5c0] ;  /* 0x0005c000010c7983 */ /* 0x000ea80000300800 */
[----:B------:R-:W2:Y:S04]  /*14760*/  LDL.LU R10, [R1+0x5b0] ;  /* 0x0005b000010a7983 */ /* 0x000ea80000300800 */
[----:B------:R-:W2:Y:S04]  /*14770*/  LDL.LU R5, [R1+0x5b8] ;  /* 0x0005b80001057983 */ /* 0x000ea80000300800 */
[----:B-1----:R-:W2:Y:S01]  /*14780*/  LDL.LU R3, [R1+0x5b4] ;  /* 0x0005b40001037983 */ /* 0x002ea20000300800 */
[----:B----4-:R-:W-:-:S02]  /*14790*/  ISETP.GT.U32.AND P6, PT, R15, R13, PT ;  /* 0x0000000d0f00720c */ /* 0x010fc40003fc4070 */
[C---:B---3--:R-:W-:Y:S02]  /*147a0*/  ISETP.GT.U32.AND P0, PT, R15.reuse, R7, PT ;  /* 0x000000070f00720c */ /* 0x048fe40003f04070 */
[----:B------:R-:W-:-:S09]  /*147b0*/  ISETP.GT.U32.AND P1, PT, R15, R6, PT ;  /* 0x000000060f00720c */ /* 0x000fd20003f24070 */
[--C-:B------:R-:W-:Y:S01]  /*147c0*/  @!P6 IMAD.IADD R13, R13, 0x1, -R15.reuse ;  /* 0x000000010d0de824 */ /* 0x100fe200078e0a0f */
[C---:B------:R-:W-:Y:S02]  /*147d0*/  ISETP.GT.U32.AND P6, PT, R15.reuse, R2, PT ;  /* 0x000000020f00720c */ /* 0x040fe40003fc4070 */
[----:B------:R-:W-:Y:S01]  /*147e0*/  ISETP.GT.U32.AND P3, PT, R15, R4, PT ;  /* 0x000000040f00720c */ /* 0x000fe20003f64070 */
[--C-:B------:R-:W-:Y:S01]  /*147f0*/  @!P0 IMAD.IADD R7, R7, 0x1, -R15.reuse ;  /* 0x0000000107078824 */ /* 0x100fe200078e0a0f */
[C---:B------:R-:W-:Y:S01]  /*14800*/  ISETP.GT.U32.AND P0, PT, R15.reuse, R9, PT ;  /* 0x000000090f00720c */ /* 0x040fe20003f04070 */
[----:B------:R-:W-:Y:S01]  /*14810*/  @!P1 IMAD.IADD R6, R6, 0x1, -R15 ;  /* 0x0000000106069824 */ /* 0x000fe200078e0a0f */
[----:B------:R-:W-:-:S09]  /*14820*/  ISETP.GT.U32.AND P1, PT, R15, R8, PT ;  /* 0x000000080f00720c */ /* 0x000fd20003f24070 */
[--C-:B------:R-:W-:Y:S01]  /*14830*/  @!P3 IMAD.IADD R4, R4, 0x1, -R15.reuse ;  /* 0x000000010404b824 */ /* 0x100fe200078e0a0f */
[C---:B------:R-:W-:Y:S02]  /*14840*/  ISETP.GT.U32.AND P3, PT, R15.reuse, R20, PT ;  /* 0x000000140f00720c */ /* 0x040fe40003f64070 */
[----:B------:R-:W-:Y:S01]  /*14850*/  ISETP.GT.U32.AND P4, PT, R15, R24, PT ;  /* 0x000000180f00720c */ /* 0x000fe20003f84070 */
[--C-:B------:R-:W-:Y:S02]  /*14860*/  @!P6 IMAD.IADD R2, R2, 0x1, -R15.reuse ;  /* 0x000000010202e824 */ /* 0x100fe400078e0a0f */
[--C-:B------:R-:W-:Y:S02]  /*14870*/  @!P0 IMAD.IADD R9, R9, 0x1, -R15.reuse ;  /* 0x0000000109098824 */ /* 0x100fe400078e0a0f */
[--C-:B------:R-:W-:Y:S01]  /*14880*/  @!P1 IMAD.IADD R8, R8, 0x1, -R15.reuse ;  /* 0x0000000108089824 */ /* 0x100fe200078e0a0f */
[----:B------:R0:W-:Y:S05]  /*14890*/  STL [R1+0x5f8], R2 ;  /* 0x0005f80201007387 */ /* 0x0001ea0000100800 */
[----:B------:R-:W-:-:S02]  /*148a0*/  @!P3 IMAD.IADD R20, R20, 0x1, -R15 ;  /* 0x000000011414b824 */ /* 0x000fc400078e0a0f */
[--C-:B------:R-:W-:Y:S01]  /*148b0*/  @!P4 IMAD.IADD R24, R24, 0x1, -R15.reuse ;  /* 0x000000011818c824 */ /* 0x100fe200078e0a0f */
[----:B------:R-:W-:Y:S01]  /*148c0*/  ISETP.GT.U32.AND P4, PT, R15, R0, PT ;  /* 0x000000000f00720c */ /* 0x000fe20003f84070 */
[----:B0-----:R-:W3:Y:S04]  /*148d0*/  LDL.LU R2, [R1+0x594] ;  /* 0x0005940001027983 */ /* 0x001ee80000300800 */
[----:B------:R-:W-:Y:S04]  /*148e0*/  STL [R1+0x5fc], R9 ;  /* 0x0005fc0901007387 */ /* 0x000fe80000100800 */
[----:B------:R0:W-:Y:S04]  /*148f0*/  STL [R1+0x5ec], R20 ;  /* 0x0005ec1401007387 */ /* 0x0001e80000100800 */
[----:B------:R1:W-:Y:S04]  /*14900*/  STL [R1+0x5f4], R8 ;  /* 0x0005f40801007387 */ /* 0x0003e80000100800 */
[----:B0-----:R-:W4:Y:S04]  /*14910*/  LDL.LU R20, [R1+0x5a0] ;  /* 0x0005a00001147983 */ /* 0x001f280000300800 */
[----:B------:R-:W3:Y:S04]  /*14920*/  LDL.LU R11, [R1+0x5a8] ;  /* 0x0005a800010b7983 */ /* 0x000ee80000300800 */
[----:B------:R-:W3:Y:S01]  /*14930*/  LDL.LU R17, [R1+0x5ac] ;  /* 0x0005ac0001117983 */ /* 0x000ee20000300800 */
[----:B------:R-:W-:-:S03]  /*14940*/  @!P4 IMAD.IADD R0, R0, 0x1, -R15 ;  /* 0x000000010000c824 */ /* 0x000fc600078e0a0f */
[----:B------:R-:W3:Y:S04]  /*14950*/  LDL.LU R9, [R1+0x5a4] ;  /* 0x0005a40001097983 */ /* 0x000ee80000300800 */
[----:B------:R0:W-:Y:S04]  /*14960*/  STL [R1+0x5e8], R0 ;  /* 0x0005e80001007387 */ /* 0x0001e80000100800 */
[----:B-1----:R-:W3:Y:S01]  /*14970*/  LDL.LU R8, [R1+0x59c] ;  /* 0x00059c0001087983 */ /* 0x002ee20000300800 */
[C---:B------:R-:W-:Y:S02]  /*14980*/  ISETP.GT.U32.AND P2, PT, R15.reuse, R23, PT ;  /* 0x000000170f00720c */ /* 0x040fe40003f44070 */
[----:B------:R-:W-:-:S02]  /*14990*/  ISETP.GT.U32.AND P0, PT, R15, R7, PT ;  /* 0x000000070f00720c */ /* 0x000fc40003f04070 */
[----:B------:R-:W-:Y:S01]  /*149a0*/  ISETP.GT.U32.AND P1, PT, R15, R6, PT ;  /* 0x000000060f00720c */ /* 0x000fe20003f24070 */
[----:B0-----:R-:W3:Y:S08]  /*149b0*/  LDL.LU R0, [R1+0x598] ;  /* 0x0005980001007983 */ /* 0x001ef00000300800 */
[----:B------:R-:W-:Y:S01]  /*149c0*/  @!P2 IMAD.IADD R23, R23, 0x1, -R15 ;  /* 0x000000011717a824 */ /* 0x000fe200078e0a0f */
[----:B------:R-:W-:-:S02]  /*149d0*/  ISETP.GT.U32.AND P2, PT, R15, R19, PT ;  /* 0x000000130f00720c */ /* 0x000fc40003f44070 */
[----:B--2---:R-:W-:-:S11]  /*149e0*/  ISETP.GT.U32.AND P5, PT, R15, R21, PT ;  /* 0x000000150f00720c */ /* 0x004fd60003fa4070 */
[--C-:B------:R-:W-:Y:S01]  /*149f0*/  @!P2 IMAD.IADD R19, R19, 0x1, -R15.reuse ;  /* 0x000000011313a824 */ /* 0x100fe200078e0a0f */
[----:B------:R-:W-:Y:S01]  /*14a00*/  ISETP.GT.U32.AND P2, PT, R15, R13, PT ;  /* 0x0000000d0f00720c */ /* 0x000fe20003f44070 */
[----:B------:R-:W-:Y:S01]  /*14a10*/  @!P5 IMAD.IADD R21, R21, 0x1, -R15 ;  /* 0x000000011515d824 */ /* 0x000fe200078e0a0f */
[C---:B------:R-:W-:Y:S02]  /*14a20*/  ISETP.GT.U32.AND P5, PT, R15.reuse, R23, PT ;  /* 0x000000170f00720c */ /* 0x040fe40003fa4070 */
[C---:B------:R-:W-:Y:S02]  /*14a30*/  ISETP.GT.U32.AND P3, PT, R15.reuse, R4, PT ;  /* 0x000000040f00720c */ /* 0x040fe40003f64070 */
[----:B------:R-:W-:-:S07]  /*14a40*/  ISETP.GT.U32.AND P6, PT, R15, R19, PT ;  /* 0x000000130f00720c */ /* 0x000fce0003fc4070 */
[--C-:B------:R-:W-:Y:S02]  /*14a50*/  @!P2 IMAD.IADD R13, R13, 0x1, -R15.reuse ;  /* 0x000000010d0da824 */ /* 0x100fe400078e0a0f */
[--C-:B------:R-:W-:Y:S02]  /*14a60*/  @!P0 IMAD.IADD R7, R7, 0x1, -R15.reuse ;  /* 0x0000000107078824 */ /* 0x100fe400078e0a0f */
[--C-:B------:R-:W-:Y:S02]  /*14a70*/  @!P1 IMAD.IADD R6, R6, 0x1, -R15.reuse ;  /* 0x0000000106069824 */ /* 0x100fe400078e0a0f */
[----:B------:R-:W-:Y:S01]  /*14a80*/  @!P5 IMAD.IADD R23, R23, 0x1, -R15 ;  /* 0x000000011717d824 */ /* 0x000fe200078e0a0f */
[C---:B------:R-:W-:Y:S02]  /*14a90*/  ISETP.GT.U32.AND P4, PT, R15.reuse, R24, PT ;  /* 0x000000180f00720c */ /* 0x040fe40003f84070 */
[C---:B------:R-:W-:Y:S02]  /*14aa0*/  ISETP.GT.U32.AND P2, PT, R15.reuse, R22, PT ;  /* 0x000000160f00720c */ /* 0x040fe40003f44070 */
[----:B------:R-:W-:-:S02]  /*14ab0*/  ISETP.GT.U32.AND P0, PT, R15, R12, PT ;  /* 0x0000000c0f00720c */ /* 0x000fc40003f04070 */
[----:B------:R-:W-:Y:S01]  /*14ac0*/  ISETP.GT.U32.AND P1, PT, R15, R10, PT ;  /* 0x0000000a0f00720c */ /* 0x000fe20003f24070 */
[----:B------:R0:W-:Y:S01]  /*14ad0*/  STL [R1+0x5d8], R23 ;  /* 0x0005d81701007387 */ /* 0x0001e20000100800 */
[--C-:B------:R-:W-:Y:S02]  /*14ae0*/  @!P3 IMAD.IADD R4, R4, 0x1, -R15.reuse ;  /* 0x000000010404b824 */ /* 0x100fe400078e0a0f */
[----:B------:R-:W-:Y:S01]  /*14af0*/  @!P6 IMAD.IADD R19, R19, 0x1, -R15 ;  /* 0x000000011313e824 */ /* 0x000fe200078e0a0f */
[----:B------:R-:W-:-:S04]  /*14b00*/  ISETP.GT.U32.AND P3, PT, R15, R5, PT ;  /* 0x000000050f00720c */ /* 0x000fc80003f64070 */
[--C-:B------:R-:W-:Y:S01]  /*14b10*/  @!P2 IMAD.IADD R22, R22, 0x1, -R15.reuse ;  /* 0x000000011616a824 */ /* 0x100fe200078e0a0f */
[----:B0-----:R-:W2:Y:S01]  /*14b20*/  LDL.LU R23, [R1+0x588] ;  /* 0x0005880001177983 */ /* 0x001ea20000300800 */
[--C-:B------:R-:W-:Y:S01]  /*14b30*/  @!P0 IMAD.IADD R12, R12, 0x1, -R15.reuse ;  /* 0x000000010c0c8824 */ /* 0x100fe200078e0a0f */
[C---:B------:R-:W-:Y:S01]  /*14b40*/  ISETP.GT.U32.AND P5, PT, R15.reuse, R21, PT ;  /* 0x000000150f00720c */ /* 0x040fe20003fa4070 */
[--C-:B------:R-:W-:Y:S02]  /*14b50*/  @!P1 IMAD.IADD R10, R10, 0x1, -R15.reuse ;  /* 0x000000010a0a9824 */ /* 0x100fe400078e0a0f */
[--C-:B------:R-:W-:Y:S01]  /*14b60*/  @!P4 IMAD.IADD R24, R24, 0x1, -R15.reuse ;  /* 0x000000011818c824 */ /* 0x100fe200078e0a0f */
[----:B------:R-:W-:Y:S02]  /*14b70*/  ISETP.GT.U32.AND P4, PT, R15, R3, PT ;  /* 0x000000030f00720c */ /* 0x000fe40003f84070 */
[--C-:B------:R-:W-:Y:S01]  /*14b80*/  @!P3 IMAD.IADD R5, R5, 0x1, -R15.reuse ;  /* 0x000000010505b824 */ /* 0x100fe200078e0a0f */
[----:B------:R-:W-:Y:S01]  /*14b90*/  IABS R18, R18 ;  /* 0x0000001200127213 */ /* 0x000fe20000000000 */
[----:B------:R-:W-:Y:S04]  /*14ba0*/  STL [R1+0x5e0], R13 ;  /* 0x0005e00d01007387 */ /* 0x000fe80000100800 */
[----:B------:R-:W-:Y:S01]  /*14bb0*/  IMAD.HI.U32 R16, R14, R18, RZ ;  /* 0x000000120e107227 */ /* 0x000fe200078e00ff */
[----:B------:R-:W-:Y:S03]  /*14bc0*/  STL [R1+0x5dc], R7 ;  /* 0x0005dc0701007387 */ /* 0x000fe60000100800 */
[----:B------:R-:W-:Y:S01]  /*14bd0*/  @!P5 IMAD.IADD R21, R21, 0x1, -R15 ;  /* 0x000000011515d824 */ /* 0x000fe200078e0a0f */
[----:B------:R-:W-:Y:S01]  /*14be0*/  STL [R1+0x5bc], R6 ;  /* 0x0005bc0601007387 */ /* 0x000fe20000100800 */
[----:B------:R-:W-:-:S03]  /*14bf0*/  IMAD.MOV R16, RZ, RZ, -R16 ;  /* 0x000000ffff107224 */ /* 0x000fc600078e0a10 */
[----:B------:R-:W-:Y:S01]  /*14c00*/  STL [R1+0x5c8], R4 ;  /* 0x0005c80401007387 */ /* 0x000fe20000100800 */
[----:B------:R-:W-:-:S03]  /*14c10*/  @!P4 IMAD.IADD R3, R3, 0x1, -R15 ;  /* 0x000000010303c824 */ /* 0x000fc600078e0a0f */
[----:B------:R-:W-:Y:S04]  /*14c20*/  STL [R1+0x5d0], R24 ;  /* 0x0005d01801007387 */ /* 0x000fe80000100800 */
[----:B------:R0:W-:Y:S01]  /*14c30*/  STL [R1+0x5cc], R19 ;  /* 0x0005cc1301007387 */ /* 0x0001e20000100800 */
[----:B------:R-:W-:-:S03]  /*14c40*/  IMAD R18, R15, R16, R18 ;  /* 0x000000100f127224 */ /* 0x000fc600078e0212 */
[----:B------:R1:W-:Y:S04]  /*14c50*/  STL [R1+0x5d4], R21 ;  /* 0x0005d41501007387 */ /* 0x0003e80000100800 */
[----:B0-----:R-:W2:Y:S04]  /*14c60*/  LDL R19, [R1+0x3fc0] ;  /* 0x003fc00001137983 */ /* 0x001ea80000100800 */
[----:B------:R-:W2:Y:S04]  /*14c70*/  LDL.LU R24, [R1+0x590] ;  /* 0x0005900001187983 */ /* 0x000ea80000300800 */
[----:B------:R-:W2:Y:S04]  /*14c80*/  LDL.LU R7, [R1+0x58c] ;  /* 0x00058c0001077983 */ /* 0x000ea80000300800 */
[----:B-1----:R-:W2:Y:S04]  /*14c90*/  LDL.LU R21, [R1+0x56c] ;  /* 0x00056c0001157983 */ /* 0x002ea80000300800 */
[----:B------:R-:W2:Y:S04]  /*14ca0*/  LDL.LU R6, [R1+0x578] ;  /* 0x0005780001067983 */ /* 0x000ea80000300800 */
[----:B------:R-:W-:Y:S04]  /*14cb0*/  STL [R1+0x4c90], R18 ;  /* 0x004c901201007387 */ /* 0x000fe80000100800 */
[----:B------:R-:W2:Y:S01]  /*14cc0*/  LDL.LU R4, [R1+0x580] ;  /* 0x0005800001047983 */ /* 0x000ea20000300800 */
[----:B----4-:R-:W-:-:S02]  /*14cd0*/  ISETP.GT.U32.AND P6, PT, R15, R20, PT ;  /* 0x000000140f00720c */ /* 0x010fc40003fc4070 */
[C---:B---3--:R-:W-:Y:S02]  /*14ce0*/  ISETP.GT.U32.AND P2, PT, R15.reuse, R11, PT ;  /* 0x0000000b0f00720c */ /* 0x048fe40003f44070 */
[C---:B------:R-:W-:Y:S02]  /*14cf0*/  ISETP.GT.U32.AND P0, PT, R15.reuse, R17, PT ;  /* 0x000000110f00720c */ /* 0x040fe40003f04070 */
[----:B------:R-:W-:-:S07]  /*14d00*/  ISETP.GT.U32.AND P1, PT, R15, R9, PT ;  /* 0x000000090f00720c */ /* 0x000fce0003f24070 */
[--C-:B------:R-:W-:Y:S01]  /*14d10*/  @!P6 IMAD.IADD R20, R20, 0x1, -R15.reuse ;  /* 0x000000011414e824 */ /* 0x100fe200078e0a0f */
[----:B------:R-:W-:Y:S01]  /*14d20*/  ISETP.GT.U32.AND P6, PT, R15, R22, PT ;  /* 0x000000160f00720c */ /* 0x000fe20003fc4070 */
[--C-:B------:R-:W-:Y:S01]  /*14d30*/  @!P2 IMAD.IADD R11, R11, 0x1, -R15.reuse ;  /* 0x000000010b0ba824 */ /* 0x100fe200078e0a0f */
[C---:B------:R-:W-:Y:S02]  /*14d40*/  ISETP.GT.U32.AND P2, PT, R15.reuse, R12, PT ;  /* 0x0000000c0f00720c */ /* 0x040fe40003f44070 */
        /* <DEDUP_REMOVED lines=16> */
[----:B------:R1:W-:Y:S01]  /*14e50*/  STL [R1+0x5b8], R5 ;  /* 0x0005b80501007387 */ /* 0x0003e20000100800 */
[----:B------:R-:W-:-:S03]  /*14e60*/  @!P3 IMAD.IADD R3, R3, 0x1, -R15 ;  /* 0x000000010303b824 */ /* 0x000fc600078e0a0f */
[----:B------:R-:W3:Y:S04]  /*14e70*/  LDL.LU R13, [R1+0x574] ;  /* 0x00057400010d7983 */ /* 0x000ee80000300800 */
[----:B0-----:R-:W3:Y:S04]  /*14e80*/  LDL.LU R12, [R1+0x570] ;  /* 0x00057000010c7983 */ /* 0x001ee80000300800 */
[----:B------:R0:W-:Y:S04]  /*14e90*/  STL [R1+0x5b4], R3 ;  /* 0x0005b40301007387 */ /* 0x0001e80000100800 */
[----:B-1----:R-:W3:Y:S04]  /*14ea0*/  LDL.LU R10, [R1+0x560] ;  /* 0x00056000010a7983 */ /* 0x002ee80000300800 */
[----:B------:R-:W3:Y:S01]  /*14eb0*/  LDL.LU R5, [R1+0x568] ;  /* 0x0005680001057983 */ /* 0x000ee20000300800 */
[----:B------:R-:W-:-:S02]  /*14ec0*/  ISETP.GT.U32.AND P5, PT, R15, R2, PT ;  /* 0x000000020f00720c */ /* 0x000fc40003fa4070 */
[----:B------:R-:W-:-:S11]  /*14ed0*/  ISETP.GT.U32.AND P4, PT, R15, R0, PT ;  /* 0x000000000f00720c */ /* 0x000fd60003f84070 */
[--C-:B------:R-:W-:Y:S01]  /*14ee0*/  @!P5 IMAD.IADD R2, R2, 0x1, -R15.reuse ;  /* 0x000000010202d824 */ /* 0x100fe200078e0a0f */
[C---:B--2---:R-:W-:Y:S01]  /*14ef0*/  ISETP.GT.U32.AND P5, PT, R15.reuse, R23, PT ;  /* 0x000000170f00720c */ /* 0x044fe20003fa4070 */
[----:B------:R-:W-:Y:S01]  /*14f00*/  @!P4 IMAD.IADD R0, R0, 0x1, -R15 ;  /* 0x000000010000c824 */ /* 0x000fe200078e0a0f */
[C---:B------:R-:W-:Y:S02]  /*14f10*/  ISETP.GT.U32.AND P2, PT, R15.reuse, R11, PT ;  /* 0x0000000b0f00720c */ /* 0x040fe40003f44070 */
        /* <DEDUP_REMOVED lines=9> */
[----:B------:R1:W-:Y:S01]  /*14fb0*/  STL [R1+0x594], R2 ;  /* 0x0005940201007387 */ /* 0x0003e20000100800 */
[----:B------:R-:W-:-:S03]  /*14fc0*/  @!P0 IMAD.IADD R17, R17, 0x1, -R15 ;  /* 0x0000000111118824 */ /* 0x000fc600078e0a0f */
[----:B0-----:R-:W2:Y:S01]  /*14fd0*/  LDL.LU R3, [R1+0x564] ;  /* 0x0005640001037983 */ /* 0x001ea20000300800 */
[----:B------:R-:W-:-:S03]  /*14fe0*/  @!P6 IMAD.IADD R23, R23, 0x1, -R15 ;  /* 0x000000011717e824 */ /* 0x000fc600078e0a0f */
[----:B-1----:R-:W2:Y:S01]  /*14ff0*/  LDL.LU R2, [R1+0x544] ;  /* 0x0005440001027983 */ /* 0x002ea20000300800 */
[C---:B------:R-:W-:Y:S02]  /*15000*/  ISETP.GT.U32.AND P5, PT, R15.reuse, R24, PT ;  /* 0x000000180f00720c */ /* 0x040fe40003fa4070 */
[C---:B------:R-:W-:Y:S02]  /*15010*/  ISETP.GT.U32.AND P2, PT, R15.reuse, R7, PT ;  /* 0x000000070f00720c */ /* 0x040fe40003f44070 */
[----:B------:R-:W-:Y:S01]  /*15020*/  ISETP.GT.U32.AND P0, PT, R15, R21, PT ;  /* 0x000000150f00720c */ /* 0x000fe20003f04070 */
[----:B------:R-:W-:Y:S01]  /*15030*/  @!P1 IMAD.IADD R9, R9, 0x1, -R15 ;  /* 0x0000000109099824 */ /* 0x000fe200078e0a0f */
[----:B------:R-:W-:-:S07]  /*15040*/  ISETP.GT.U32.AND P3, PT, R15, R8, PT ;  /* 0x000000080f00720c */ /* 0x000fce0003f64070 */
[--C-:B------:R-:W-:Y:S02]  /*15050*/  @!P5 IMAD.IADD R24, R24, 0x1, -R15.reuse ;  /* 0x000000011818d824 */ /* 0x100fe400078e0a0f */
[--C-:B------:R-:W-:Y:S01]  /*15060*/  @!P2 IMAD.IADD R7, R7, 0x1, -R15.reuse ;  /* 0x000000010707a824 */ /* 0x100fe200078e0a0f */
[C---:B------:R-:W-:Y:S02]  /*15070*/  ISETP.GT.U32.AND P4, PT, R15.reuse, R0, PT ;  /* 0x000000000f00720c */ /* 0x040fe40003f84070 */
[----:B------:R-:W-:Y:S01]  /*15080*/  ISETP.GT.U32.AND P1, PT, R15, R6, PT ;  /* 0x000000060f00720c */ /* 0x000fe20003f24070 */
[--C-:B------:R-:W-:Y:S01]  /*15090*/  @!P0 IMAD.IADD R21, R21, 0x1, -R15.reuse ;  /* 0x0000000115158824 */ /* 0x100fe200078e0a0f */
[----:B------:R0:W-:Y:S01]  /*150a0*/  STL [R1+0x5a0], R20 ;  /* 0x0005a01401007387 */ /* 0x0001e20000100800 */
[----:B------:R-:W-:Y:S01]  /*150b0*/  @!P3 IMAD.IADD R8, R8, 0x1, -R15 ;  /* 0x000000010808b824 */ /* 0x000fe200078e0a0f */
[----:B------:R-:W-:-:S07]  /*150c0*/  ISETP.GT.U32.AND P3, PT, R15, R4, PT ;  /* 0x000000040f00720c */ /* 0x000fce0003f64070 */
[--C-:B------:R-:W-:Y:S01]  /*150d0*/  @!P4 IMAD.IADD R0, R0, 0x1, -R15.reuse ;  /* 0x000000010000c824 */ /* 0x100fe200078e0a0f */
[----:B0-----:R-:W2:Y:S01]  /*150e0*/  LDL.LU R20, [R1+0x4cc4] ;  /* 0x004cc40001147983 */ /* 0x001ea20000300800 */
[----:B------:R-:W-:-:S03]  /*150f0*/  @!P1 IMAD.IADD R6, R6, 0x1, -R15 ;  /* 0x0000000106069824 */ /* 0x000fc600078e0a0f */
[----:B------:R-:W-:Y:S04]  /*15100*/  STL [R1+0x5a8], R11 ;  /* 0x0005a80b01007387 */ /* 0x000fe80000100800 */
[----:B------:R-:W-:Y:S04]  /*15110*/  STL [R1+0x5ac], R17 ;  /* 0x0005ac1101007387 */ /* 0x000fe80000100800 */
        /* <DEDUP_REMOVED lines=21> */
[C---:B------:R-:W-:Y:S01]  /*15270*/  ISETP.GT.U32.AND P1, PT, R15.reuse, R5, PT ;  /* 0x000000050f00720c */ /* 0x040fe20003f24070 */
[--C-:B------:R-:W-:Y:S01]  /*15280*/  @!P0 IMAD.IADD R10, R10, 0x1, -R15.reuse ;  /* 0x000000010a0a8824 */ /* 0x100fe200078e0a0f */
[----:B------:R-:W-:Y:S01]  /*15290*/  ISETP.GT.U32.AND P0, PT, R15, R6, PT ;  /* 0x000000060f00720c */ /* 0x000fe20003f04070 */
[--C-:B------:R-:W-:Y:S01]  /*152a0*/  @!P5 IMAD.IADD R7, R7, 0x1, -R15.reuse ;  /* 0x000000010707d824 */ /* 0x100fe200078e0a0f */
[----:B------:R0:W-:Y:S01]  /*152b0*/  STL [R1+0x590], R24 ;  /* 0x0005901801007387 */ /* 0x0001e20000100800 */
[----:B------:R-:W-:-:S03]  /*152c0*/  @!P2 IMAD.IADD R21, R21, 0x1, -R15 ;  /* 0x000000011515a824 */ /* 0x000fc600078e0a0f */
[----:B0-----:R-:W3:Y:S07]  /*152d0*/  LDL.LU R24, [R1+0x548] ;  /* 0x0005480001187983 */ /* 0x001eee0000300800 */
[--C-:B------:R-:W-:Y:S01]  /*152e0*/  @!P0 IMAD.IADD R6, R6, 0x1, -R15.reuse ;  /* 0x0000000106068824 */ /* 0x100fe200078e0a0f */
[----:B------:R0:W-:Y:S04]  /*152f0*/  STL [R1+0x56c], R21 ;  /* 0x00056c1501007387 */ /* 0x0001e80000100800 */
[----:B------:R1:W-:Y:S01]  /*15300*/  STL [R1+0x58c], R7 ;  /* 0x00058c0701007387 */ /* 0x0003e20000100800 */
[----:B------:R-:W-:-:S03]  /*15310*/  @!P1 IMAD.IADD R5, R5, 0x1, -R15 ;  /* 0x0000000105059824 */ /* 0x000fc600078e0a0f */
[----:B0-----:R-:W4:Y:S04]  /*15320*/  LDL.LU R21, [R1+0x538] ;  /* 0x0005380001157983 */ /* 0x001f280000300800 */
[----:B------:R-:W3:Y:S01]  /*15330*/  LDL.LU R11, [R1+0x540] ;  /* 0x00054000010b7983 */ /* 0x000ee20000300800 */
[----:B------:R-:W-:-:S03]  /*15340*/  ISETP.GT.U32.AND P1, PT, R15, R4, PT ;  /* 0x000000040f00720c */ /* 0x000fc60003f24070 */
[----:B-1----:R-:W3:Y:S04]  /*15350*/  LDL.LU R7, [R1+0x53c] ;  /* 0x00053c0001077983 */ /* 0x002ee80000300800 */
[----:B------:R0:W-:Y:S04]  /*15360*/  STL [R1+0x578], R6 ;  /* 0x0005780601007387 */ /* 0x0001e80000100800 */
[----:B0-----:R-:W3:Y:S02]  /*15370*/  LDL.LU R6, [R1+0x51c] ;  /* 0x00051c0001067983 */ /* 0x001ee40000300800 */
[----:B------:R-:W-:-:S05]  /*15380*/  @!P1 IMAD.IADD R4, R4, 0x1, -R15 ;  /* 0x0000000104049824 */ /* 0x000fca00078e0a0f */
[----:B------:R0:W-:Y:S04]  /*15390*/  STL [R1+0x580], R4 ;  /* 0x0005800401007387 */ /* 0x0001e80000100800 */
[----:B0-----:R-:W3:Y:S01]  /*153a0*/  LDL.LU R4, [R1+0x528] ;  /* 0x0005280001047983 */ /* 0x001ee20000300800 */
[C---:B------:R-:W-:Y:S02]  /*153b0*/  ISETP.GT.U32.AND P4, PT, R15.reuse, R22, PT ;  /* 0x000000160f00720c */ /* 0x040fe40003f84070 */
[----:B--2---:R-:W-:-:S11]  /*153c0*/  ISETP.GT.U32.AND P3, PT, R15, R3, PT ;  /* 0x000000030f00720c */ /* 0x004fd60003f64070 */
[--C-:B------:R-:W-:Y:S01]  /*153d0*/  @!P4 IMAD.IADD R22, R22, 0x1, -R15.reuse ;  /* 0x000000011616c824 */ /* 0x100fe200078e0a0f */
[----:B------:R-:W-:Y:S01]  /*153e0*/  ISETP.GT.U32.AND P4, PT, R15, R2, PT ;  /* 0x000000020f00720c */ /* 0x000fe20003f84070 */
[----:B------:R-:W-:Y:S01]  /*153f0*/  @!P3 IMAD.IADD R3, R3, 0x1, -R15 ;  /* 0x000000010303b824 */ /* 0x000fe200078e0a0f */
[C---:B------:R-:W-:Y:S02]  /*15400*/  ISETP.GT.U32.AND P5, PT, R15.reuse, R13, PT ;  /* 0x0000000d0f00720c */ /* 0x040fe40003fa4070 */
[C---:B------:R-:W-:Y:S02]  /*15410*/  ISETP.GT.U32.AND P3, PT, R15.reuse, R22, PT ;  /* 0x000000160f00720c */ /* 0x040fe40003f64070 */
[----:B------:R-:W-:-:S07]  /*15420*/  ISETP.GT.U32.AND P2, PT, R15, R12, PT ;  /* 0x0000000c0f00720c */ /* 0x000fce0003f44070 */
[----:B------:R-:W-:Y:S01]  /*15430*/  @!P4 IMAD.IADD R2, R2, 0x1, -R15 ;  /* 0x000000010202c824 */ /* 0x000fe200078e0a0f */
[----:B------:R-:W-:-:S04]  /*15440*/  ISETP.GT.U32.AND P4, PT, R15, R18, PT ;  /* 0x000000120f00720c */ /* 0x000fc80003f84070 */
[----:B------:R-:W-:Y:S01]  /*15450*/  ISETP.GT.U32.AND P6, PT, R15, R2, PT ;  /* 0x000000020f00720c */ /* 0x000fe20003fc4070 */
[--C-:B------:R-:W-:Y:S01]  /*15460*/  @!P5 IMAD.IADD R13, R13, 0x1, -R15.reuse ;  /* 0x000000010d0dd824 */ /* 0x100fe200078e0a0f */
[----:B------:R-:W-:Y:S01]  /*15470*/  ISETP.GT.U32.AND P0, PT, R15, R10, PT ;  /* 0x0000000a0f00720c */ /* 0x000fe20003f04070 */
[----:B------:R-:W-:-:S06]  /*15480*/  @!P3 IMAD.IADD R22, R22, 0x1, -R15 ;  /* 0x000000011616b824 */ /* 0x000fcc00078e0a0f */
[--C-:B------:R-:W-:Y:S02]  /*15490*/  @!P4 IMAD.IADD R18, R18, 0x1, -R15.reuse ;  /* 0x000000011212c824 */ /* 0x100fe400078e0a0f */
[--C-:B------:R-:W-:Y:S01]  /*154a0*/  @!P2 IMAD.IADD R12, R12, 0x1, -R15.reuse ;  /* 0x000000010c0ca824 */ /* 0x100fe200078e0a0f */
[C---:B------:R-:W-:Y:S01]  /*154b0*/  ISETP.GT.U32.AND P4, PT, R15.reuse, R0, PT ;  /* 0x000000000f00720c */ /* 0x040fe20003f84070 */
[----:B------:R0:W-:Y:S01]  /*154c0*/  STL [R1+0x584], R22 ;  /* 0x0005841601007387 */ /* 0x0001e20000100800 */
[----:B------:R-:W-:Y:S01]  /*154d0*/  @!P6 IMAD.IADD R2, R2, 0x1, -R15 ;  /* 0x000000010202e824 */ /* 0x000fe200078e0a0f */
[C---:B------:R-:W-:Y:S02]  /*154e0*/  ISETP.GT.U32.AND P5, PT, R15.reuse, R23, PT ;  /* 0x000000170f00720c */ /* 0x040fe40003fa4070 */
[----:B0-----:R-:W2:Y:S01]  /*154f0*/  LDL.LU R22, [R1+0x534] ;  /* 0x0005340001167983 */ /* 0x001ea20000300800 */
[----:B------:R-:W-:-:S07]  /*15500*/  ISETP.GT.U32.AND P2, PT, R15, R17, PT ;  /* 0x000000110f00720c */ /* 0x000fce0003f44070 */
[--C-:B------:R-:W-:Y:S02]  /*15510*/  @!P4 IMAD.IADD R0, R0, 0x1, -R15.reuse ;  /* 0x000000010000c824 */ /* 0x100fe400078e0a0f */
[--C-:B------:R-:W-:Y:S01]  /*15520*/  @!P0 IMAD.IADD R10, R10, 0x1, -R15.reuse ;  /* 0x000000010a0a8824 */ /* 0x100fe200078e0a0f */
[C---:B------:R-:W-:Y:S02]  /*15530*/  ISETP.GT.U32.AND P0, PT, R15.reuse, R9, PT ;  /* 0x000000090f00720c */ /* 0x040fe40003f04070 */
[----:B------:R-:W-:Y:S01]  /*15540*/  ISETP.GT.U32.AND P1, PT, R15, R5, PT ;  /* 0x000000050f00720c */ /* 0x000fe20003f24070 */
[--C-:B------:R-:W-:Y:S01]  /*15550*/  @!P5 IMAD.IADD R23, R23, 0x1, -R15.reuse ;  /* 0x000000011717d824 */ /* 0x100fe200078e0a0f */
[----:B------:R-:W-:Y:S01]  /*15560*/  ISETP.GT.U32.AND P3, PT, R15, R3, PT ;  /* 0x000000030f00720c */ /* 0x000fe20003f64070 */
[--C-:B------:R-:W-:Y:S01]  /*15570*/  @!P2 IMAD.IADD R17, R17, 0x1, -R15.reuse ;  /* 0x000000011111a824 */ /* 0x100fe200078e0a0f */
[----:B------:R-:W-:Y:S07]  /*15580*/  STL [R1+0x57c], R18 ;  /* 0x00057c1201007387 */ /* 0x000fee0000100800 */
[----:B------:R-:W-:-:S02]  /*15590*/  @!P0 IMAD.IADD R9, R9, 0x1, -R15 ;  /* 0x0000000109098824 */ /* 0x000fc400078e0a0f */
[--C-:B------:R-:W-:Y:S01]  /*155a0*/  @!P1 IMAD.IADD R5, R5, 0x1, -R15.reuse ;  /* 0x0000000105059824 */ /* 0x100fe200078e0a0f */
[----:B------:R-:W-:Y:S01]  /*155b0*/  STL [R1+0x574], R13 ;  /* 0x0005740d01007387 */ /* 0x000fe20000100800 */
[----:B------:R-:W-:Y:S01]  /*155c0*/  ISETP.GT.U32.AND P1, PT, R15, R8, PT ;  /* 0x000000080f00720c */ /* 0x000fe20003f24070 */
[--C-:B------:R-:W-:Y:S02]  /*155d0*/  @!P3 IMAD.IADD R3, R3, 0x1, -R15.reuse ;  /* 0x000000010303b824 */ /* 0x100fe400078e0a0f */
[----:B------:R-:W-:Y:S04]  /*155e0*/  STL [R1+0x570], R12 ;  /* 0x0005700c01007387 */ /* 0x000fe80000100800 */
[----:B------:R-:W-:Y:S04]  /*155f0*/  STL [R1+0x560], R10 ;  /* 0x0005600a01007387 */ /* 0x000fe80000100800 */
[----:B------:R-:W-:Y:S04]  /*15600*/  STL [R1+0x568], R5 ;  /* 0x0005680501007387 */ /* 0x000fe80000100800 */
[----:B------:R0:W-:Y:S01]  /*15610*/  STL [R1+0x564], R3 ;  /* 0x0005640301007387 */ /* 0x0001e20000100800 */
[----:B------:R-:W-:-:S03]  /*15620*/  @!P1 IMAD.IADD R8, R8, 0x1, -R15 ;  /* 0x0000000108089824 */ /* 0x000fc600078e0a0f */
[----:B0-----:R-:W2:Y:S04]  /*15630*/  LDL.LU R3, [R1+0x52c] ;  /* 0x00052c0001037983 */ /* 0x001ea80000300800 */
[----:B------:R-:W2:Y:S04]  /*15640*/  LDL.LU R10, [R1+0x524] ;  /* 0x00052400010a7983 */ /* 0x000ea80000300800 */
[----:B------:R-:W2:Y:S04]  /*15650*/  LDL.LU R5, [R1+0x520] ;  /* 0x0005200001057983 */ /* 0x000ea80000300800 */
[----:B------:R0:W-:Y:S04]  /*15660*/  STL [R1+0x544], R2 ;  /* 0x0005440201007387 */ /* 0x0001e80000100800 */
[----:B0-----:R-:W2:Y:S01]  /*15670*/  LDL.LU R2, [R1+0x510] ;  /* 0x0005100001027983 */ /* 0x001ea20000300800 */
[----:B----4-:R-:W-:-:S02]  /*15680*/  ISETP.GT.U32.AND P6, PT, R15, R21, PT ;  /* 0x000000150f00720c */ /* 0x010fc40003fc4070 */
[C---:B---3--:R-:W-:Y:S02]  /*15690*/  ISETP.GT.U32.AND P4, PT, R15.reuse, R11, PT ;  /* 0x0000000b0f00720c */ /* 0x048fe40003f84070 */
[----:B------:R-:W-:-:S09]  /*156a0*/  ISETP.GT.U32.AND P5, PT, R15, R7, PT ;  /* 0x000000070f00720c */ /* 0x000fd20003fa4070 */
[--C-:B------:R-:W-:Y:S01]  /*156b0*/  @!P6 IMAD.IADD R21, R21, 0x1, -R15.reuse ;  /* 0x000000011515e824 */ /* 0x100fe200078e0a0f */
[C---:B------:R-:W-:Y:S02]  /*156c0*/  ISETP.GT.U32.AND P6, PT, R15.reuse, R0, PT ;  /* 0x000000000f00720c */ /* 0x040fe40003fc4070 */
[----:B------:R-:W-:Y:S01]  /*156d0*/  ISETP.GT.U32.AND P2, PT, R15, R6, PT ;  /* 0x000000060f00720c */ /* 0x000fe20003f44070 */
[--C-:B------:R-:W-:Y:S01]  /*156e0*/  @!P4 IMAD.IADD R11, R11, 0x1, -R15.reuse ;  /* 0x000000010b0bc824 */ /* 0x100fe200078e0a0f */
        /* <DEDUP_REMOVED lines=9> */
[----:B------:R-:W-:-:S08]  /*15780*/  @!P5 IMAD.IADD R17, R17, 0x1, -R15 ;  /* 0x000000011111d824 */ /* 0x000fd000078e0a0f */
[--C-:B------:R-:W-:Y:S01]  /*15790*/  @!P2 IMAD.IADD R9, R9, 0x1, -R15.reuse ;  /* 0x000000010909a824 */ /* 0x100fe200078e0a0f */
[----:B0-----:R-:W3:Y:S04]  /*157a0*/  LDL.LU R0, [R1+0x518] ;  /* 0x0005180001007983 */ /* 0x001ee80000300800 */
[----:B------:R0:W-:Y:S01]  /*157b0*/  STL [R1+0x558], R23 ;  /* 0x0005581701007387 */ /* 0x0001e20000100800 */
[--C-:B------:R-:W-:Y:S01]  /*157c0*/  @!P0 IMAD.IADD R4, R4, 0x1, -R15.reuse ;  /* 0x0000000104048824 */ /* 0x100fe200078e0a0f */
[----:B------:R-:W-:Y:S02]  /*157d0*/  ISETP.GT.U32.AND P0, PT, R15, R8, PT ;  /* 0x000000080f00720c */ /* 0x000fe40003f04070 */
        /* <DEDUP_REMOVED lines=26> */
[--C-:B------:R-:W-:Y:S01]  /*15980*/  @!P3 IMAD.IADD R21, R21, 0x1, -R15.reuse ;  /* 0x000000011515b824 */ /* 0x100fe200078e0a0f */
[----:B------:R0:W-:Y:S01]  /*15990*/  STL [R1+0x548], R24 ;  /* 0x0005481801007387 */ /* 0x0001e20000100800 */
[----:B------:R-:W-:Y:S02]  /*159a0*/  IABS R19, R19 ;  /* 0x0000001300137213 */ /* 0x000fe40000000000 */
[----:B------:R-:W-:Y:S01]  /*159b0*/  @!P6 IMAD.IADD R22, R22, 0x1, -R15 ;  /* 0x000000011616e824 */ /* 0x000fe200078e0a0f */
[C---:B------:R-:W-:Y:S01]  /*159c0*/  ISETP.GT.U32.AND P4, PT, R15.reuse, R10, PT ;  /* 0x0000000a0f00720c */ /* 0x040fe20003f84070 */
[----:B0-----:R-:W2:Y:S01]  /*159d0*/  LDL.LU R24, [R1+0x4f8] ;  /* 0x0004f80001187983 */ /* 0x001ea20000300800 */
[C---:B------:R-:W-:Y:S02]  /*159e0*/  ISETP.GT.U32.AND P3, PT, R15.reuse, R3, PT ;  /* 0x000000030f00720c */ /* 0x040fe40003f64070 */
[C---:B------:R-:W-:Y:S01]  /*159f0*/  ISETP.GT.U32.AND P5, PT, R15.reuse, R5, PT ;  /* 0x000000050f00720c */ /* 0x040fe20003fa4070 */
[----:B------:R-:W-:Y:S01]  /*15a00*/  IMAD.HI.U32 R16, R14, R19, RZ ;  /* 0x000000130e107227 */ /* 0x000fe200078e00ff */
[----:B------:R-:W-:-:S03]  /*15a10*/  ISETP.GT.U32.AND P1, PT, R15, R20, PT ;  /* 0x000000140f00720c */ /* 0x000fc60003f24070 */
[----:B------:R-:W-:Y:S01]  /*15a20*/  @!P2 IMAD.IADD R6, R6, 0x1, -R15 ;  /* 0x000000010606a824 */ /* 0x000fe200078e0a0f */
[----:B------:R-:W-:-:S03]  /*15a30*/  ISETP.GT.U32.AND P0, PT, R15, R4, PT ;  /* 0x000000040f00720c */ /* 0x000fc60003f04070 */
[--C-:B------:R-:W-:Y:S02]  /*15a40*/  @!P4 IMAD.IADD R10, R10, 0x1, -R15.reuse ;  /* 0x000000010a0ac824 */ /* 0x100fe400078e0a0f */
[--C-:B------:R-:W-:Y:S01]  /*15a50*/  @!P3 IMAD.IADD R3, R3, 0x1, -R15.reuse ;  /* 0x000000010303b824 */ /* 0x100fe200078e0a0f */
[----:B------:R-:W-:Y:S01]  /*15a60*/  ISETP.GT.U32.AND P2, PT, R15, R2, PT ;  /* 0x000000020f00720c */ /* 0x000fe20003f44070 */
[----:B------:R-:W-:Y:S02]  /*15a70*/  IMAD.MOV R16, RZ, RZ, -R16 ;  /* 0x000000ffff107224 */ /* 0x000fe400078e0a10 */
[----:B------:R-:W-:Y:S02]  /*15a80*/  @!P5 IMAD.IADD R5, R5, 0x1, -R15 ;  /* 0x000000010505d824 */ /* 0x000fe400078e0a0f */
[----:B------:R-:W-:Y:S02]  /*15a90*/  IMAD R19, R15, R16, R19 ;  /* 0x000000100f137224 */ /* 0x000fe400078e0213 */
[----:B------:R-:W-:-:S03]  /*15aa0*/  @!P1 IMAD.IADD R20, R20, 0x1, -R15 ;  /* 0x0000000114149824 */ /* 0x000fc600078e0a0f */
[----:B------:R-:W-:Y:S01]  /*15ab0*/  STL [R1+0x4c94], R19 ;  /* 0x004c941301007387 */ /* 0x000fe20000100800 */
[--C-:B------:R-:W-:Y:S02]  /*15ac0*/  @!P0 IMAD.IADD R4, R4, 0x1, -R15.reuse ;  /* 0x0000000104048824 */ /* 0x100fe400078e0a0f */
[----:B------:R-:W-:Y:S01]  /*15ad0*/  @!P2 IMAD.IADD R2, R2, 0x1, -R15 ;  /* 0x000000010202a824 */ /* 0x000fe200078e0a0f */
[----:B------:R0:W-:Y:S04]  /*15ae0*/  STL [R1+0x538], R21 ;  /* 0x0005381501007387 */ /* 0x0001e80000100800 */
[----:B0-----:R-:W2:Y:S04]  /*15af0*/  LDL.LU R21, [R1+0x4cc0] ;  /* 0x004cc00001157983 */ /* 0x001ea80000300800 */
[----:B------:R-:W-:Y:S04]  /*15b00*/  STL [R1+0x540], R11 ;  /* 0x0005400b01007387 */ /* 0x000fe80000100800 */
[----:B------:R-:W-:Y:S04]  /*15b10*/  STL [R1+0x53c], R7 ;  /* 0x00053c0701007387 */ /* 0x000fe80000100800 */
[----:B------:R-:W-:Y:S04]  /*15b20*/  STL [R1+0x51c], R6 ;  /* 0x00051c0601007387 */ /* 0x000fe80000100800 */
[----:B------:R0:W-:Y:S04]  /*15b30*/  STL [R1+0x530], R20 ;  /* 0x0005301401007387 */ /* 0x0001e80000100800 */
[----:B------:R1:W-:Y:S04]  /*15b40*/  STL [R1+0x528], R4 ;  /* 0x0005280401007387 */ /* 0x0003e80000100800 */
[----:B0-----:R-:W2:Y:S04]  /*15b50*/  LDL R20, [R1+0x3fbc] ;  /* 0x003fbc0001147983 */ /* 0x001ea80000100800 */
[----:B-1----:R-:W2:Y:S04]  /*15b60*/  LDL.LU R4, [R1+0x4e8] ;  /* 0x0004e80001047983 */ /* 0x002ea80000300800 */
        /* <DEDUP_REMOVED lines=45> */
[C---:B------:R-:W-:Y:S01]  /*15e40*/  ISETP.GT.U32.AND P1, PT, R15.reuse, R18, PT ;  /* 0x000000120f00720c */ /* 0x040fe20003f24070 */
[--C-:B------:R-:W-:Y:S01]  /*15e50*/  @!P0 IMAD.IADD R8, R8, 0x1, -R15.reuse ;  /* 0x0000000108088824 */ /* 0x100fe200078e0a0f */
[C---:B------:R-:W-:Y:S02]  /*15e60*/  ISETP.GT.U32.AND P0, PT, R15.reuse, R23, PT ;  /* 0x000000170f00720c */ /* 0x040fe40003f04070 */
[C---:B------:R-:W-:Y:S02]  /*15e70*/  ISETP.GT.U32.AND P5, PT, R15.reuse, R17, PT ;  /* 0x000000110f00720c */ /* 0x040fe40003fa4070 */
[----:B------:R-:W-:Y:S01]  /*15e80*/  ISETP.GT.U32.AND P6, PT, R15, R24, PT ;  /* 0x000000180f00720c */ /* 0x000fe20003fc4070 */
[--C-:B------:R-:W-:Y:S02]  /*15e90*/  @!P4 IMAD.IADD R12, R12, 0x1, -R15.reuse ;  /* 0x000000010c0cc824 */ /* 0x100fe400078e0a0f */
[----:B------:R-:W-:-:S04]  /*15ea0*/  @!P3 IMAD.IADD R13, R13, 0x1, -R15 ;  /* 0x000000010d0db824 */ /* 0x000fc800078e0a0f */
[--C-:B------:R-:W-:Y:S02]  /*15eb0*/  @!P1 IMAD.IADD R18, R18, 0x1, -R15.reuse ;  /* 0x0000000112129824 */ /* 0x100fe400078e0a0f */
[--C-:B------:R-:W-:Y:S02]  /*15ec0*/  @!P0 IMAD.IADD R23, R23, 0x1, -R15.reuse ;  /* 0x0000000117178824 */ /* 0x100fe400078e0a0f */
[--C-:B------:R-:W-:Y:S01]  /*15ed0*/  @!P5 IMAD.IADD R17, R17, 0x1, -R15.reuse ;  /* 0x000000011111d824 */ /* 0x100fe200078e0a0f */
[C---:B------:R-:W-:Y:S02]  /*15ee0*/  ISETP.GT.U32.AND P1, PT, R15.reuse, R4, PT ;  /* 0x000000040f00720c */ /* 0x040fe40003f24070 */
[C---:B------:R-:W-:Y:S02]  /*15ef0*/  ISETP.GT.U32.AND P3, PT, R15.reuse, R11, PT ;  /* 0x0000000b0f00720c */ /* 0x040fe40003f64070 */
[C---:B------:R-:W-:Y:S01]  /*15f00*/  ISETP.GT.U32.AND P4, PT, R15.reuse, R7, PT ;  /* 0x000000070f00720c */ /* 0x040fe20003f84070 */
[--C-:B------:R-:W-:Y:S01]  /*15f10*/  @!P6 IMAD.IADD R24, R24, 0x1, -R15.reuse ;  /* 0x000000011818e824 */ /* 0x100fe200078e0a0f */
[C---:B------:R-:W-:Y:S01]  /*15f20*/  ISETP.GT.U32.AND P2, PT, R15.reuse, R9, PT ;  /* 0x000000090f00720c */ /* 0x040fe20003f44070 */
[----:B------:R0:W-:Y:S06]  /*15f30*/  STL [R1+0x514], R23 ;  /* 0x0005141701007387 */ /* 0x0001ec0000100800 */
[--C-:B------:R-:W-:Y:S01]  /*15f40*/  @!P1 IMAD.IADD R4, R4, 0x1, -R15.reuse ;  /* 0x0000000104049824 */ /* 0x100fe200078e0a0f */
[----:B------:R-:W-:Y:S01]  /*15f50*/  ISETP.GT.U32.AND P0, PT, R15, R8, PT ;  /* 0x000000080f00720c */ /* 0x000fe20003f04070 */
[--C-:B------:R-:W-:Y:S01]  /*15f60*/  @!P3 IMAD.IADD R11, R11, 0x1, -R15.reuse ;  /* 0x000000010b0bb824 */ /* 0x100fe200078e0a0f */
[----:B0-----:R-:W2:Y:S01]  /*15f70*/  LDL.LU R23, [R1+0x4c8] ;  /* 0x0004c80001177983 */ /* 0x001ea20000300800 */
[----:B------:R-:W-:Y:S01]  /*15f80*/  ISETP.GT.U32.AND P5, PT, R15, R22, PT ;  /* 0x000000160f00720c */ /* 0x000fe20003fa4070 */
[----:B------:R-:W-:-:S02]  /*15f90*/  @!P4 IMAD.IADD R7, R7, 0x1, -R15 ;  /* 0x000000010707c824 */ /* 0x000fc400078e0a0f */
[--C-:B------:R-:W-:Y:S01]  /*15fa0*/  @!P2 IMAD.IADD R9, R9, 0x1, -R15.reuse ;  /* 0x000000010909a824 */ /* 0x100fe200078e0a0f */
[----:B------:R-:W-:Y:S01]  /*15fb0*/  ISETP.GT.U32.AND P2, PT, R15, R6, PT ;  /* 0x000000060f00720c */ /* 0x000fe20003f44070 */
[----:B------:R-:W-:Y:S05]  /*15fc0*/  STL [R1+0x4f4], R18 ;  /* 0x0004f41201007387 */ /* 0x000fea0000100800 */
[----:B------:R-:W-:-:S03]  /*15fd0*/  @!P0 IMAD.IADD R8, R8, 0x1, -R15 ;  /* 0x0000000108088824 */ /* 0x000fc600078e0a0f */
[--C-:B------:R-:W-:Y:S01]  /*15fe0*/  @!P5 IMAD.IADD R22, R22, 0x1, -R15.reuse ;  /* 0x000000011616d824 */ /* 0x100fe200078e0a0f */
[----:B------:R-:W-:Y:S04]  /*15ff0*/  STL [R1+0x500], R13 ;  /* 0x0005000d01007387 */ /* 0x000fe80000100800 */
        /* <DEDUP_REMOVED lines=16> */
[C---:B------:R-:W-:Y:S01]  /*16100*/  ISETP.GT.U32.AND P4, PT, R15.reuse, R2, PT ;  /* 0x000000020f00720c */ /* 0x040fe20003f84070 */
[--C-:B------:R-:W-:Y:S01]  /*16110*/  @!P1 IMAD.IADD R10, R10, 0x1, -R15.reuse ;  /* 0x000000010a0a9824 */ /* 0x100fe200078e0a0f */
[----:B------:R-:W-:Y:S01]  /*16120*/  ISETP.GT.U32.AND P1, PT, R15, R11, PT ;  /* 0x0000000b0f00720c */ /* 0x000fe20003f24070 */
        /* <DEDUP_REMOVED lines=39> */
[--C-:B------:R-:W-:Y:S01]  /*163a0*/  @!P2 IMAD.IADD R3, R3, 0x1, -R15.reuse ;  /* 0x000000010303a824 */ /* 0x100fe200078e0a0f */
[----:B------:R-:W-:Y:S01]  /*163b0*/  ISETP.GT.U32.AND P5, PT, R15, R0, PT ;  /* 0x000000000f00720c */ /* 0x000fe20003fa4070 */
[----:B------:R-:W-:-:S03]  /*163c0*/  @!P4 IMAD.IADD R2, R2, 0x1, -R15 ;  /* 0x000000010202c824 */ /* 0x000fc600078e0a0f */
[----:B------:R0:W-:Y:S01]  /*163d0*/  STL [R1+0x4e0], R3 ;  /* 0x0004e00301007387 */ /* 0x0001e20000100800 */
[----:B------:R-:W-:-:S03]  /*163e0*/  ISETP.GT.U32.AND P0, PT, R15, R24, PT ;  /* 0x000000180f00720c */ /* 0x000fc60003f04070 */
[----:B0-----:R-:W2:Y:S01]  /*163f0*/  LDL.LU R3, [R1+0x490] ;  /* 0x0004900001037983 */ /* 0x001ea20000300800 */
[C---:B------:R-:W-:Y:S02]  /*16400*/  ISETP.GT.U32.AND P1, PT, R15.reuse, R18, PT ;  /* 0x000000120f00720c */ /* 0x040fe40003f24070 */
[----:B------:R-:W-:Y:S01]  /*16410*/  ISETP.GT.U32.AND P3, PT, R15, R17, PT ;  /* 0x000000110f00720c */ /* 0x000fe20003f64070 */
[----:B------:R-:W-:Y:S01]  /*16420*/  @!P6 IMAD.IADD R21, R21, 0x1, -R15 ;  /* 0x000000011515e824 */ /* 0x000fe200078e0a0f */
[----:B------:R-:W-:-:S05]  /*16430*/  ISETP.GT.U32.AND P4, PT, R15, R9, PT ;  /* 0x000000090f00720c */ /* 0x000fca0003f84070 */
[----:B------:R-:W-:Y:S01]  /*16440*/  @!P0 IMAD.IADD R24, R24, 0x1, -R15 ;  /* 0x0000000118188824 */ /* 0x000fe200078e0a0f */
[----:B------:R-:W-:-:S03]  /*16450*/  ISETP.GT.U32.AND P2, PT, R15, R23, PT ;  /* 0x000000170f00720c */ /* 0x000fc60003f44070 */
[--C-:B------:R-:W-:Y:S02]  /*16460*/  @!P1 IMAD.IADD R18, R18, 0x1, -R15.reuse ;  /* 0x0000000112129824 */ /* 0x100fe400078e0a0f */
[--C-:B------:R-:W-:Y:S02]  /*16470*/  @!P3 IMAD.IADD R17, R17, 0x1, -R15.reuse ;  /* 0x000000011111b824 */ /* 0x100fe400078e0a0f */
[--C-:B------:R-:W-:Y:S01]  /*16480*/  @!P5 IMAD.IADD R0, R0, 0x1, -R15.reuse ;  /* 0x000000010000d824 */ /* 0x100fe200078e0a0f */
[----:B------:R-:W-:Y:S01]  /*16490*/  ISETP.GT.U32.AND P5, PT, R15, R8, PT ;  /* 0x000000080f00720c */ /* 0x000fe20003fa4070 */
[--C-:B------:R-:W-:Y:S01]  /*164a0*/  @!P4 IMAD.IADD R9, R9, 0x1, -R15.reuse ;  /* 0x000000010909c824 */ /* 0x100fe200078e0a0f */
[----:B------:R-:W-:Y:S01]  /*164b0*/  IABS R20, R20 ;  /* 0x0000001400147213 */ /* 0x000fe20000000000 */
[----:B------:R-:W-:Y:S02]  /*164c0*/  STL [R1+0x4e4], R19 ;  /* 0x0004e41301007387 */ /* 0x000fe40000100800 */
[----:B------:R-:W-:-:S02]  /*164d0*/  @!P2 IMAD.IADD R23, R23, 0x1, -R15 ;  /* 0x000000011717a824 */ /* 0x000fc400078e0a0f */
[----:B------:R-:W-:Y:S01]  /*164e0*/  IMAD.HI.U32 R16, R14, R20, RZ ;  /* 0x000000140e107227 */ /* 0x000fe200078e00ff */
[----:B------:R-:W-:Y:S04]  /*164f0*/  STL [R1+0x4dc], R10 ;  /* 0x0004dc0a01007387 */ /* 0x000fe80000100800 */
        /* <DEDUP_REMOVED lines=23> */
[C---:B------:R-:W-:Y:S01]  /*16670*/  ISETP.GT.U32.AND P4, PT, R15.reuse, R7, PT ;  /* 0x000000070f00720c */ /* 0x040fe20003f84070 */
        /* <DEDUP_REMOVED lines=61> */
[----:B------:R0:W-:Y:S01]  /*16a50*/  STL [R1+0x47c], R7 ;  /* 0x00047c0701007387 */ /* 0x0001e20000100800 */
[----:B------:R-:W-:-:S03]  /*16a60*/  @!P4 IMAD.IADD R0, R0, 0x1, -R15 ;  /* 0x000000010000c824 */ /* 0x000fc600078e0a0f */
[----:B0-----:R-:W2:Y:S04]  /*16a70*/  LDL.LU R7, [R1+0x458] ;  /* 0x0004580001077983 */ /* 0x001ea80000300800 */
[----:B------:R-:W-:Y:S04]  /*16a80*/  STL [R1+0x488], R6 ;  /* 0x0004880601007387 */ /* 0x000fe80000100800 */
[----:B------:R0:W-:Y:S04]  /*16a90*/  STL [R1+0x490], R3 ;  /* 0x0004900301007387 */ /* 0x0001e80000100800 */
[----:B0-----:R-:W2:Y:S04]  /*16aa0*/  LDL.LU R3, [R1+0x448] ;  /* 0x0004480001037983 */ /* 0x001ea80000300800 */
[----:B------:R-:W2:Y:S04]  /*16ab0*/  LDL.LU R13, [R1+0x450] ;  /* 0x00045000010d7983 */ /* 0x000ea80000300800 */
[----:B------:R-:W2:Y:S04]  /*16ac0*/  LDL.LU R12, [R1+0x44c] ;  /* 0x00044c00010c7983 */ /* 0x000ea80000300800 */
[----:B------:R-:W2:Y:S01]  /*16ad0*/  LDL.LU R6, [R1+0x42c] ;  /* 0x00042c0001067983 */ /* 0x000ea20000300800 */
        /* <DEDUP_REMOVED lines=9> */
[C---:B------:R-:W-:Y:S02]  /*16b70*/  ISETP.GT.U32.AND P0, PT, R15.reuse, R23, PT ;  /* 0x000000170f00720c */ /* 0x040fe40003f04070 */
        /* <DEDUP_REMOVED lines=10> */
[----:B------:R0:W-:Y:S01]  /*16c20*/  STL [R1+0x484], R23 ;  /* 0x0004841701007387 */ /* 0x0001e20000100800 */
[----:B------:R-:W-:-:S03]  /*16c30*/  ISETP.GT.U32.AND P3, PT, R15, R0, PT ;  /* 0x000000000f00720c */ /* 0x000fc60003f64070 */
[----:B------:R1:W-:Y:S04]  /*16c40*/  STL [R1+0x48c], R10 ;  /* 0x00048c0a01007387 */ /* 0x0003e80000100800 */
[----:B0-----:R-:W4:Y:S04]  /*16c50*/  LDL.LU R23, [R1+0x440] ;  /* 0x0004400001177983 */ /* 0x001f280000300800 */
[----:B------:R-:W3:Y:S04]  /*16c60*/  LDL.LU R11, [R1+0x444] ;  /* 0x00044400010b7983 */ /* 0x000ee80000300800 */
[----:B-1----:R-:W3:Y:S04]  /*16c70*/  LDL.LU R10, [R1+0x43c] ;  /* 0x00043c00010a7983 */ /* 0x002ee80000300800 */
[----:B------:R0:W-:Y:S01]  /*16c80*/  STL [R1+0x480], R5 ;  /* 0x0004800501007387 */ /* 0x0001e20000100800 */
[----:B------:R-:W-:-:S03]  /*16c90*/  @!P3 IMAD.IADD R0, R0, 0x1, -R15 ;  /* 0x000000010000b824 */ /* 0x000fc600078e0a0f */
[----:B0-----:R-:W3:Y:S04]  /*16ca0*/  LDL.LU R5, [R1+0x434] ;  /* 0x0004340001057983 */ /* 0x001ee80000300800 */
[----:B------:R0:W-:Y:S04]  /*16cb0*/  STL [R1+0x470], R0 ;  /* 0x0004700001007387 */ /* 0x0001e80000100800 */
[----:B0-----:R-:W3:Y:S01]  /*16cc0*/  LDL.LU R0, [R1+0x430] ;  /* 0x0004300001007983 */ /* 0x001ee20000300800 */
[C---:B------:R-:W-:Y:S02]  /*16cd0*/  ISETP.GT.U32.AND P5, PT, R15.reuse, R24, PT ;  /* 0x000000180f00720c */ /* 0x040fe40003fa4070 */
[----:B--2---:R-:W-:-:S11]  /*16ce0*/  ISETP.GT.U32.AND P4, PT, R15, R8, PT ;  /* 0x000000080f00720c */ /* 0x004fd60003f84070 */
[--C-:B------:R-:W-:Y:S01]  /*16cf0*/  @!P5 IMAD.IADD R24, R24, 0x1, -R15.reuse ;  /* 0x000000011818d824 */ /* 0x100fe200078e0a0f */
[C---:B------:R-:W-:Y:S01]  /*16d00*/  ISETP.GT.U32.AND P5, PT, R15.reuse, R4, PT ;  /* 0x000000040f00720c */ /* 0x040fe20003fa4070 */
        /* <DEDUP_REMOVED lines=14> */
[--C-:B------:R-:W-:Y:S01]  /*16df0*/  @!P6 IMAD.IADD R4, R4, 0x1, -R15.reuse ;  /* 0x000000010404e824 */ /* 0x100fe200078e0a0f */
[----:B------:R-:W-:Y:S01]  /*16e00*/  ISETP.GT.U32.AND P3, PT, R15, R9, PT ;  /* 0x000000090f00720c */ /* 0x000fe20003f64070 */
[----:B------:R-:W-:Y:S01]  /*16e10*/  @!P1 IMAD.IADD R17, R17, 0x1, -R15 ;  /* 0x0000000111119824 */ /* 0x000fe200078e0a0f */
[----:B0-----:R-:W2:Y:S01]  /*16e20*/  LDL.LU R24, [R1+0x428] ;  /* 0x0004280001187983 */ /* 0x001ea20000300800 */
[C---:B------:R-:W-:Y:S02]  /*16e30*/  ISETP.GT.U32.AND P2, PT, R15.reuse, R3, PT ;  /* 0x000000030f00720c */ /* 0x040fe40003f44070 */
[----:B------:R-:W-:-:S05]  /*16e40*/  ISETP.GT.U32.AND P0, PT, R15, R13, PT ;  /* 0x0000000d0f00720c */ /* 0x000fca0003f04070 */
[----:B------:R-:W-:Y:S01]  /*16e50*/  @!P5 IMAD.IADD R7, R7, 0x1, -R15 ;  /* 0x000000010707d824 */ /* 0x000fe200078e0a0f */
[C---:B------:R-:W-:Y:S02]  /*16e60*/  ISETP.GT.U32.AND P1, PT, R15.reuse, R12, PT ;  /* 0x0000000c0f00720c */ /* 0x040fe40003f24070 */
[----:B------:R-:W-:-:S03]  /*16e70*/  ISETP.GT.U32.AND P4, PT, R15, R8, PT ;  /* 0x000000080f00720c */ /* 0x000fc60003f84070 */
[--C-:B------:R-:W-:Y:S02]  /*16e80*/  @!P2 IMAD.IADD R3, R3, 0x1, -R15.reuse ;  /* 0x000000010303a824 */ /* 0x100fe400078e0a0f */
[--C-:B------:R-:W-:Y:S02]  /*16e90*/  @!P0 IMAD.IADD R13, R13, 0x1, -R15.reuse ;  /* 0x000000010d0d8824 */ /* 0x100fe400078e0a0f */
[----:B------:R-:W-:Y:S01]  /*16ea0*/  @!P3 IMAD.IADD R9, R9, 0x1, -R15 ;  /* 0x000000010909b824 */ /* 0x000fe200078e0a0f */
[----:B------:R-:W-:-:S03]  /*16eb0*/  ISETP.GT.U32.AND P3, PT, R15, R6, PT ;  /* 0x000000060f00720c */ /* 0x000fc60003f64070 */
[--C-:B------:R-:W-:Y:S01]  /*16ec0*/  @!P1 IMAD.IADD R12, R12, 0x1, -R15.reuse ;  /* 0x000000010c0c9824 */ /* 0x100fe200078e0a0f */
[----:B------:R-:W-:Y:S01]  /*16ed0*/  STL [R1+0x474], R20 ;  /* 0x0004741401007387 */ /* 0x000fe20000100800 */
[----:B------:R-:W-:-:S03]  /*16ee0*/  @!P4 IMAD.IADD R8, R8, 0x1, -R15 ;  /* 0x000000010808c824 */ /* 0x000fc600078e0a0f */
[----:B------:R-:W-:Y:S04]  /*16ef0*/  STL [R1+0x454], R19 ;  /* 0x0004541301007387 */ /* 0x000fe80000100800 */
[----:B------:R-:W-:Y:S04]  /*16f00*/  STL [R1+0x460], R18 ;  /* 0x0004601201007387 */ /* 0x000fe80000100800 */
[----:B------:R-:W-:Y:S04]  /*16f10*/  STL [R1+0x468], R17 ;  /* 0x0004681101007387 */ /* 0x000fe80000100800 */
[----:B------:R-:W-:Y:S04]  /*16f20*/  STL [R1+0x46c], R9 ;  /* 0x00046c0901007387 */ /* 0x000fe80000100800 */
[----:B------:R0:W-:Y:S04]  /*16f30*/  STL [R1+0x45c], R4 ;  /* 0x00045c0401007387 */ /* 0x0001e80000100800 */
[----:B------:R1:W-:Y:S01]  /*16f40*/  STL [R1+0x464], R8 ;  /* 0x0004640801007387 */ /* 0x0003e20000100800 */
[----:B------:R-:W-:-:S03]  /*16f50*/  @!P3 IMAD.IADD R6, R6, 0x1, -R15 ;  /* 0x000000010606b824 */ /* 0x000fc600078e0a0f */
[----:B0-----:R-:W2:Y:S04]  /*16f60*/  LDL.LU R4, [R1+0x424] ;  /* 0x0004240001047983 */ /* 0x001ea80000300800 */
        /* <DEDUP_REMOVED lines=21> */
[----:B0-----:R-:W3:Y:S01]  /*170c0*/  LDL.LU R7, [R1+0x41c] ;  /* 0x00041c0001077983 */ /* 0x001ee20000300800 */
[--C-:B------:R-:W-:Y:S01]  /*170d0*/  @!P0 IMAD.IADD R12, R12, 0x1, -R15.reuse ;  /* 0x000000010c0c8824 */ /* 0x100fe200078e0a0f */
[----:B------:R-:W-:Y:S02]  /*170e0*/  ISETP.GT.U32.AND P1, PT, R15, R6, PT ;  /* 0x000000060f00720c */ /* 0x000fe40003f24070 */
[----:B------:R0:W-:Y:S04]  /*170f0*/  STL [R1+0x448], R3 ;  /* 0x0004480301007387 */ /* 0x0001e80000100800 */
        /* <DEDUP_REMOVED lines=29> */
[--C-:B------:R-:W-:Y:S01]  /*172d0*/  @!P6 IMAD.IADD R24, R24, 0x1, -R15.reuse ;  /* 0x000000011818e824 */ /* 0x100fe200078e0a0f */
[----:B------:R-:W-:Y:S01]  /*172e0*/  ISETP.GT.U32.AND P1, PT, R15, R0, PT ;  /* 0x000000000f00720c */ /* 0x000fe20003f24070 */
[----:B------:R-:W-:Y:S01]  /*172f0*/  @!P0 IMAD.IADD R5, R5, 0x1, -R15 ;  /* 0x0000000105058824 */ /* 0x000fe200078e0a0f */
[----:B0-----:R-:W2:Y:S01]  /*17300*/  LDL.LU R2, [R1+0x3e8] ;  /* 0x0003e80001027983 */ /* 0x001ea20000300800 */
[C---:B------:R-:W-:Y:S02]  /*17310*/  ISETP.GT.U32.AND P4, PT, R15.reuse, R4, PT ;  /* 0x000000040f00720c */ /* 0x040fe40003f84070 */
[----:B------:R-:W-:-:S02]  /*17320*/  ISETP.GT.U32.AND P5, PT, R15, R17, PT ;  /* 0x000000110f00720c */ /* 0x000fc40003fa4070 */
[C---:B------:R-:W-:Y:S01]  /*17330*/  ISETP.GT.U32.AND P2, PT, R15.reuse, R9, PT ;  /* 0x000000090f00720c */ /* 0x040fe20003f44070 */
[----:B------:R-:W-:Y:S01]  /*17340*/  IMAD.HI.U32 R16, R14, R21, RZ ;  /* 0x000000150e107227 */ /* 0x000fe200078e00ff */
[C---:B------:R-:W-:Y:S02]  /*17350*/  ISETP.GT.U32.AND P3, PT, R15.reuse, R22, PT ;  /* 0x000000160f00720c */ /* 0x040fe40003f64070 */
[----:B------:R-:W-:-:S05]  /*17360*/  ISETP.GT.U32.AND P0, PT, R15, R8, PT ;  /* 0x000000080f00720c */ /* 0x000fca0003f04070 */
[--C-:B------:R-:W-:Y:S02]  /*17370*/  @!P4 IMAD.IADD R4, R4, 0x1, -R15.reuse ;  /* 0x000000010404c824 */ /* 0x100fe400078e0a0f */
[--C-:B------:R-:W-:Y:S02]  /*17380*/  @!P5 IMAD.IADD R17, R17, 0x1, -R15.reuse ;  /* 0x000000011111d824 */ /* 0x100fe400078e0a0f */
[----:B------:R-:W-:Y:S02]  /*17390*/  IMAD.MOV R16, RZ, RZ, -R16 ;  /* 0x000000ffff107224 */ /* 0x000fe400078e0a10 */
[----:B------:R-:W-:Y:S02]  /*173a0*/  @!P2 IMAD.IADD R9, R9, 0x1, -R15 ;  /* 0x000000010909a824 */ /* 0x000fe400078e0a0f */
[----:B------:R-:W-:Y:S02]  /*173b0*/  IMAD R21, R15, R16, R21 ;  /* 0x000000100f157224 */ /* 0x000fe400078e0215 */
[----:B------:R-:W-:-:S02]  /*173c0*/  @!P1 IMAD.IADD R0, R0, 0x1, -R15 ;  /* 0x0000000100009824 */ /* 0x000fc400078e0a0f */
        /* <DEDUP_REMOVED lines=27> */
[C---:B------:R-:W-:Y:S02]  /*17580*/  ISETP.GT.U32.AND P0, PT, R15.reuse, R12, PT ;  /* 0x0000000c0f00720c */ /* 0x040fe40003f04070 */
[----:B------:R-:W-:Y:S01]  /*17590*/  ISETP.GT.U32.AND P5, PT, R15, R9, PT ;  /* 0x000000090f00720c */ /* 0x000fe20003fa4070 */
[--C-:B------:R-:W-:Y:S01]  /*175a0*/  @!P2 IMAD.IADD R13, R13, 0x1, -R15.reuse ;  /* 0x000000010d0da824 */ /* 0x100fe200078e0a0f */
[----:B------:R-:W-:Y:S01]  /*175b0*/  ISETP.GT.U32.AND P2, PT, R15, R8, PT ;  /* 0x000000080f00720c */ /* 0x000fe20003f44070 */
[----:B------:R-:W-:-:S04]  /*175c0*/  @!P1 IMAD.IADD R7, R7, 0x1, -R15 ;  /* 0x0000000107079824 */ /* 0x000fc800078e0a0f */
[--C-:B------:R-:W-:Y:S02]  /*175d0*/  @!P6 IMAD.IADD R4, R4, 0x1, -R15.reuse ;  /* 0x000000010404e824 */ /* 0x100fe400078e0a0f */
[----:B------:R-:W-:-:S03]  /*175e0*/  @!P4 IMAD.IADD R17, R17, 0x1, -R15 ;  /* 0x000000011111c824 */ /* 0x000fc600078e0a0f */
[----:B------:R0:W-:Y:S01]  /*175f0*/  STL [R1+0x424], R4 ;  /* 0x0004240401007387 */ /* 0x0001e20000100800 */
[--C-:B------:R-:W-:Y:S01]  /*17600*/  @!P0 IMAD.IADD R12, R12, 0x1, -R15.reuse ;  /* 0x000000010c0c8824 */ /* 0x100fe200078e0a0f */
[----:B------:R-:W-:Y:S01]  /*17610*/  ISETP.GT.U32.AND P0, PT, R15, R7, PT ;  /* 0x000000070f00720c */ /* 0x000fe20003f04070 */
[--C-:B------:R-:W-:Y:S02]  /*17620*/  @!P5 IMAD.IADD R9, R9, 0x1, -R15.reuse ;  /* 0x000000010909d824 */ /* 0x100fe400078e0a0f */
[--C-:B------:R-:W-:Y:S01]  /*17630*/  @!P2 IMAD.IADD R8, R8, 0x1, -R15.reuse ;  /* 0x000000010808a824 */ /* 0x100fe200078e0a0f */
[----:B0-----:R-:W3:Y:S04]  /*17640*/  LDL.LU R4, [R1+0x3d0] ;  /* 0x0003d00001047983 */ /* 0x001ee80000300800 */
        /* <DEDUP_REMOVED lines=12> */
[--C-:B------:R-:W-:Y:S01]  /*17710*/  @!P3 IMAD.IADD R3, R3, 0x1, -R15.reuse ;  /* 0x000000010303b824 */ /* 0x100fe200078e0a0f */
[C---:B--2---:R-:W-:Y:S01]  /*17720*/  ISETP.GT.U32.AND P3, PT, R15.reuse, R2, PT ;  /* 0x000000020f00720c */ /* 0x044fe20003f64070 */
[----:B------:R-:W-:Y:S01]  /*17730*/  @!P1 IMAD.IADD R6, R6, 0x1, -R15 ;  /* 0x0000000106069824 */ /* 0x000fe200078e0a0f */
[C---:B------:R-:W-:Y:S02]  /*17740*/  ISETP.GT.U32.AND P5, PT, R15.reuse, R18, PT ;  /* 0x000000120f00720c */ /* 0x040fe40003fa4070 */
[C---:B------:R-:W-:Y:S02]  /*17750*/  ISETP.GT.U32.AND P1, PT, R15.reuse, R3, PT ;  /* 0x000000030f00720c */ /* 0x040fe40003f24070 */
[----:B------:R-:W-:-:S07]  /*17760*/  ISETP.GT.U32.AND P4, PT, R15, R19, PT ;  /* 0x000000130f00720c */ /* 0x000fce0003f84070 */
[--C-:B------:R-:W-:Y:S01]  /*17770*/  @!P3 IMAD.IADD R2, R2, 0x1, -R15.reuse ;  /* 0x000000010202b824 */ /* 0x100fe200078e0a0f */
[C---:B------:R-:W-:Y:S02]  /*17780*/  ISETP.GT.U32.AND P3, PT, R15.reuse, R20, PT ;  /* 0x000000140f00720c */ /* 0x040fe40003f64070 */
[C---:B------:R-:W-:Y:S02]  /*17790*/  ISETP.GT.U32.AND P6, PT, R15.reuse, R13, PT ;  /* 0x0000000d0f00720c */ /* 0x040fe40003fc4070 */
[----:B------:R-:W-:Y:S01]  /*177a0*/  ISETP.GT.U32.AND P2, PT, R15, R2, PT ;  /* 0x000000020f00720c */ /* 0x000fe20003f44070 */
[--C-:B------:R-:W-:Y:S02]  /*177b0*/  @!P5 IMAD.IADD R18, R18, 0x1, -R15.reuse ;  /* 0x000000011212d824 */ /* 0x100fe400078e0a0f */
[--C-:B------:R-:W-:Y:S02]  /*177c0*/  @!P1 IMAD.IADD R3, R3, 0x1, -R15.reuse ;  /* 0x0000000103039824 */ /* 0x100fe400078e0a0f */
[----:B------:R-:W-:-:S04]  /*177d0*/  @!P4 IMAD.IADD R19, R19, 0x1, -R15 ;  /* 0x000000011313c824 */ /* 0x000fc800078e0a0f */
[--C-:B------:R-:W-:Y:S01]  /*177e0*/  @!P3 IMAD.IADD R20, R20, 0x1, -R15.reuse ;  /* 0x000000011414b824 */ /* 0x100fe200078e0a0f */
[----:B------:R0:W-:Y:S01]  /*177f0*/  STL [R1+0x414], R3 ;  /* 0x0004140301007387 */ /* 0x0001e20000100800 */
[----:B------:R-:W-:Y:S01]  /*17800*/  ISETP.GT.U32.AND P0, PT, R15, R12, PT ;  /* 0x0000000c0f00720c */ /* 0x000fe20003f04070 */
[--C-:B------:R-:W-:Y:S02]  /*17810*/  @!P6 IMAD.IADD R13, R13, 0x1, -R15.reuse ;  /* 0x000000010d0de824 */ /* 0x100fe400078e0a0f */
[----:B------:R-:W-:Y:S01]  /*17820*/  @!P2 IMAD.IADD R2, R2, 0x1, -R15 ;  /* 0x000000010202a824 */ /* 0x000fe200078e0a0f */
[----:B0-----:R-:W2:Y:S01]  /*17830*/  LDL.LU R3, [R1+0x3cc] ;  /* 0x0003cc0001037983 */ /* 0x001ea20000300800 */
[C---:B------:R-:W-:Y:S02]  /*17840*/  ISETP.GT.U32.AND P3, PT, R15.reuse, R0, PT ;  /* 0x000000000f00720c */ /* 0x040fe40003f64070 */
[C---:B------:R-:W-:Y:S02]  /*17850*/  ISETP.GT.U32.AND P4, PT, R15.reuse, R11, PT ;  /* 0x0000000b0f00720c */ /* 0x040fe40003f84070 */
[----:B------:R-:W-:-:S09]  /*17860*/  ISETP.GT.U32.AND P5, PT, R15, R10, PT ;  /* 0x0000000a0f00720c */ /* 0x000fd20003fa4070 */
[--C-:B------:R-:W-:Y:S01]  /*17870*/  @!P3 IMAD.IADD R0, R0, 0x1, -R15.reuse ;  /* 0x000000010000b824 */ /* 0x100fe200078e0a0f */
[----:B------:R-:W-:Y:S01]  /*17880*/  ISETP.GT.U32.AND P1, PT, R15, R6, PT ;  /* 0x000000060f00720c */ /* 0x000fe20003f24070 */
[--C-:B------:R-:W-:Y:S01]  /*17890*/  @!P4 IMAD.IADD R11, R11, 0x1, -R15.reuse ;  /* 0x000000010b0bc824 */ /* 0x100fe200078e0a0f */
[C---:B------:R-:W-:Y:S01]  /*178a0*/  ISETP.GT.U32.AND P6, PT, R15.reuse, R24, PT ;  /* 0x000000180f00720c */ /* 0x040fe20003fc4070 */
[--C-:B------:R-:W-:Y:S02]  /*178b0*/  @!P5 IMAD.IADD R10, R10, 0x1, -R15.reuse ;  /* 0x000000010a0ad824 */ /* 0x100fe400078e0a0f */
[--C-:B------:R-:W-:Y:S01]  /*178c0*/  @!P0 IMAD.IADD R12, R12, 0x1, -R15.reuse ;  /* 0x000000010c0c8824 */ /* 0x100fe200078e0a0f */
[----:B------:R-:W-:Y:S01]  /*178d0*/  ISETP.GT.U32.AND P0, PT, R15, R5, PT ;  /* 0x000000050f00720c */ /* 0x000fe20003f04070 */
[----:B------:R-:W-:Y:S06]  /*178e0*/  STL [R1+0x40c], R20 ;  /* 0x00040c1401007387 */ /* 0x000fec0000100800 */
[----:B------:R-:W-:-:S02]  /*178f0*/  @!P1 IMAD.IADD R6, R6, 0x1, -R15 ;  /* 0x0000000106069824 */ /* 0x000fc400078e0a0f */
        /* <DEDUP_REMOVED lines=22> */
[C---:B------:R-:W-:Y:S02]  /*17a60*/  ISETP.GT.U32.AND P4, PT, R15.reuse, R10, PT ;  /* 0x0000000a0f00720c */ /* 0x040fe40003f84070 */
[----:B------:R-:W-:-:S07]  /*17a70*/  ISETP.GT.U32.AND P6, PT, R15, R7, PT ;  /* 0x000000070f00720c */ /* 0x000fce0003fc4070 */
[--C-:B------:R-:W-:Y:S01]  /*17a80*/  @!P5 IMAD.IADD R8, R8, 0x1, -R15.reuse ;  /* 0x000000010808d824 */ /* 0x100fe200078e0a0f */
[----:B------:R-:W-:Y:S01]  /*17a90*/  ISETP.GT.U32.AND P5, PT, R15, R24, PT ;  /* 0x000000180f00720c */ /* 0x000fe20003fa4070 */
[--C-:B------:R-:W-:Y:S02]  /*17aa0*/  @!P2 IMAD.IADD R0, R0, 0x1, -R15.reuse ;  /* 0x000000010000a824 */ /* 0x100fe400078e0a0f */
[--C-:B------:R-:W-:Y:S02]  /*17ab0*/  @!P3 IMAD.IADD R11, R11, 0x1, -R15.reuse ;  /* 0x000000010b0bb824 */ /* 0x100fe400078e0a0f */
[--C-:B------:R-:W-:Y:S01]  /*17ac0*/  @!P4 IMAD.IADD R10, R10, 0x1, -R15.reuse ;  /* 0x000000010a0ac824 */ /* 0x100fe200078e0a0f */
[----:B------:R0:W-:Y:S01]  /*17ad0*/  STL [R1+0x3f0], R0 ;  /* 0x0003f00001007387 */ /* 0x0001e20000100800 */
[----:B------:R-:W-:Y:S01]  /*17ae0*/  @!P6 IMAD.IADD R7, R7, 0x1, -R15 ;  /* 0x000000010707e824 */ /* 0x000fe200078e0a0f */
[----:B------:R-:W-:-:S05]  /*17af0*/  ISETP.GT.U32.AND P6, PT, R15, R5, PT ;  /* 0x000000050f00720c */ /* 0x000fca0003fc4070 */
[--C-:B------:R-:W-:Y:S01]  /*17b00*/  @!P5 IMAD.IADD R24, R24, 0x1, -R15.reuse ;  /* 0x000000011818d824 */ /* 0x100fe200078e0a0f */
[----:B0-----:R-:W3:Y:S04]  /*17b10*/  LDL.LU R0, [R1+0x38c] ;  /* 0x00038c0001007983 */ /* 0x001ee80000300800 */
[----:B------:R-:W-:Y:S04]  /*17b20*/  STL [R1+0x3f4], R11 ;  /* 0x0003f40b01007387 */ /* 0x000fe80000100800 */
[----:B------:R0:W-:Y:S04]  /*17b30*/  STL [R1+0x3e4], R24 ;  /* 0x0003e41801007387 */ /* 0x0001e80000100800 */
[----:B------:R1:W-:Y:S01]  /*17b40*/  STL [R1+0x3ec], R10 ;  /* 0x0003ec0a01007387 */ /* 0x0003e20000100800 */
[----:B------:R-:W-:-:S03]  /*17b50*/  @!P6 IMAD.IADD R5, R5, 0x1, -R15 ;  /* 0x000000010505e824 */ /* 0x000fc600078e0a0f */
[----:B0-----:R-:W4:Y:S04]  /*17b60*/  LDL.LU R24, [R1+0x398] ;  /* 0x0003980001187983 */ /* 0x001f280000300800 */
[----:B------:R-:W3:Y:S04]  /*17b70*/  LDL.LU R20, [R1+0x3a0] ;  /* 0x0003a00001147983 */ /* 0x000ee80000300800 */
[----:B------:R-:W3:Y:S04]  /*17b80*/  LDL.LU R12, [R1+0x3a4] ;  /* 0x0003a400010c7983 */ /* 0x000ee80000300800 */
[----:B------:R-:W3:Y:S04]  /*17b90*/  LDL.LU R11, [R1+0x39c] ;  /* 0x00039c00010b7983 */ /* 0x000ee80000300800 */
[----:B------:R0:W-:Y:S04]  /*17ba0*/  STL [R1+0x3e0], R5 ;  /* 0x0003e00501007387 */ /* 0x0001e80000100800 */
[----:B-1----:R-:W3:Y:S01]  /*17bb0*/  LDL.LU R10, [R1+0x394] ;  /* 0x00039400010a7983 */ /* 0x002ee20000300800 */
[----:B------:R-:W-:-:S02]  /*17bc0*/  ISETP.GT.U32.AND P1, PT, R15, R4, PT ;  /* 0x000000040f00720c */ /* 0x000fc40003f24070 */
[C---:B--2---:R-:W-:Y:S02]  /*17bd0*/  ISETP.GT.U32.AND P0, PT, R15.reuse, R3, PT ;  /* 0x000000030f00720c */ /* 0x044fe40003f04070 */
[C---:B------:R-:W-:Y:S01]  /*17be0*/  ISETP.GT.U32.AND P2, PT, R15.reuse, R17, PT ;  /* 0x000000110f00720c */ /* 0x040fe20003f44070 */
[----:B0-----:R-:W2:Y:S08]  /*17bf0*/  LDL.LU R5, [R1+0x390] ;  /* 0x0003900001057983 */ /* 0x001eb00000300800 */
[--C-:B------:R-:W-:Y:S01]  /*17c00*/  @!P1 IMAD.IADD R4, R4, 0x1, -R15.reuse ;  /* 0x0000000104049824 */ /* 0x100fe200078e0a0f */
[----:B------:R-:W-:Y:S01]  /*17c10*/  ISETP.GT.U32.AND P1, PT, R15, R23, PT ;  /* 0x000000170f00720c */ /* 0x000fe20003f24070 */
[----:B------:R-:W-:-:S03]  /*17c20*/  @!P0 IMAD.IADD R3, R3, 0x1, -R15 ;  /* 0x0000000103038824 */ /* 0x000fc600078e0a0f */
[C---:B------:R-:W-:Y:S02]  /*17c30*/  ISETP.GT.U32.AND P0, PT, R15.reuse, R4, PT ;  /* 0x000000040f00720c */ /* 0x040fe40003f04070 */
[----:B------:R-:W-:-:S07]  /*17c40*/  ISETP.GT.U32.AND P3, PT, R15, R9, PT ;  /* 0x000000090f00720c */ /* 0x000fce0003f64070 */
[--C-:B------:R-:W-:Y:S01]  /*17c50*/  @!P1 IMAD.IADD R23, R23, 0x1, -R15.reuse ;  /* 0x0000000117179824 */ /* 0x100fe200078e0a0f */
[C---:B------:R-:W-:Y:S02]  /*17c60*/  ISETP.GT.U32.AND P1, PT, R15.reuse, R21, PT ;  /* 0x000000150f00720c */ /* 0x040fe40003f24070 */
[C---:B------:R-:W-:Y:S01]  /*17c70*/  ISETP.GT.U32.AND P4, PT, R15.reuse, R8, PT ;  /* 0x000000080f00720c */ /* 0x040fe20003f84070 */
[--C-:B------:R-:W-:Y:S01]  /*17c80*/  @!P0 IMAD.IADD R4, R4, 0x1, -R15.reuse ;  /* 0x0000000104048824 */ /* 0x100fe200078e0a0f */
[----:B------:R-:W-:Y:S01]  /*17c90*/  ISETP.GT.U32.AND P0, PT, R15, R23, PT ;  /* 0x000000170f00720c */ /* 0x000fe20003f04070 */
[--C-:B------:R-:W-:Y:S02]  /*17ca0*/  @!P2 IMAD.IADD R17, R17, 0x1, -R15.reuse ;  /* 0x000000011111a824 */ /* 0x100fe400078e0a0f */
[----:B------:R-:W-:Y:S01]  /*17cb0*/  @!P3 IMAD.IADD R9, R9, 0x1, -R15 ;  /* 0x000000010909b824 */ /* 0x000fe200078e0a0f */
[----:B------:R-:W-:-:S05]  /*17cc0*/  ISETP.GT.U32.AND P5, PT, R15, R7, PT ;  /* 0x000000070f00720c */ /* 0x000fca0003fa4070 */
[--C-:B------:R-:W-:Y:S02]  /*17cd0*/  @!P1 IMAD.IADD R21, R21, 0x1, -R15.reuse ;  /* 0x0000000115159824 */ /* 0x100fe400078e0a0f */
[--C-:B------:R-:W-:Y:S02]  /*17ce0*/  @!P4 IMAD.IADD R8, R8, 0x1, -R15.reuse ;  /* 0x000000010808c824 */ /* 0x100fe400078e0a0f */
[--C-:B------:R-:W-:Y:S01]  /*17cf0*/  @!P0 IMAD.IADD R23, R23, 0x1, -R15.reuse ;  /* 0x0000000117178824 */ /* 0x100fe200078e0a0f */
[----:B------:R0:W-:Y:S01]  /*17d00*/  STL [R1+0x3d0], R4 ;  /* 0x0003d00401007387 */ /* 0x0001e20000100800 */
[----:B------:R-:W-:Y:S02]  /*17d10*/  ISETP.GT.U32.AND P6, PT, R15, R3, PT ;  /* 0x000000030f00720c */ /* 0x000fe40003fc4070 */
[----:B------:R-:W-:Y:S01]  /*17d20*/  @!P5 IMAD.IADD R7, R7, 0x1, -R15 ;  /* 0x000000010707d824 */ /* 0x000fe200078e0a0f */
[----:B0-----:R-:W2:Y:S01]  /*17d30*/  LDL.LU R4, [R1+0x380] ;  /* 0x0003800001047983 */ /* 0x001ea20000300800 */
[----:B------:R-:W-:-:S02]  /*17d40*/  ISETP.GT.U32.AND P1, PT, R15, R2, PT ;  /* 0x000000020f00720c */ /* 0x000fc40003f24070 */
[C---:B------:R-:W-:Y:S02]  /*17d50*/  ISETP.GT.U32.AND P2, PT, R15.reuse, R19, PT ;  /* 0x000000130f00720c */ /* 0x040fe40003f44070 */
[C---:B------:R-:W-:Y:S02]  /*17d60*/  ISETP.GT.U32.AND P3, PT, R15.reuse, R18, PT ;  /* 0x000000120f00720c */ /* 0x040fe40003f64070 */
[----:B------:R-:W-:-:S07]  /*17d70*/  ISETP.GT.U32.AND P4, PT, R15, R13, PT ;  /* 0x0000000d0f00720c */ /* 0x000fce0003f84070 */
[--C-:B------:R-:W-:Y:S02]  /*17d80*/  @!P1 IMAD.IADD R2, R2, 0x1, -R15.reuse ;  /* 0x0000000102029824 */ /* 0x100fe400078e0a0f */
[--C-:B------:R-:W-:Y:S01]  /*17d90*/  @!P2 IMAD.IADD R19, R19, 0x1, -R15.reuse ;  /* 0x000000011313a824 */ /* 0x100fe200078e0a0f */
[----:B------:R-:W-:Y:S01]  /*17da0*/  ISETP.GT.U32.AND P5, PT, R15, R6, PT ;  /* 0x000000060f00720c */ /* 0x000fe20003fa4070 */
[--C-:B------:R-:W-:Y:S01]  /*17db0*/  @!P3 IMAD.IADD R18, R18, 0x1, -R15.reuse ;  /* 0x000000011212b824 */ /* 0x100fe200078e0a0f */
[----:B------:R-:W-:Y:S01]  /*17dc0*/  IABS R22, R22 ;  /* 0x0000001600167213 */ /* 0x000fe20000000000 */
[--C-:B------:R-:W-:Y:S01]  /*17dd0*/  @!P4 IMAD.IADD R13, R13, 0x1, -R15.reuse ;  /* 0x000000010d0dc824 */ /* 0x100fe200078e0a0f */
[----:B------:R-:W-:Y:S03]  /*17de0*/  STL [R1+0x3d8], R21 ;  /* 0x0003d81501007387 */ /* 0x000fe60000100800 */
[----:B------:R-:W-:Y:S01]  /*17df0*/  IMAD.HI.U32 R16, R14, R22, RZ ;  /* 0x000000160e107227 */ /* 0x000fe200078e00ff */
[----:B------:R-:W-:Y:S03]  /*17e00*/  STL [R1+0x3d4], R17 ;  /* 0x0003d41101007387 */ /* 0x000fe60000100800 */
[----:B------:R-:W-:-:S02]  /*17e10*/  @!P6 IMAD.IADD R3, R3, 0x1, -R15 ;  /* 0x000000010303e824 */ /* 0x000fc400078e0a0f */
[----:B------:R-:W-:Y:S01]  /*17e20*/  @!P5 IMAD.IADD R6, R6, 0x1, -R15 ;  /* 0x000000010606d824 */ /* 0x000fe200078e0a0f */
[----:B------:R-:W-:Y:S01]  /*17e30*/  STL [R1+0x3b4], R9 ;  /* 0x0003b40901007387 */ /* 0x000fe20000100800 */
[----:B------:R-:W-:-:S03]  /*17e40*/  IMAD.MOV R16, RZ, RZ, -R16 ;  /* 0x000000ffff107224 */ /* 0x000fc600078e0a10 */
[----:B------:R-:W-:Y:S04]  /*17e50*/  STL [R1+0x3c0], R8 ;  /* 0x0003c00801007387 */ /* 0x000fe80000100800 */
[----:B------:R-:W-:Y:S04]  /*17e60*/  STL [R1+0x3c8], R7 ;  /* 0x0003c80701007387 */ /* 0x000fe80000100800 */
[----:B------:R0:W-:Y:S01]  /*17e70*/  STL [R1+0x3c4], R23 ;  /* 0x0003c41701007387 */ /* 0x0001e20000100800 */
[----:B------:R-:W-:-:S03]  /*17e80*/  IMAD R22, R15, R16, R22 ;  /* 0x000000100f167224 */ /* 0x000fc600078e0216 */
[----:B------:R1:W-:Y:S04]  /*17e90*/  STL [R1+0x3cc], R3 ;  /* 0x0003cc0301007387 */ /* 0x0003e80000100800 */
[----:B0-----:R-:W2:Y:S04]  /*17ea0*/  LDL R23, [R1+0x3fb0] ;  /* 0x003fb00001177983 */ /* 0x001ea80000100800 */
[----:B-1----:R-:W2:Y:S04]  /*17eb0*/  LDL.LU R3, [R1+0x388] ;  /* 0x0003880001037983 */ /* 0x002ea80000300800 */
[----:B------:R-:W2:Y:S04]  /*17ec0*/  LDL.LU R17, [R1+0x384] ;  /* 0x0003840001117983 */ /* 0x000ea80000300800 */
[----:B------:R-:W2:Y:S04]  /*17ed0*/  LDL.LU R9, [R1+0x364] ;  /* 0x0003640001097983 */ /* 0x000ea80000300800 */
        /* <DEDUP_REMOVED lines=35> */
[C---:B--2---:R-:W-:Y:S02]  /*18110*/  ISETP.GT.U32.AND P5, PT, R15.reuse, R5, PT ;  /* 0x000000050f00720c */ /* 0x044fe40003fa4070 */
[----:B------:R-:W-:-:S09]  /*18120*/  ISETP.GT.U32.AND P0, PT, R15, R24, PT ;  /* 0x000000180f00720c */ /* 0x000fd20003f04070 */
[--C-:B------:R-:W-:Y:S01]  /*18130*/  @!P6 IMAD.IADD R0, R0, 0x1, -R15.reuse ;  /* 0x000000010000e824 */ /* 0x100fe200078e0a0f */
[----:B------:R-:W-:Y:S01]  /*18140*/  ISETP.GT.U32.AND P6, PT, R15, R4, PT ;  /* 0x000000040f00720c */ /* 0x000fe20003fc4070 */
[----:B------:R-:W-:-:S03]  /*18150*/  @!P5 IMAD.IADD R5, R5, 0x1, -R15 ;  /* 0x000000010505d824 */ /* 0x000fc600078e0a0f */
[C---:B------:R-:W-:Y:S02]  /*18160*/  ISETP.GT.U32.AND P5, PT, R15.reuse, R0, PT ;  /* 0x000000000f00720c */ /* 0x040fe40003fa4070 */
[C---:B------:R-:W-:Y:S02]  /*18170*/  ISETP.GT.U32.AND P1, PT, R15.reuse, R20, PT ;  /* 0x000000140f00720c */ /* 0x040fe40003f24070 */
[----:B------:R-:W-:-:S05]  /*18180*/  ISETP.GT.U32.AND P2, PT, R15, R12, PT ;  /* 0x0000000c0f00720c */ /* 0x000fca0003f44070 */
[----:B------:R-:W-:-:S04]  /*18190*/  @!P6 IMAD.IADD R4, R4, 0x1, -R15 ;  /* 0x000000010404e824 */ /* 0x000fc800078e0a0f */
[--C-:B------:R-:W-:Y:S01]  /*181a0*/  @!P5 IMAD.IADD R0, R0, 0x1, -R15.reuse ;  /* 0x000000010000d824 */ /* 0x100fe200078e0a0f */
[C---:B------:R-:W-:Y:S01]  /*181b0*/  ISETP.GT.U32.AND P5, PT, R15.reuse, R4, PT ;  /* 0x000000040f00720c */ /* 0x040fe20003fa4070 */
[--C-:B------:R-:W-:Y:S01]  /*181c0*/  @!P0 IMAD.IADD R24, R24, 0x1, -R15.reuse ;  /* 0x0000000118188824 */ /* 0x100fe200078e0a0f */
[----:B------:R-:W-:Y:S01]  /*181d0*/  ISETP.GT.U32.AND P3, PT, R15, R11, PT ;  /* 0x0000000b0f00720c */ /* 0x000fe20003f64070 */
[--C-:B------:R-:W-:Y:S01]  /*181e0*/  @!P1 IMAD.IADD R20, R20, 0x1, -R15.reuse ;  /* 0x0000000114149824 */ /* 0x100fe200078e0a0f */
[----:B------:R1:W-:Y:S01]  /*181f0*/  STL [R1+0x38c], R0 ;  /* 0x00038c0001007387 */ /* 0x0003e20000100800 */
[----:B------:R-:W-:-:S03]  /*18200*/  @!P2 IMAD.IADD R12, R12, 0x1, -R15 ;  /* 0x000000010c0ca824 */ /* 0x000fc600078e0a0f */
[----:B0-----:R-:W2:Y:S01]  /*18210*/  LDL.LU R6, [R1+0x35c] ;  /* 0x00035c0001067983 */ /* 0x001ea20000300800 */
[----:B------:R-:W-:-:S04]  /*18220*/  ISETP.GT.U32.AND P4, PT, R15, R10, PT ;  /* 0x0000000a0f00720c */ /* 0x000fc80003f84070 */
[--C-:B------:R-:W-:Y:S01]  /*18230*/  @!P5 IMAD.IADD R4, R4, 0x1, -R15.reuse ;  /* 0x000000010404d824 */ /* 0x100fe200078e0a0f */
[----:B-1----:R-:W2:Y:S01]  /*18240*/  LDL.LU R0, [R1+0x334] ;  /* 0x0003340001007983 */ /* 0x002ea20000300800 */
[C---:B------:R-:W-:Y:S02]  /*18250*/  ISETP.GT.U32.AND P6, PT, R15.reuse, R5, PT ;  /* 0x000000050f00720c */ /* 0x040fe40003fc4070 */
[C---:B------:R-:W-:Y:S02]  /*18260*/  ISETP.GT.U32.AND P0, PT, R15.reuse, R3, PT ;  /* 0x000000030f00720c */ /* 0x040fe40003f04070 */
[C---:B------:R-:W-:Y:S02]  /*18270*/  ISETP.GT.U32.AND P1, PT, R15.reuse, R17, PT ;  /* 0x000000110f00720c */ /* 0x040fe40003f24070 */
[----:B------:R-:W-:Y:S01]  /*18280*/  ISETP.GT.U32.AND P2, PT, R15, R9, PT ;  /* 0x000000090f00720c */ /* 0x000fe20003f44070 */
[----:B------:R-:W-:-:S08]  /*18290*/  @!P3 IMAD.IADD R11, R11, 0x1, -R15 ;  /* 0x000000010b0bb824 */ /* 0x000fd000078e0a0f */
[--C-:B------:R-:W-:Y:S01]  /*182a0*/  @!P0 IMAD.IADD R3, R3, 0x1, -R15.reuse ;  /* 0x0000000103038824 */ /* 0x100fe200078e0a0f */
[----:B------:R-:W-:Y:S01]  /*182b0*/  ISETP.GT.U32.AND P3, PT, R15, R8, PT ;  /* 0x000000080f00720c */ /* 0x000fe20003f64070 */
[--C-:B------:R-:W-:Y:S02]  /*182c0*/  @!P1 IMAD.IADD R17, R17, 0x1, -R15.reuse ;  /* 0x0000000111119824 */ /* 0x100fe400078e0a0f */
[--C-:B------:R-:W-:Y:S01]  /*182d0*/  @!P2 IMAD.IADD R9, R9, 0x1, -R15.reuse ;  /* 0x000000010909a824 */ /* 0x100fe200078e0a0f */
[----:B------:R0:W-:Y:S01]  /*182e0*/  STL [R1+0x398], R24 ;  /* 0x0003981801007387 */ /* 0x0001e20000100800 */
[--C-:B------:R-:W-:Y:S01]  /*182f0*/  @!P4 IMAD.IADD R10, R10, 0x1, -R15.reuse ;  /* 0x000000010a0ac824 */ /* 0x100fe200078e0a0f */
[----:B------:R-:W-:Y:S01]  /*18300*/  ISETP.GT.U32.AND P4, PT, R15, R7, PT ;  /* 0x000000070f00720c */ /* 0x000fe20003f84070 */
[----:B------:R-:W-:-:S06]  /*18310*/  @!P6 IMAD.IADD R5, R5, 0x1, -R15 ;  /* 0x000000010505e824 */ /* 0x000fcc00078e0a0f */
[--C-:B------:R-:W-:Y:S01]  /*18320*/  @!P3 IMAD.IADD R8, R8, 0x1, -R15.reuse ;  /* 0x000000010808b824 */ /* 0x100fe200078e0a0f */
[----:B0-----:R-:W2:Y:S04]  /*18330*/  LDL.LU R24, [R1+0x4cb4] ;  /* 0x004cb40001187983 */ /* 0x001ea80000300800 */
[----:B------:R-:W-:Y:S04]  /*18340*/  STL [R1+0x3a0], R20 ;  /* 0x0003a01401007387 */ /* 0x000fe80000100800 */
[----:B------:R-:W-:Y:S04]  /*18350*/  STL [R1+0x3a4], R12 ;  /* 0x0003a40c01007387 */ /* 0x000fe80000100800 */
[----:B------:R-:W-:Y:S04]  /*18360*/  STL [R1+0x39c], R11 ;  /* 0x00039c0b01007387 */ /* 0x000fe80000100800 */
[----:B------:R-:W-:Y:S04]  /*18370*/  STL [R1+0x394], R10 ;  /* 0x0003940a01007387 */ /* 0x000fe80000100800 */
[----:B------:R0:W-:Y:S01]  /*18380*/  STL [R1+0x390], R5 ;  /* 0x0003900501007387 */ /* 0x0001e20000100800 */
[----:B------:R-:W-:-:S03]  /*18390*/  @!P4 IMAD.IADD R7, R7, 0x1, -R15 ;  /* 0x000000010707c824 */ /* 0x000fc600078e0a0f */
[----:B0-----:R-:W2:Y:S04]  /*183a0*/  LDL.LU R5, [R1+0x340] ;  /* 0x0003400001057983 */ /* 0x001ea80000300800 */
        /* <DEDUP_REMOVED lines=21> */
[--C-:B------:R-:W-:Y:S01]  /*18500*/  @!P3 IMAD.IADD R13, R13, 0x1, -R15.reuse ;  /* 0x000000010d0db824 */ /* 0x100fe200078e0a0f */
[----:B------:R-:W-:Y:S01]  /*18510*/  ISETP.GT.U32.AND P3, PT, R15, R7, PT ;  /* 0x000000070f00720c */ /* 0x000fe20003f64070 */
[--C-:B------:R-:W-:Y:S01]  /*18520*/  @!P1 IMAD.IADD R9, R9, 0x1, -R15.reuse ;  /* 0x0000000109099824 */ /* 0x100fe200078e0a0f */
[----:B0-----:R-:W3:Y:S07]  /*18530*/  LDL.LU R3, [R1+0x338] ;  /* 0x0003380001037983 */ /* 0x001eee0000300800 */
[--C-:B------:R-:W-:Y:S01]  /*18540*/  @!P2 IMAD.IADD R8, R8, 0x1, -R15.reuse ;  /* 0x000000010808a824 */ /* 0x100fe200078e0a0f */
[----:B------:R-:W4:Y:S04]  /*18550*/  LDL.LU R20, [R1+0x328] ;  /* 0x0003280001147983 */ /* 0x000f280000300800 */
[----:B------:R0:W-:Y:S04]  /*18560*/  STL [R1+0x384], R17 ;  /* 0x0003841101007387 */ /* 0x0001e80000100800 */
[----:B0-----:R-:W3:Y:S04]  /*18570*/  LDL.LU R17, [R1+0x330] ;  /* 0x0003300001117983 */ /* 0x001ee80000300800 */
[----:B------:R0:W-:Y:S01]  /*18580*/  STL [R1+0x364], R9 ;  /* 0x0003640901007387 */ /* 0x0001e20000100800 */
[----:B------:R-:W-:-:S03]  /*18590*/  @!P3 IMAD.IADD R7, R7, 0x1, -R15 ;  /* 0x000000010707b824 */ /* 0x000fc600078e0a0f */
[----:B0-----:R-:W3:Y:S04]  /*185a0*/  LDL.LU R9, [R1+0x32c] ;  /* 0x00032c0001097983 */ /* 0x001ee80000300800 */
[----:B------:R0:W-:Y:S04]  /*185b0*/  STL [R1+0x370], R8 ;  /* 0x0003700801007387 */ /* 0x0001e80000100800 */
[----:B0-----:R-:W3:Y:S04]  /*185c0*/  LDL.LU R8, [R1+0x30c] ;  /* 0x00030c0001087983 */ /* 0x001ee80000300800 */
[----:B------:R0:W-:Y:S04]  /*185d0*/  STL [R1+0x378], R7 ;  /* 0x0003780701007387 */ /* 0x0001e80000100800 */
[----:B0-----:R-:W3:Y:S01]  /*185e0*/  LDL.LU R7, [R1+0x318] ;  /* 0x0003180001077983 */ /* 0x001ee20000300800 */
        /* <DEDUP_REMOVED lines=9> */
[--C-:B------:R-:W-:Y:S02]  /*18680*/  @!P6 IMAD.IADD R0, R0, 0x1, -R15.reuse ;  /* 0x000000010000e824 */ /* 0x100fe400078e0a0f */
[--C-:B------:R-:W-:Y:S02]  /*18690*/  @!P5 IMAD.IADD R22, R22, 0x1, -R15.reuse ;  /* 0x000000011616d824 */ /* 0x100fe400078e0a0f */
[--C-:B------:R-:W-:Y:S01]  /*186a0*/  @!P4 IMAD.IADD R2, R2, 0x1, -R15.reuse ;  /* 0x000000010202c824 */ /* 0x100fe200078e0a0f */
[----:B------:R-:W-:Y:S01]  /*186b0*/  ISETP.GT.U32.AND P4, PT, R15, R0, PT ;  /* 0x000000000f00720c */ /* 0x000fe20003f84070 */
[--C-:B------:R-:W-:Y:S01]  /*186c0*/  @!P0 IMAD.IADD R21, R21, 0x1, -R15.reuse ;  /* 0x0000000115158824 */ /* 0x100fe200078e0a0f */
[----:B------:R-:W-:Y:S01]  /*186d0*/  ISETP.GT.U32.AND P2, PT, R15, R18, PT ;  /* 0x000000120f00720c */ /* 0x000fe20003f44070 */
[----:B------:R-:W-:Y:S01]  /*186e0*/  @!P1 IMAD.IADD R19, R19, 0x1, -R15 ;  /* 0x0000000113139824 */ /* 0x000fe200078e0a0f */
[C---:B------:R-:W-:Y:S02]  /*186f0*/  ISETP.GT.U32.AND P5, PT, R15.reuse, R5, PT ;  /* 0x000000050f00720c */ /* 0x040fe40003fa4070 */
[----:B------:R-:W-:-:S07]  /*18700*/  ISETP.GT.U32.AND P3, PT, R15, R13, PT ;  /* 0x0000000d0f00720c */ /* 0x000fce0003f64070 */
[--C-:B------:R-:W-:Y:S01]  /*18710*/  @!P4 IMAD.IADD R0, R0, 0x1, -R15.reuse ;  /* 0x000000010000c824 */ /* 0x100fe200078e0a0f */
[C---:B------:R-:W-:Y:S02]  /*18720*/  ISETP.GT.U32.AND P0, PT, R15.reuse, R4, PT ;  /* 0x000000040f00720c */ /* 0x040fe40003f04070 */
[----:B------:R-:W-:Y:S01]  /*18730*/  ISETP.GT.U32.AND P1, PT, R15, R12, PT ;  /* 0x0000000c0f00720c */ /* 0x000fe20003f24070 */
[--C-:B------:R-:W-:Y:S01]  /*18740*/  @!P5 IMAD.IADD R5, R5, 0x1, -R15.reuse ;  /* 0x000000010505d824 */ /* 0x100fe200078e0a0f */
[----:B------:R0:W-:Y:S01]  /*18750*/  STL [R1+0x37c], R2 ;  /* 0x00037c0201007387 */ /* 0x0001e20000100800 */
[----:B------:R-:W-:Y:S01]  /*18760*/  @!P2 IMAD.IADD R18, R18, 0x1, -R15 ;  /* 0x000000011212a824 */ /* 0x000fe200078e0a0f */
[C---:B------:R-:W-:Y:S02]  /*18770*/  ISETP.GT.U32.AND P2, PT, R15.reuse, R11, PT ;  /* 0x0000000b0f00720c */ /* 0x040fe40003f44070 */
[----:B------:R-:W-:-:S05]  /*18780*/  ISETP.GT.U32.AND P6, PT, R15, R6, PT ;  /* 0x000000060f00720c */ /* 0x000fca0003fc4070 */
[--C-:B------:R-:W-:Y:S01]  /*18790*/  @!P0 IMAD.IADD R4, R4, 0x1, -R15.reuse ;  /* 0x0000000104048824 */ /* 0x100fe200078e0a0f */
[----:B0-----:R-:W2:Y:S01]  /*187a0*/  LDL.LU R2, [R1+0x324] ;  /* 0x0003240001027983 */ /* 0x001ea20000300800 */
[--C-:B------:R-:W-:Y:S02]  /*187b0*/  @!P1 IMAD.IADD R12, R12, 0x1, -R15.reuse ;  /* 0x000000010c0c9824 */ /* 0x100fe400078e0a0f */
[--C-:B------:R-:W-:Y:S01]  /*187c0*/  @!P3 IMAD.IADD R13, R13, 0x1, -R15.reuse ;  /* 0x000000010d0db824 */ /* 0x100fe200078e0a0f */
[----:B------:R-:W-:Y:S01]  /*187d0*/  ISETP.GT.U32.AND P3, PT, R15, R10, PT ;  /* 0x0000000a0f00720c */ /* 0x000fe20003f64070 */
        /* <DEDUP_REMOVED lines=15> */
[----:B---3--:R-:W-:-:S11]  /*188d0*/  ISETP.GT.U32.AND P5, PT, R15, R17, PT ;  /* 0x000000110f00720c */ /* 0x008fd60003fa4070 */
[--C-:B------:R-:W-:Y:S01]  /*188e0*/  @!P4 IMAD.IADD R20, R20, 0x1, -R15.reuse ;  /* 0x000000011414c824 */ /* 0x100fe200078e0a0f */
[C---:B------:R-:W-:Y:S02]  /*188f0*/  ISETP.GT.U32.AND P4, PT, R15.reuse, R5, PT ;  /* 0x000000050f00720c */ /* 0x040fe40003f84070 */
[----:B------:R-:W-:Y:S01]  /*18900*/  ISETP.GT.U32.AND P0, PT, R15, R9, PT ;  /* 0x000000090f00720c */ /* 0x000fe20003f04070 */
[----:B------:R-:W-:Y:S01]  /*18910*/  @!P5 IMAD.IADD R17, R17, 0x1, -R15 ;  /* 0x000000011111d824 */ /* 0x000fe200078e0a0f */
[C---:B------:R-:W-:Y:S02]  /*18920*/  ISETP.GT.U32.AND P5, PT, R15.reuse, R4, PT ;  /* 0x000000040f00720c */ /* 0x040fe40003fa4070 */
[----:B------:R-:W-:-:S09]  /*18930*/  ISETP.GT.U32.AND P1, PT, R15, R8, PT ;  /* 0x000000080f00720c */ /* 0x000fd20003f24070 */
[--C-:B------:R-:W-:Y:S01]  /*18940*/  @!P0 IMAD.IADD R9, R9, 0x1, -R15.reuse ;  /* 0x0000000109098824 */ /* 0x100fe200078e0a0f */
[----:B------:R-:W-:Y:S01]  /*18950*/  ISETP.GT.U32.AND P0, PT, R15, R12, PT ;  /* 0x0000000c0f00720c */ /* 0x000fe20003f04070 */
[--C-:B------:R-:W-:Y:S02]  /*18960*/  @!P4 IMAD.IADD R5, R5, 0x1, -R15.reuse ;  /* 0x000000010505c824 */ /* 0x100fe400078e0a0f */
[--C-:B------:R-:W-:Y:S01]  /*18970*/  @!P1 IMAD.IADD R8, R8, 0x1, -R15.reuse ;  /* 0x0000000108089824 */ /* 0x100fe200078e0a0f */
[C---:B------:R-:W-:Y:S02]  /*18980*/  ISETP.GT.U32.AND P2, PT, R15.reuse, R7, PT ;  /* 0x000000070f00720c */ /* 0x040fe40003f44070 */
[----:B------:R-:W-:Y:S01]  /*18990*/  ISETP.GT.U32.AND P1, PT, R15, R11, PT ;  /* 0x0000000b0f00720c */ /* 0x000fe20003f24070 */
[--C-:B------:R-:W-:Y:S01]  /*189a0*/  @!P5 IMAD.IADD R4, R4, 0x1, -R15.reuse ;  /* 0x000000010404d824 */ /* 0x100fe200078e0a0f */
[----:B------:R0:W-:Y:S05]  /*189b0*/  STL [R1+0x340], R5 ;  /* 0x0003400501007387 */ /* 0x0001ea0000100800 */
[----:B------:R-:W-:-:S04]  /*189c0*/  @!P0 IMAD.IADD R12, R12, 0x1, -R15 ;  /* 0x000000010c0c8824 */ /* 0x000fc800078e0a0f */
[--C-:B------:R-:W-:Y:S01]  /*189d0*/  @!P2 IMAD.IADD R7, R7, 0x1, -R15.reuse ;  /* 0x000000010707a824 */ /* 0x100fe200078e0a0f */
[----:B------:R-:W-:Y:S01]  /*189e0*/  ISETP.GT.U32.AND P2, PT, R15, R10, PT ;  /* 0x0000000a0f00720c */ /* 0x000fe20003f44070 */
[----:B0-----:R-:W3:Y:S01]  /*189f0*/  LDL.LU R5, [R1+0x308] ;  /* 0x0003080001057983 */ /* 0x001ee20000300800 */
[----:B------:R-:W-:-:S03]  /*18a00*/  @!P1 IMAD.IADD R11, R11, 0x1, -R15 ;  /* 0x000000010b0b9824 */ /* 0x000fc600078e0a0f */
[----:B------:R0:W-:Y:S04]  /*18a10*/  STL [R1+0x350], R4 ;  /* 0x0003500401007387 */ /* 0x0001e80000100800 */
[----:B0-----:R-:W4:Y:S04]  /*18a20*/  LDL.LU R4, [R1+0x304] ;  /* 0x0003040001047983 */ /* 0x001f280000300800 */
[----:B------:R-:W4:Y:S04]  /*18a30*/  LDL.LU R22, [R1+0x2e4] ;  /* 0x0002e40001167983 */ /* 0x000f280000300800 */
[----:B------:R0:W-:Y:S04]  /*18a40*/  STL [R1+0x354], R12 ;  /* 0x0003540c01007387 */ /* 0x0001e80000100800 */
[----:B------:R-:W4:Y:S04]  /*18a50*/  LDL.LU R21, [R1+0x2f0] ;  /* 0x0002f00001157983 */ /* 0x000f280000300800 */
[----:B------:R1:W-:Y:S04]  /*18a60*/  STL [R1+0x348], R11 ;  /* 0x0003480b01007387 */ /* 0x0003e80000100800 */
[----:B------:R-:W4:Y:S01]  /*18a70*/  LDL.LU R13, [R1+0x2f8] ;  /* 0x0002f800010d7983 */ /* 0x000f220000300800 */
[----:B------:R-:W-:-:S03]  /*18a80*/  @!P2 IMAD.IADD R10, R10, 0x1, -R15 ;  /* 0x000000010a0aa824 */ /* 0x000fc600078e0a0f */
[----:B0-----:R-:W4:Y:S04]  /*18a90*/  LDL.LU R12, [R1+0x2fc] ;  /* 0x0002fc00010c7983 */ /* 0x001f280000300800 */
[----:B------:R0:W-:Y:S04]  /*18aa0*/  STL [R1+0x33c], R10 ;  /* 0x00033c0a01007387 */ /* 0x0001e80000100800 */
[----:B-1----:R-:W4:Y:S01]  /*18ab0*/  LDL.LU R11, [R1+0x2f4] ;  /* 0x0002f400010b7983 */ /* 0x002f220000300800 */
[C---:B------:R-:W-:Y:S02]  /*18ac0*/  ISETP.GT.U32.AND P6, PT, R15.reuse, R3, PT ;  /* 0x000000030f00720c */ /* 0x040fe40003fc4070 */
[----:B------:R-:W-:-:S02]  /*18ad0*/  ISETP.GT.U32.AND P3, PT, R15, R24, PT ;  /* 0x000000180f00720c */ /* 0x000fc40003f64070 */
[----:B------:R-:W-:Y:S01]  /*18ae0*/  ISETP.GT.U32.AND P4, PT, R15, R20, PT ;  /* 0x000000140f00720c */ /* 0x000fe20003f84070 */
[----:B0-----:R-:W4:Y:S08]  /*18af0*/  LDL.LU R10, [R1+0x2ec] ;  /* 0x0002ec00010a7983 */ /* 0x001f300000300800 */
[--C-:B------:R-:W-:Y:S01]  /*18b00*/  @!P6 IMAD.IADD R3, R3, 0x1, -R15.reuse ;  /* 0x000000010303e824 */ /* 0x100fe200078e0a0f */
[----:B--2---:R-:W-:Y:S01]  /*18b10*/  ISETP.GT.U32.AND P6, PT, R15, R2, PT ;  /* 0x000000020f00720c */ /* 0x004fe20003fc4070 */
[----:B------:R-:W-:-:S03]  /*18b20*/  @!P3 IMAD.IADD R24, R24, 0x1, -R15 ;  /* 0x000000011818b824 */ /* 0x000fc600078e0a0f */
[C---:B------:R-:W-:Y:S02]  /*18b30*/  ISETP.GT.U32.AND P3, PT, R15.reuse, R3, PT ;  /* 0x000000030f00720c */ /* 0x040fe40003f64070 */
[C---:B------:R-:W-:Y:S02]  /*18b40*/  ISETP.GT.U32.AND P5, PT, R15.reuse, R17, PT ;  /* 0x000000110f00720c */ /* 0x040fe40003fa4070 */
[----:B------:R-:W-:-:S05]  /*18b50*/  ISETP.GT.U32.AND P0, PT, R15, R9, PT ;  /* 0x000000090f00720c */ /* 0x000fca0003f04070 */
[----:B------:R-:W-:Y:S01]  /*18b60*/  @!P6 IMAD.IADD R2, R2, 0x1, -R15 ;  /* 0x000000010202e824 */ /* 0x000fe200078e0a0f */
[----:B------:R-:W-:-:S03]  /*18b70*/  ISETP.GT.U32.AND P1, PT, R15, R8, PT ;  /* 0x000000080f00720c */ /* 0x000fc60003f24070 */
[--C-:B------:R-:W-:Y:S01]  /*18b80*/  @!P3 IMAD.IADD R3, R3, 0x1, -R15.reuse ;  /* 0x000000010303b824 */ /* 0x100fe200078e0a0f */
[----:B------:R-:W-:Y:S01]  /*18b90*/  ISETP.GT.U32.AND P3, PT, R15, R2, PT ;  /* 0x000000020f00720c */ /* 0x000fe20003f64070 */
[--C-:B------:R-:W-:Y:S02]  /*18ba0*/  @!P4 IMAD.IADD R20, R20, 0x1, -R15.reuse ;  /* 0x000000011414c824 */ /* 0x100fe400078e0a0f */
[--C-:B------:R-:W-:Y:S02]  /*18bb0*/  @!P5 IMAD.IADD R17, R17, 0x1, -R15.reuse ;  /* 0x000000011111d824 */ /* 0x100fe400078e0a0f */
[----:B------:R-:W-:Y:S01]  /*18bc0*/  @!P0 IMAD.IADD R9, R9, 0x1, -R15 ;  /* 0x0000000109098824 */ /* 0x000fe200078e0a0f */
[----:B------:R-:W-:Y:S02]  /*18bd0*/  IABS R23, R23 ;  /* 0x0000001700177213 */ /* 0x000fe40000000000 */
[C---:B------:R-:W-:Y:S02]  /*18be0*/  ISETP.GT.U32.AND P4, PT, R15.reuse, R0, PT ;  /* 0x000000000f00720c */ /* 0x040fe40003f84070 */
[----:B------:R-:W-:-:S02]  /*18bf0*/  ISETP.GT.U32.AND P5, PT, R15, R19, PT ;  /* 0x000000130f00720c */ /* 0x000fc40003fa4070 */
[C---:B------:R-:W-:Y:S01]  /*18c00*/  ISETP.GT.U32.AND P0, PT, R15.reuse, R18, PT ;  /* 0x000000120f00720c */ /* 0x040fe20003f04070 */
[--C-:B------:R-:W-:Y:S01]  /*18c10*/  @!P3 IMAD.IADD R2, R2, 0x1, -R15.reuse ;  /* 0x000000010202b824 */ /* 0x100fe200078e0a0f */
[C---:B------:R-:W-:Y:S01]  /*18c20*/  ISETP.GT.U32.AND P2, PT, R15.reuse, R7, PT ;  /* 0x000000070f00720c */ /* 0x040fe20003f44070 */
[----:B------:R-:W-:Y:S01]  /*18c30*/  IMAD.HI.U32 R16, R14, R23, RZ ;  /* 0x000000170e107227 */ /* 0x000fe200078e00ff */
[C---:B------:R-:W-:Y:S01]  /*18c40*/  ISETP.GT.U32.AND P6, PT, R15.reuse, R24, PT ;  /* 0x000000180f00720c */ /* 0x040fe20003fc4070 */
[----:B------:R0:W-:Y:S02]  /*18c50*/  STL [R1+0x338], R3 ;  /* 0x0003380301007387 */ /* 0x0001e40000100800 */
[--C-:B------:R-:W-:Y:S01]  /*18c60*/  @!P1 IMAD.IADD R8, R8, 0x1, -R15.reuse ;  /* 0x0000000108089824 */ /* 0x100fe200078e0a0f */
[----:B------:R-:W-:Y:S01]  /*18c70*/  ISETP.GT.U32.AND P1, PT, R15, R6, PT ;  /* 0x000000060f00720c */ /* 0x000fe20003f24070 */
[--C-:B------:R-:W-:Y:S02]  /*18c80*/  @!P4 IMAD.IADD R0, R0, 0x1, -R15.reuse ;  /* 0x000000010000c824 */ /* 0x100fe400078e0a0f */
[----:B------:R-:W-:-:S02]  /*18c90*/  @!P5 IMAD.IADD R19, R19, 0x1, -R15 ;  /* 0x000000011313d824 */ /* 0x000fc400078e0a0f */
[----:B------:R-:W-:Y:S01]  /*18ca0*/  IMAD.MOV R16, RZ, RZ, -R16 ;  /* 0x000000ffff107224 */ /* 0x000fe200078e0a10 */
[----:B0-----:R-:W2:Y:S01]  /*18cb0*/  LDL.LU R3, [R1+0x2e8] ;  /* 0x0002e80001037983 */ /* 0x001ea20000300800 */
[----:B------:R-:W-:Y:S02]  /*18cc0*/  @!P0 IMAD.IADD R18, R18, 0x1, -R15 ;  /* 0x0000000112128824 */ /* 0x000fe400078e0a0f */
[----:B------:R-:W-:Y:S02]  /*18cd0*/  IMAD R23, R15, R16, R23 ;  /* 0x000000100f177224 */ /* 0x000fe400078e0217 */
[--C-:B------:R-:W-:Y:S02]  /*18ce0*/  @!P2 IMAD.IADD R7, R7, 0x1, -R15.reuse ;  /* 0x000000010707a824 */ /* 0x100fe400078e0a0f */
        /* <DEDUP_REMOVED lines=8> */
[----:B------:R-:W-:Y:S04]  /*18d70*/  STL [R1+0x318], R7 ;  /* 0x0003180701007387 */ /* 0x000fe80000100800 */
[----:B0-----:R-:W2:Y:S04]  /*18d80*/  LDL R24, [R1+0x3fac] ;  /* 0x003fac0001187983 */ /* 0x001ea80000100800 */
[----:B------:R0:W-:Y:S04]  /*18d90*/  STL [R1+0x324], R2 ;  /* 0x0003240201007387 */ /* 0x0001e80000100800 */
[----:B0-----:R-:W2:Y:S04]  /*18da0*/  LDL.LU R2, [R1+0x2d8] ;  /* 0x0002d80001027983 */ /* 0x001ea80000300800 */
[----:B------:R-:W2:Y:S04]  /*18db0*/  LDL.LU R17, [R1+0x2e0] ;  /* 0x0002e00001117983 */ /* 0x000ea80000300800 */
[----:B------:R-:W2:Y:S04]  /*18dc0*/  LDL.LU R9, [R1+0x2dc] ;  /* 0x0002dc0001097983 */ /* 0x000ea80000300800 */
[----:B------:R-:W2:Y:S04]  /*18dd0*/  LDL.LU R8, [R1+0x2bc] ;  /* 0x0002bc0001087983 */ /* 0x000ea80000300800 */
        /* <DEDUP_REMOVED lines=12> */
[C---:B------:R-:W-:Y:S01]  /*18ea0*/  ISETP.GT.U32.AND P5, PT, R15.reuse, R18, PT ;  /* 0x000000120f00720c */ /* 0x040fe20003fa4070 */
[--C-:B------:R-:W-:Y:S01]  /*18eb0*/  @!P0 IMAD.IADD R12, R12, 0x1, -R15.reuse ;  /* 0x000000010c0c8824 */ /* 0x100fe200078e0a0f */
[----:B------:R-:W-:Y:S01]  /*18ec0*/  ISETP.GT.U32.AND P0, PT, R15, R6, PT ;  /* 0x000000060f00720c */ /* 0x000fe20003f04070 */
[----:B------:R-:W-:-:S04]  /*18ed0*/  @!P2 IMAD.IADD R5, R5, 0x1, -R15 ;  /* 0x000000010505a824 */ /* 0x000fc800078e0a0f */
        /* <DEDUP_REMOVED lines=8> */
[----:B------:R-:W4:Y:S04]  /*18f60*/  LDL.LU R20, [R1+0x2d4] ;  /* 0x0002d40001147983 */ /* 0x000f280000300800 */
[----:B------:R0:W-:Y:S04]  /*18f70*/  STL [R1+0x314], R19 ;  /* 0x0003141301007387 */ /* 0x0001e80000100800 */
[----:B------:R1:W-:Y:S04]  /*18f80*/  STL [R1+0x310], R18 ;  /* 0x0003101201007387 */ /* 0x0003e80000100800 */
[----:B0-----:R-:W3:Y:S04]  /*18f90*/  LDL.LU R19, [R1+0x2cc] ;  /* 0x0002cc0001137983 */ /* 0x001ee80000300800 */
[----:B-1----:R-:W3:Y:S01]  /*18fa0*/  LDL.LU R18, [R1+0x2c4] ;  /* 0x0002c40001127983 */ /* 0x002ee20000300800 */
[----:B------:R-:W-:-:S03]  /*18fb0*/  @!P1 IMAD.IADD R5, R5, 0x1, -R15 ;  /* 0x0000000105059824 */ /* 0x000fc600078e0a0f */
[----:B------:R0:W-:Y:S04]  /*18fc0*/  STL [R1+0x300], R6 ;  /* 0x0003000601007387 */ /* 0x0001e80000100800 */
[----:B0-----:R-:W3:Y:S04]  /*18fd0*/  LDL.LU R6, [R1+0x2c0] ;  /* 0x0002c00001067983 */ /* 0x001ee80000300800 */
[----:B------:R0:W-:Y:S04]  /*18fe0*/  STL [R1+0x308], R5 ;  /* 0x0003080501007387 */ /* 0x0001e80000100800 */
[----:B0-----:R-:W3:Y:S01]  /*18ff0*/  LDL.LU R5, [R1+0x2b0] ;  /* 0x0002b00001057983 */ /* 0x001ee20000300800 */
[----:B------:R-:W-:-:S02]  /*19000*/  ISETP.GT.U32.AND P6, PT, R15, R4, PT ;  /* 0x000000040f00720c */ /* 0x000fc40003fc4070 */
[C---:B------:R-:W-:Y:S02]  /*19010*/  ISETP.GT.U32.AND P2, PT, R15.reuse, R10, PT ;  /* 0x0000000a0f00720c */ /* 0x040fe40003f44070 */
[----:B------:R-:W-:-:S09]  /*19020*/  ISETP.GT.U32.AND P3, PT, R15, R22, PT ;  /* 0x000000160f00720c */ /* 0x000fd20003f64070 */
[--C-:B------:R-:W-:Y:S01]  /*19030*/  @!P6 IMAD.IADD R4, R4, 0x1, -R15.reuse ;  /* 0x000000010404e824 */ /* 0x100fe200078e0a0f */
[----:B--2---:R-:W-:Y:S01]  /*19040*/  ISETP.GT.U32.AND P6, PT, R15, R3, PT ;  /* 0x000000030f00720c */ /* 0x004fe20003fc4070 */
[----:B------:R-:W-:-:S03]  /*19050*/  @!P2 IMAD.IADD R10, R10, 0x1, -R15 ;  /* 0x000000010a0aa824 */ /* 0x000fc600078e0a0f */
[C---:B------:R-:W-:Y:S02]  /*19060*/  ISETP.GT.U32.AND P2, PT, R15.reuse, R4, PT ;  /* 0x000000040f00720c */ /* 0x040fe40003f44070 */
[C---:B------:R-:W-:Y:S02]  /*19070*/  ISETP.GT.U32.AND P4, PT, R15.reuse, R21, PT ;  /* 0x000000150f00720c */ /* 0x040fe40003f84070 */
[----:B------:R-:W-:-:S05]  /*19080*/  ISETP.GT.U32.AND P5, PT, R15, R13, PT ;  /* 0x0000000d0f00720c */ /* 0x000fca0003fa4070 */
[--C-:B------:R-:W-:Y:S01]  /*19090*/  @!P6 IMAD.IADD R3, R3, 0x1, -R15.reuse ;  /* 0x000000010303e824 */ /* 0x100fe200078e0a0f */
[C---:B------:R-:W-:Y:S01]  /*190a0*/  ISETP.GT.U32.AND P0, PT, R15.reuse, R12, PT ;  /* 0x0000000c0f00720c */ /* 0x040fe20003f04070 */
[--C-:B------:R-:W-:Y:S02]  /*190b0*/  @!P3 IMAD.IADD R22, R22, 0x1, -R15.reuse ;  /* 0x000000011616b824 */ /* 0x100fe400078e0a0f */
[--C-:B------:R-:W-:Y:S01]  /*190c0*/  @!P2 IMAD.IADD R4, R4, 0x1, -R15.reuse ;  /* 0x000000010404a824 */ /* 0x100fe200078e0a0f */
[----:B------:R-:W-:Y:S01]  /*190d0*/  ISETP.GT.U32.AND P2, PT, R15, R3, PT ;  /* 0x000000030f00720c */ /* 0x000fe20003f44070 */
[--C-:B------:R-:W-:Y:S02]  /*190e0*/  @!P4 IMAD.IADD R21, R21, 0x1, -R15.reuse ;  /* 0x000000011515c824 */ /* 0x100fe400078e0a0f */
[----:B------:R-:W-:Y:S01]  /*190f0*/  @!P5 IMAD.IADD R13, R13, 0x1, -R15 ;  /* 0x000000010d0dd824 */ /* 0x000fe200078e0a0f */
[----:B------:R0:W-:Y:S01]  /*19100*/  STL [R1+0x304], R4 ;  /* 0x0003040401007387 */ /* 0x0001e20000100800 */
[----:B------:R-:W-:-:S02]  /*19110*/  ISETP.GT.U32.AND P1, PT, R15, R11, PT ;  /* 0x0000000b0f00720c */ /* 0x000fc40003f24070 */
[C---:B------:R-:W-:Y:S01]  /*19120*/  ISETP.GT.U32.AND P3, PT, R15.reuse, R2, PT ;  /* 0x000000020f00720c */ /* 0x040fe20003f64070 */
[----:B0-----:R-:W2:Y:S01]  /*19130*/  LDL.LU R4, [R1+0x2b8] ;  /* 0x0002b80001047983 */ /* 0x001ea20000300800 */
[C---:B------:R-:W-:Y:S02]  /*19140*/  ISETP.GT.U32.AND P4, PT, R15.reuse, R17, PT ;  /* 0x000000110f00720c */ /* 0x040fe40003f84070 */
[----:B------:R-:W-:Y:S01]  /*19150*/  ISETP.GT.U32.AND P5, PT, R15, R9, PT ;  /* 0x000000090f00720c */ /* 0x000fe20003fa4070 */
[--C-:B------:R-:W-:Y:S02]  /*19160*/  @!P0 IMAD.IADD R12, R12, 0x1, -R15.reuse ;  /* 0x000000010c0c8824 */ /* 0x100fe400078e0a0f */
[----:B------:R-:W-:Y:S01]  /*19170*/  @!P2 IMAD.IADD R3, R3, 0x1, -R15 ;  /* 0x000000010303a824 */ /* 0x000fe200078e0a0f */
[----:B------:R-:W-:-:S05]  /*19180*/  ISETP.GT.U32.AND P0, PT, R15, R8, PT ;  /* 0x000000080f00720c */ /* 0x000fca0003f04070 */
[--C-:B------:R-:W-:Y:S01]  /*19190*/  @!P3 IMAD.IADD R2, R2, 0x1, -R15.reuse ;  /* 0x000000010202b824 */ /* 0x100fe200078e0a0f */
[----:B------:R-:W-:Y:S01]  /*191a0*/  ISETP.GT.U32.AND P6, PT, R15, R10, PT ;  /* 0x0000000a0f00720c */ /* 0x000fe20003fc4070 */
[--C-:B------:R-:W-:Y:S02]  /*191b0*/  @!P4 IMAD.IADD R17, R17, 0x1, -R15.reuse ;  /* 0x000000011111c824 */ /* 0x100fe400078e0a0f */
[--C-:B------:R-:W-:Y:S02]  /*191c0*/  @!P5 IMAD.IADD R9, R9, 0x1, -R15.reuse ;  /* 0x000000010909d824 */ /* 0x100fe400078e0a0f */
[--C-:B------:R-:W-:Y:S01]  /*191d0*/  @!P1 IMAD.IADD R11, R11, 0x1, -R15.reuse ;  /* 0x000000010b0b9824 */ /* 0x100fe200078e0a0f */
[----:B------:R-:W-:Y:S01]  /*191e0*/  ISETP.GT.U32.AND P1, PT, R15, R7, PT ;  /* 0x000000070f00720c */ /* 0x000fe20003f24070 */
[--C-:B------:R-:W-:Y:S01]  /*191f0*/  @!P0 IMAD.IADD R8, R8, 0x1, -R15.reuse ;  /* 0x0000000108088824 */ /* 0x100fe200078e0a0f */
[----:B------:R-:W-:Y:S05]  /*19200*/  STL [R1+0x2e4], R22 ;  /* 0x0002e41601007387 */ /* 0x000fea0000100800 */
[--C-:B------:R-:W-:Y:S01]  /*19210*/  @!P6 IMAD.IADD R10, R10, 0x1, -R15.reuse ;  /* 0x000000010a0ae824 */ /* 0x100fe200078e0a0f */
[----:B------:R-:W-:Y:S04]  /*19220*/  STL [R1+0x2f0], R21 ;  /* 0x0002f01501007387 */ /* 0x000fe80000100800 */
[----:B------:R-:W-:Y:S04]  /*19230*/  STL [R1+0x2f8], R13 ;  /* 0x0002f80d01007387 */ /* 0x000fe80000100800 */
[----:B------:R-:W-:Y:S01]  /*19240*/  STL [R1+0x2fc], R12 ;  /* 0x0002fc0c01007387 */ /* 0x000fe20000100800 */
[----:B------:R-:W-:-:S03]  /*19250*/  @!P1 IMAD.IADD R7, R7, 0x1, -R15 ;  /* 0x0000000107079824 */ /* 0x000fc600078e0a0f */
        /* <DEDUP_REMOVED lines=29> */
[----:B------:R0:W-:Y:S04]  /*19430*/  STL [R1+0x2e0], R17 ;  /* 0x0002e01101007387 */ /* 0x0001e80000100800 */
[----:B------:R-:W4:Y:S04]  /*19440*/  LDL.LU R23, [R1+0x298] ;  /* 0x0002980001177983 */ /* 0x000f280000300800 */
[----:B------:R1:W-:Y:S04]  /*19450*/  STL [R1+0x2dc], R9 ;  /* 0x0002dc0901007387 */ /* 0x0003e80000100800 */
[----:B------:R-:W3:Y:S01]  /*19460*/  LDL.LU R21, [R1+0x288] ;  /* 0x0002880001157983 */ /* 0x000ee20000300800 */
[----:B------:R-:W-:-:S03]  /*19470*/  @!P0 IMAD.IADD R7, R7, 0x1, -R15 ;  /* 0x0000000107078824 */ /* 0x000fc600078e0a0f */
[----:B------:R1:W-:Y:S04]  /*19480*/  STL [R1+0x2bc], R8 ;  /* 0x0002bc0801007387 */ /* 0x0003e80000100800 */
[----:B0-----:R-:W3:Y:S04]  /*19490*/  LDL.LU R17, [R1+0x290] ;  /* 0x0002900001117983 */ /* 0x001ee80000300800 */
[----:B-1----:R-:W3:Y:S04]  /*194a0*/  LDL.LU R9, [R1+0x28c] ;  /* 0x00028c0001097983 */ /* 0x002ee80000300800 */
[----:B------:R0:W-:Y:S04]  /*194b0*/  STL [R1+0x2c8], R7 ;  /* 0x0002c80701007387 */ /* 0x0001e80000100800 */
[----:B------:R-:W3:Y:S01]  /*194c0*/  LDL.LU R8, [R1+0x26c] ;  /* 0x00026c0001087983 */ /* 0x000ee20000300800 */
        /* <DEDUP_REMOVED lines=8> */
[C---:B------:R-:W-:Y:S02]  /*19550*/  ISETP.GT.U32.AND P3, PT, R15.reuse, R19, PT ;  /* 0x000000130f00720c */ /* 0x040fe40003f64070 */
[C---:B------:R-:W-:Y:S02]  /*19560*/  ISETP.GT.U32.AND P4, PT, R15.reuse, R18, PT ;  /* 0x000000120f00720c */ /* 0x040fe40003f84070 */
[----:B------:R-:W-:-:S03]  /*19570*/  ISETP.GT.U32.AND P5, PT, R15, R6, PT ;  /* 0x000000060f00720c */ /* 0x000fc60003fa4070 */
[--C-:B------:R-:W-:Y:S02]  /*19580*/  @!P6 IMAD.IADD R25, R25, 0x1, -R15.reuse ;  /* 0x000000011919e824 */ /* 0x100fe400078e0a0f */
[--C-:B------:R-:W-:Y:S02]  /*19590*/  @!P2 IMAD.IADD R20, R20, 0x1, -R15.reuse ;  /* 0x000000011414a824 */ /* 0x100fe400078e0a0f */
[--C-:B------:R-:W-:Y:S01]  /*195a0*/  @!P1 IMAD.IADD R0, R0, 0x1, -R15.reuse ;  /* 0x0000000100009824 */ /* 0x100fe200078e0a0f */
[----:B------:R-:W-:Y:S01]  /*195b0*/  ISETP.GT.U32.AND P1, PT, R15, R25, PT ;  /* 0x000000190f00720c */ /* 0x000fe20003f24070 */
[--C-:B------:R-:W-:Y:S02]  /*195c0*/  @!P3 IMAD.IADD R19, R19, 0x1, -R15.reuse ;  /* 0x000000011313b824 */ /* 0x100fe400078e0a0f */
[--C-:B------:R-:W-:Y:S01]  /*195d0*/  @!P4 IMAD.IADD R18, R18, 0x1, -R15.reuse ;  /* 0x000000011212c824 */ /* 0x100fe200078e0a0f */
[C---:B------:R-:W-:Y:S01]  /*195e0*/  ISETP.GT.U32.AND P0, PT, R15.reuse, R5, PT ;  /* 0x000000050f00720c */ /* 0x040fe20003f04070 */
[----:B------:R-:W-:Y:S01]  /*195f0*/  @!P5 IMAD.IADD R6, R6, 0x1, -R15 ;  /* 0x000000010606d824 */ /* 0x000fe200078e0a0f */
[----:B------:R-:W-:-:S02]  /*19600*/  ISETP.GT.U32.AND P2, PT, R15, R3, PT ;  /* 0x000000030f00720c */ /* 0x000fc40003f44070 */
[C---:B------:R-:W-:Y:S02]  /*19610*/  ISETP.GT.U32.AND P3, PT, R15.reuse, R13, PT ;  /* 0x0000000d0f00720c */ /* 0x040fe40003f64070 */
[----:B------:R-:W-:-:S03]  /*19620*/  ISETP.GT.U32.AND P4, PT, R15, R12, PT ;  /* 0x0000000c0f00720c */ /* 0x000fc60003f84070 */
[----:B------:R-:W-:Y:S01]  /*19630*/  @!P1 IMAD.IADD R25, R25, 0x1, -R15 ;  /* 0x0000000119199824 */ /* 0x000fe200078e0a0f */
[----:B------:R-:W-:-:S05]  /*19640*/  ISETP.GT.U32.AND P5, PT, R15, R11, PT ;  /* 0x0000000b0f00720c */ /* 0x000fca0003fa4070 */
[--C-:B------:R-:W-:Y:S01]  /*19650*/  @!P2 IMAD.IADD R3, R3, 0x1, -R15.reuse ;  /* 0x000000010303a824 */ /* 0x100fe200078e0a0f */
[----:B------:R0:W-:Y:S01]  /*19660*/  STL [R1+0x2d0], R0 ;  /* 0x0002d00001007387 */ /* 0x0001e20000100800 */
[----:B------:R-:W-:Y:S01]  /*19670*/  ISETP.GT.U32.AND P6, PT, R15, R4, PT ;  /* 0x000000040f00720c */ /* 0x000fe20003fc4070 */
[--C-:B------:R-:W-:Y:S02]  /*19680*/  @!P3 IMAD.IADD R13, R13, 0x1, -R15.reuse ;  /* 0x000000010d0db824 */ /* 0x100fe400078e0a0f */
[--C-:B------:R-:W-:Y:S01]  /*19690*/  @!P4 IMAD.IADD R12, R12, 0x1, -R15.reuse ;  /* 0x000000010c0cc824 */ /* 0x100fe200078e0a0f */
[----:B0-----:R-:W2:Y:S01]  /*196a0*/  LDL.LU R0, [R1+0x280] ;  /* 0x0002800001007983 */ /* 0x001ea20000300800 */
[--C-:B------:R-:W-:Y:S01]  /*196b0*/  @!P0 IMAD.IADD R5, R5, 0x1, -R15.reuse ;  /* 0x0000000105058824 */ /* 0x100fe200078e0a0f */
[----:B------:R-:W-:Y:S01]  /*196c0*/  ISETP.GT.U32.AND P0, PT, R15, R10, PT ;  /* 0x0000000a0f00720c */ /* 0x000fe20003f04070 */
[--C-:B------:R-:W-:Y:S01]  /*196d0*/  @!P5 IMAD.IADD R11, R11, 0x1, -R15.reuse ;  /* 0x000000010b0bd824 */ /* 0x100fe200078e0a0f */
[----:B------:R-:W-:Y:S01]  /*196e0*/  IABS R24, R24 ;  /* 0x0000001800187213 */ /* 0x000fe20000000000 */
[----:B------:R-:W-:Y:S04]  /*196f0*/  STL [R1+0x2d4], R20 ;  /* 0x0002d41401007387 */ /* 0x000fe80000100800 */
        /* <DEDUP_REMOVED lines=14> */
[----:B------:R-:W2:Y:S04]  /*197e0*/  LDL.LU R18, [R1+0x274] ;  /* 0x0002740001127983 */ /* 0x000ea80000300800 */
[----:B------:R-:W2:Y:S04]  /*197f0*/  LDL.LU R6, [R1+0x270] ;  /* 0x0002700001067983 */ /* 0x000ea80000300800 */
[----:B------:R-:W-:Y:S04]  /*19800*/  STL [R1+0x4ca8], R24 ;  /* 0x004ca81801007387 */ /* 0x000fe80000100800 */
[----:B-1----:R-:W2:Y:S01]  /*19810*/  LDL.LU R4, [R1+0x260] ;  /* 0x0002600001047983 */ /* 0x002ea20000300800 */
        /* <DEDUP_REMOVED lines=22> */
[----:B------:R-:W4:Y:S01]  /*19980*/  LDL.LU R22, [R1+0x264] ;  /* 0x0002640001167983 */ /* 0x000f220000300800 */
[----:B------:R-:W-:-:S03]  /*19990*/  @!P5 IMAD.IADD R10, R10, 0x1, -R15 ;  /* 0x000000010a0ad824 */ /* 0x000fc600078e0a0f */
[----:B------:R1:W-:Y:S04]  /*199a0*/  STL [R1+0x2a8], R12 ;  /* 0x0002a80c01007387 */ /* 0x0003e80000100800 */
[----:B------:R1:W-:Y:S04]  /*199b0*/  STL [R1+0x2ac], R11 ;  /* 0x0002ac0b01007387 */ /* 0x0003e80000100800 */
[----:B------:R-:W3:Y:S04]  /*199c0*/  LDL.LU R20, [R1+0x244] ;  /* 0x0002440001147983 */ /* 0x000ee80000300800 */
[----:B0-----:R-:W3:Y:S04]  /*199d0*/  LDL.LU R13, [R1+0x250] ;  /* 0x00025000010d7983 */ /* 0x001ee80000300800 */
[----:B------:R0:W-:Y:S04]  /*199e0*/  STL [R1+0x2a4], R10 ;  /* 0x0002a40a01007387 */ /* 0x0001e80000100800 */
[----:B-1----:R-:W3:Y:S01]  /*199f0*/  LDL.LU R12, [R1+0x258] ;  /* 0x00025800010c7983 */ /* 0x002ee20000300800 */
[----:B------:R-:W-:-:S02]  /*19a00*/  ISETP.GT.U32.AND P6, PT, R15, R2, PT ;  /* 0x000000020f00720c */ /* 0x000fc40003fc4070 */
[C---:B--2---:R-:W-:Y:S01]  /*19a10*/  ISETP.GT.U32.AND P0, PT, R15.reuse, R7, PT ;  /* 0x000000070f00720c */ /* 0x044fe20003f04070 */
[----:B------:R-:W2:Y:S01]  /*19a20*/  LDL.LU R11, [R1+0x25c] ;  /* 0x00025c00010b7983 */ /* 0x000ea20000300800 */
        /* <DEDUP_REMOVED lines=9> */
[----:B------:R-:W-:Y:S01]  /*19ac0*/  ISETP.GT.U32.AND P0, PT, R15, R0, PT ;  /* 0x000000000f00720c */ /* 0x000fe20003f04070 */
[--C-:B------:R-:W-:Y:S02]  /*19ad0*/  @!P1 IMAD.IADD R23, R23, 0x1, -R15.reuse ;  /* 0x0000000117179824 */ /* 0x100fe400078e0a0f */
[----:B------:R-:W-:Y:S01]  /*19ae0*/  @!P2 IMAD.IADD R21, R21, 0x1, -R15 ;  /* 0x000000011515a824 */ /* 0x000fe200078e0a0f */
[----:B------:R1:W-:Y:S01]  /*19af0*/  STL [R1+0x29c], R2 ;  /* 0x00029c0201007387 */ /* 0x0003e20000100800 */
[----:B------:R-:W-:-:S03]  /*19b00*/  ISETP.GT.U32.AND P4, PT, R15, R9, PT ;  /* 0x000000090f00720c */ /* 0x000fc60003f84070 */
[----:B0-----:R-:W2:Y:S01]  /*19b10*/  LDL.LU R10, [R1+0x254] ;  /* 0x00025400010a7983 */ /* 0x001ea20000300800 */
[----:B------:R-:W-:Y:S01]  /*19b20*/  @!P3 IMAD.IADD R17, R17, 0x1, -R15 ;  /* 0x000000011111b824 */ /* 0x000fe200078e0a0f */
[----:B------:R-:W-:-:S03]  /*19b30*/  ISETP.GT.U32.AND P5, PT, R15, R8, PT ;  /* 0x000000080f00720c */ /* 0x000fc60003fa4070 */
[--C-:B------:R-:W-:Y:S01]  /*19b40*/  @!P0 IMAD.IADD R0, R0, 0x1, -R15.reuse ;  /* 0x0000000100008824 */ /* 0x100fe200078e0a0f */
[----:B-1----:R-:W2:Y:S01]  /*19b50*/  LDL.LU R2, [R1+0x24c] ;  /* 0x00024c0001027983 */ /* 0x002ea20000300800 */
[C---:B------:R-:W-:Y:S02]  /*19b60*/  ISETP.GT.U32.AND P1, PT, R15.reuse, R5, PT ;  /* 0x000000050f00720c */ /* 0x040fe40003f24070 */
[C---:B------:R-:W-:Y:S02]  /*19b70*/  ISETP.GT.U32.AND P2, PT, R15.reuse, R19, PT ;  /* 0x000000130f00720c */ /* 0x040fe40003f44070 */
[----:B------:R-:W-:Y:S01]  /*19b80*/  ISETP.GT.U32.AND P3, PT, R15, R18, PT ;  /* 0x000000120f00720c */ /* 0x000fe20003f64070 */
[----:B------:R-:W-:Y:S01]  /*19b90*/  @!P4 IMAD.IADD R9, R9, 0x1, -R15 ;  /* 0x000000010909c824 */ /* 0x000fe200078e0a0f */
[----:B------:R-:W-:-:S07]  /*19ba0*/  ISETP.GT.U32.AND P6, PT, R15, R7, PT ;  /* 0x000000070f00720c */ /* 0x000fce0003fc4070 */
[--C-:B------:R-:W-:Y:S01]  /*19bb0*/  @!P1 IMAD.IADD R5, R5, 0x1, -R15.reuse ;  /* 0x0000000105059824 */ /* 0x100fe200078e0a0f */
[----:B------:R-:W-:Y:S01]  /*19bc0*/  ISETP.GT.U32.AND P4, PT, R15, R6, PT ;  /* 0x000000060f00720c */ /* 0x000fe20003f84070 */
[--C-:B------:R-:W-:Y:S02]  /*19bd0*/  @!P2 IMAD.IADD R19, R19, 0x1, -R15.reuse ;  /* 0x000000011313a824 */ /* 0x100fe400078e0a0f */
[--C-:B------:R-:W-:Y:S01]  /*19be0*/  @!P3 IMAD.IADD R18, R18, 0x1, -R15.reuse ;  /* 0x000000011212b824 */ /* 0x100fe200078e0a0f */
[----:B------:R-:W-:Y:S01]  /*19bf0*/  STL [R1+0x298], R23 ;  /* 0x0002981701007387 */ /* 0x000fe20000100800 */
[--C-:B------:R-:W-:Y:S02]  /*19c00*/  @!P5 IMAD.IADD R8, R8, 0x1, -R15.reuse ;  /* 0x000000010808d824 */ /* 0x100fe400078e0a0f */
[--C-:B------:R-:W-:Y:S01]  /*19c10*/  @!P6 IMAD.IADD R7, R7, 0x1, -R15.reuse ;  /* 0x000000010707e824 */ /* 0x100fe200078e0a0f */
[----:B------:R-:W-:Y:S05]  /*19c20*/  STL [R1+0x288], R21 ;  /* 0x0002881501007387 */ /* 0x000fea0000100800 */
[----:B------:R-:W-:Y:S01]  /*19c30*/  @!P4 IMAD.IADD R6, R6, 0x1, -R15 ;  /* 0x000000010606c824 */ /* 0x000fe200078e0a0f */
[----:B------:R-:W-:Y:S04]  /*19c40*/  STL [R1+0x290], R17 ;  /* 0x0002901101007387 */ /* 0x000fe80000100800 */
        /* <DEDUP_REMOVED lines=25> */
[----:B0-----:R-:W3:Y:S07]  /*19de0*/  LDL.LU R5, [R1+0x228] ;  /* 0x0002280001057983 */ /* 0x001eee0000300800 */
[----:B------:R-:W-:Y:S01]  /*19df0*/  @!P3 IMAD.IADD R6, R6, 0x1, -R15 ;  /* 0x000000010606b824 */ /* 0x000fe200078e0a0f */
[----:B------:R-:W4:Y:S04]  /*19e00*/  LDL.LU R21, [R1+0x230] ;  /* 0x0002300001157983 */ /* 0x000f280000300800 */
[----:B------:R0:W-:Y:S04]  /*19e10*/  STL [R1+0x27c], R19 ;  /* 0x00027c1301007387 */ /* 0x0001e80000100800 */
[----:B------:R1:W-:Y:S04]  /*19e20*/  STL [R1+0x274], R18 ;  /* 0x0002741201007387 */ /* 0x0003e80000100800 */
[----:B0-----:R-:W3:Y:S04]  /*19e30*/  LDL.LU R19, [R1+0x234] ;  /* 0x0002340001137983 */ /* 0x001ee80000300800 */
[----:B-1----:R-:W3:Y:S04]  /*19e40*/  LDL.LU R18, [R1+0x22c] ;  /* 0x00022c0001127983 */ /* 0x002ee80000300800 */
[----:B------:R0:W-:Y:S04]  /*19e50*/  STL [R1+0x270], R6 ;  /* 0x0002700601007387 */ /* 0x0001e80000100800 */
[----:B0-----:R-:W3:Y:S01]  /*19e60*/  LDL.LU R6, [R1+0x224] ;  /* 0x0002240001067983 */ /* 0x001ee20000300800 */
[----:B------:R-:W-:-:S02]  /*19e70*/  ISETP.GT.U32.AND P5, PT, R15, R4, PT ;  /* 0x000000040f00720c */ /* 0x000fc40003fa4070 */
[C---:B------:R-:W-:Y:S02]  /*19e80*/  ISETP.GT.U32.AND P6, PT, R15.reuse, R3, PT ;  /* 0x000000030f00720c */ /* 0x040fe40003fc4070 */
[----:B--2---:R-:W-:-:S09]  /*19e90*/  ISETP.GT.U32.AND P4, PT, R15, R11, PT ;  /* 0x0000000b0f00720c */ /* 0x004fd20003f84070 */
[--C-:B------:R-:W-:Y:S01]  /*19ea0*/  @!P5 IMAD.IADD R4, R4, 0x1, -R15.reuse ;  /* 0x000000010404d824 */ /* 0x100fe200078e0a0f */
[----:B------:R-:W-:Y:S01]  /*19eb0*/  ISETP.GT.U32.AND P5, PT, R15, R10, PT ;  /* 0x0000000a0f00720c */ /* 0x000fe20003fa4070 */
[--C-:B------:R-:W-:Y:S01]  /*19ec0*/  @!P6 IMAD.IADD R3, R3, 0x1, -R15.reuse ;  /* 0x000000010303e824 */ /* 0x100fe200078e0a0f */
[----:B------:R-:W-:Y:S01]  /*19ed0*/  ISETP.GT.U32.AND P6, PT, R15, R2, PT ;  /* 0x000000020f00720c */ /* 0x000fe20003fc4070 */
[----:B------:R-:W-:Y:S01]  /*19ee0*/  @!P4 IMAD.IADD R11, R11, 0x1, -R15 ;  /* 0x000000010b0bc824 */ /* 0x000fe200078e0a0f */
[C---:B------:R-:W-:Y:S02]  /*19ef0*/  ISETP.GT.U32.AND P4, PT, R15.reuse, R4, PT ;  /* 0x000000040f00720c */ /* 0x040fe40003f84070 */
[C---:B------:R-:W-:Y:S02]  /*19f00*/  ISETP.GT.U32.AND P0, PT, R15.reuse, R22, PT ;  /* 0x000000160f00720c */ /* 0x040fe40003f04070 */
[----:B------:R-:W-:-:S05]  /*19f10*/  ISETP.GT.U32.AND P1, PT, R15, R20, PT ;  /* 0x000000140f00720c */ /* 0x000fca0003f24070 */
[--C-:B------:R-:W-:Y:S01]  /*19f20*/  @!P5 IMAD.IADD R10, R10, 0x1, -R15.reuse ;  /* 0x000000010a0ad824 */ /* 0x100fe200078e0a0f */
[C---:B------:R-:W-:Y:S01]  /*19f30*/  ISETP.GT.U32.AND P5, PT, R15.reuse, R3, PT ;  /* 0x000000030f00720c */ /* 0x040fe20003fa4070 */
[--C-:B------:R-:W-:Y:S01]  /*19f40*/  @!P6 IMAD.IADD R2, R2, 0x1, -R15.reuse ;  /* 0x000000010202e824 */ /* 0x100fe200078e0a0f */
[----:B------:R-:W-:Y:S01]  /*19f50*/  ISETP.GT.U32.AND P2, PT, R15, R13, PT ;  /* 0x0000000d0f00720c */ /* 0x000fe20003f44070 */
[--C-:B------:R-:W-:Y:S02]  /*19f60*/  @!P4 IMAD.IADD R4, R4, 0x1, -R15.reuse ;  /* 0x000000010404c824 */ /* 0x100fe400078e0a0f */
[--C-:B------:R-:W-:Y:S02]  /*19f70*/  @!P0 IMAD.IADD R22, R22, 0x1, -R15.reuse ;  /* 0x0000000116168824 */ /* 0x100fe400078e0a0f */
[----:B------:R-:W-:-:S06]  /*19f80*/  @!P1 IMAD.IADD R20, R20, 0x1, -R15 ;  /* 0x0000000114149824 */ /* 0x000fcc00078e0a0f */
[--C-:B------:R-:W-:Y:S01]  /*19f90*/  @!P5 IMAD.IADD R3, R3, 0x1, -R15.reuse ;  /* 0x000000010303d824 */ /* 0x100fe200078e0a0f */
[C---:B------:R-:W-:Y:S02]  /*19fa0*/  ISETP.GT.U32.AND P5, PT, R15.reuse, R2, PT ;  /* 0x000000020f00720c */ /* 0x040fe40003fa4070 */
[C---:B------:R-:W-:Y:S02]  /*19fb0*/  ISETP.GT.U32.AND P0, PT, R15.reuse, R0, PT ;  /* 0x000000000f00720c */ /* 0x040fe40003f04070 */
[C---:B------:R-:W-:Y:S02]  /*19fc0*/  ISETP.GT.U32.AND P3, PT, R15.reuse, R12, PT ;  /* 0x0000000c0f00720c */ /* 0x040fe40003f64070 */
[----:B------:R-:W-:Y:S01]  /*19fd0*/  ISETP.GT.U32.AND P1, PT, R15, R17, PT ;  /* 0x000000110f00720c */ /* 0x000fe20003f24070 */
[----:B------:R0:W-:Y:S01]  /*19fe0*/  STL [R1+0x260], R4 ;  /* 0x0002600401007387 */ /* 0x0001e20000100800 */
[----:B------:R-:W-:Y:S01]  /*19ff0*/  @!P2 IMAD.IADD R13, R13, 0x1, -R15 ;  /* 0x000000010d0da824 */ /* 0x000fe200078e0a0f */
[----:B------:R-:W-:-:S02]  /*1a000*/  ISETP.GT.U32.AND P2, PT, R15, R9, PT ;  /* 0x000000090f00720c */ /* 0x000fc40003f44070 */
[----:B0-----:R-:W2:Y:S02]  /*1a010*/  LDL.LU R4, [R1+0x220] ;  /* 0x0002200001047983 */ /* 0x001ea40000300800 */
[--C-:B------:R-:W-:Y:S01]  /*1a020*/  @!P5 IMAD.IADD R2, R2, 0x1, -R15.reuse ;  /* 0x000000010202d824 */ /* 0x100fe200078e0a0f */
[----:B------:R-:W-:Y:S01]  /*1a030*/  ISETP.GT.U32.AND P4, PT, R15, R11, PT ;  /* 0x0000000b0f00720c */ /* 0x000fe20003f84070 */
[--C-:B------:R-:W-:Y:S01]  /*1a040*/  @!P0 IMAD.IADD R0, R0, 0x1, -R15.reuse ;  /* 0x0000000100008824 */ /* 0x100fe200078e0a0f */
[----:B------:R0:W-:Y:S03]  /*1a050*/  STL [R1+0x268], R3 ;  /* 0x0002680301007387 */ /* 0x0001e60000100800 */
[--C-:B------:R-:W-:Y:S01]  /*1a060*/  @!P1 IMAD.IADD R17, R17, 0x1, -R15.reuse ;  /* 0x0000000111119824 */ /* 0x100fe200078e0a0f */
[C---:B------:R-:W-:Y:S01]  /*1a070*/  ISETP.GT.U32.AND P6, PT, R15.reuse, R10, PT ;  /* 0x0000000a0f00720c */ /* 0x040fe20003fc4070 */
[--C-:B------:R-:W-:Y:S01]  /*1a080*/  @!P3 IMAD.IADD R12, R12, 0x1, -R15.reuse ;  /* 0x000000010c0cb824 */ /* 0x100fe200078e0a0f */
[----:B------:R-:W-:Y:S01]  /*1a090*/  ISETP.GT.U32.AND P3, PT, R15, R8, PT ;  /* 0x000000080f00720c */ /* 0x000fe20003f64070 */
[----:B0-----:R-:W2:Y:S01]  /*1a0a0*/  LDL.LU R3, [R1+0x218] ;  /* 0x0002180001037983 */ /* 0x001ea20000300800 */
[----:B------:R-:W-:-:S03]  /*1a0b0*/  @!P2 IMAD.IADD R9, R9, 0x1, -R15 ;  /* 0x000000010909a824 */ /* 0x000fc600078e0a0f */
[--C-:B------:R-:W-:Y:S01]  /*1a0c0*/  @!P4 IMAD.IADD R11, R11, 0x1, -R15.reuse ;  /* 0x000000010b0bc824 */ /* 0x100fe200078e0a0f */
[----:B------:R-:W-:Y:S05]  /*1a0d0*/  STL [R1+0x264], R22 ;  /* 0x0002641601007387 */ /* 0x000fea0000100800 */
[--C-:B------:R-:W-:Y:S02]  /*1a0e0*/  @!P6 IMAD.IADD R10, R10, 0x1, -R15.reuse ;  /* 0x000000010a0ae824 */ /* 0x100fe400078e0a0f */
[----:B------:R-:W-:Y:S01]  /*1a0f0*/  @!P3 IMAD.IADD R8, R8, 0x1, -R15 ;  /* 0x000000010808b824 */ /* 0x000fe200078e0a0f */
[----:B------:R-:W-:Y:S04]  /*1a100*/  STL [R1+0x244], R20 ;  /* 0x0002441401007387 */ /* 0x000fe80000100800 */
        /* <DEDUP_REMOVED lines=31> */
[----:B------:R-:W3:Y:S04]  /*1a300*/  LDL.LU R20, [R1+0x1f8] ;  /* 0x0001f80001147983 */ /* 0x000ee80000300800 */
[----:B0-----:R-:W3:Y:S04]  /*1a310*/  LDL.LU R17, [R1+0x1e8] ;  /* 0x0001e80001117983 */ /* 0x001ee80000300800 */
[----:B------:R0:W-:Y:S04]  /*1a320*/  STL [R1+0x23c], R8 ;  /* 0x00023c0801007387 */ /* 0x0001e80000100800 */
[----:B-1----:R-:W3:Y:S01]  /*1a330*/  LDL.LU R9, [R1+0x1f0] ;  /* 0x0001f00001097983 */ /* 0x002ee20000300800 */
[----:B------:R-:W-:-:S02]  /*1a340*/  ISETP.GT.U32.AND P4, PT, R15, R7, PT ;  /* 0x000000070f00720c */ /* 0x000fc40003f84070 */
[C---:B------:R-:W-:Y:S02]  /*1a350*/  ISETP.GT.U32.AND P6, PT, R15.reuse, R5, PT ;  /* 0x000000050f00720c */ /* 0x040fe40003fc4070 */
[----:B--2---:R-:W-:Y:S01]  /*1a360*/  ISETP.GT.U32.AND P3, PT, R15, R4, PT ;  /* 0x000000040f00720c */ /* 0x004fe20003f64070 */
[----:B0-----:R-:W2:Y:S08]  /*1a370*/  LDL.LU R8, [R1+0x1ec] ;  /* 0x0001ec0001087983 */ /* 0x001eb00000300800 */
[--C-:B------:R-:W-:Y:S01]  /*1a380*/  @!P4 IMAD.IADD R7, R7, 0x1, -R15.reuse ;  /* 0x000000010707c824 */ /* 0x100fe200078e0a0f */
[----:B------:R-:W-:Y:S01]  /*1a390*/  ISETP.GT.U32.AND P4, PT, R15, R26, PT ;  /* 0x0000001a0f00720c */ /* 0x000fe20003f84070 */
[--C-:B------:R-:W-:Y:S01]  /*1a3a0*/  @!P6 IMAD.IADD R5, R5, 0x1, -R15.reuse ;  /* 0x000000010505e824 */ /* 0x100fe200078e0a0f */
[C---:B------:R-:W-:Y:S01]  /*1a3b0*/  ISETP.GT.U32.AND P6, PT, R15.reuse, R3, PT ;  /* 0x000000030f00720c */ /* 0x040fe20003fc4070 */
[----:B------:R-:W-:Y:S01]  /*1a3c0*/  @!P3 IMAD.IADD R4, R4, 0x1, -R15 ;  /* 0x000000010404b824 */ /* 0x000fe200078e0a0f */
[----:B------:R-:W-:-:S02]  /*1a3d0*/  ISETP.GT.U32.AND P3, PT, R15, R7, PT ;  /* 0x000000070f00720c */ /* 0x000fc40003f64070 */
        /* <DEDUP_REMOVED lines=9> */
[----:B------:R-:W-:Y:S01]  /*1a470*/  ISETP.GT.U32.AND P4, PT, R15, R3, PT ;  /* 0x000000030f00720c */ /* 0x000fe20003f84070 */
[--C-:B------:R-:W-:Y:S01]  /*1a480*/  @!P0 IMAD.IADD R19, R19, 0x1, -R15.reuse ;  /* 0x0000000113138824 */ /* 0x100fe200078e0a0f */
[C---:B------:R-:W-:Y:S01]  /*1a490*/  ISETP.GT.U32.AND P2, PT, R15.reuse, R6, PT ;  /* 0x000000060f00720c */ /* 0x040fe20003f44070 */
[----:B------:R0:W-:Y:S01]  /*1a4a0*/  STL [R1+0x21c], R7 ;  /* 0x00021c0701007387 */ /* 0x0001e20000100800 */
[----:B------:R-:W-:Y:S01]  /*1a4b0*/  @!P1 IMAD.IADD R18, R18, 0x1, -R15 ;  /* 0x0000000112129824 */ /* 0x000fe200078e0a0f */
[C---:B------:R-:W-:Y:S02]  /*1a4c0*/  ISETP.GT.U32.AND P5, PT, R15.reuse, R2, PT ;  /* 0x000000020f00720c */ /* 0x040fe40003fa4070 */
[----:B0-----:R-:W2:Y:S01]  /*1a4d0*/  LDL.LU R7, [R1+0x1cc] ;  /* 0x0001cc0001077983 */ /* 0x001ea20000300800 */
[C---:B------:R-:W-:Y:S02]  /*1a4e0*/  ISETP.GT.U32.AND P0, PT, R15.reuse, R13, PT ;  /* 0x0000000d0f00720c */ /* 0x040fe40003f04070 */
[----:B------:R-:W-:-:S03]  /*1a4f0*/  ISETP.GT.U32.AND P1, PT, R15, R12, PT ;  /* 0x0000000c0f00720c */ /* 0x000fc60003f24070 */
[--C-:B------:R-:W-:Y:S01]  /*1a500*/  @!P4 IMAD.IADD R3, R3, 0x1, -R15.reuse ;  /* 0x000000010303c824 */ /* 0x100fe200078e0a0f */
[----:B------:R0:W-:Y:S01]  /*1a510*/  STL [R1+0x228], R5 ;  /* 0x0002280501007387 */ /* 0x0001e20000100800 */
[C---:B------:R-:W-:Y:S01]  /*1a520*/  ISETP.GT.U32.AND P6, PT, R15.reuse, R26, PT ;  /* 0x0000001a0f00720c */ /* 0x040fe20003fc4070 */
[--C-:B------:R-:W-:Y:S01]  /*1a530*/  @!P2 IMAD.IADD R6, R6, 0x1, -R15.reuse ;  /* 0x000000010606a824 */ /* 0x100fe200078e0a0f */
[C---:B------:R-:W-:Y:S01]  /*1a540*/  ISETP.GT.U32.AND P3, PT, R15.reuse, R4, PT ;  /* 0x000000040f00720c */ /* 0x040fe20003f64070 */
[--C-:B------:R-:W-:Y:S01]  /*1a550*/  @!P5 IMAD.IADD R2, R2, 0x1, -R15.reuse ;  /* 0x000000010202d824 */ /* 0x100fe200078e0a0f */
[----:B------:R-:W-:Y:S02]  /*1a560*/  ISETP.GT.U32.AND P2, PT, R15, R11, PT ;  /* 0x0000000b0f00720c */ /* 0x000fe40003f44070 */
[--C-:B------:R-:W-:Y:S01]  /*1a570*/  @!P0 IMAD.IADD R13, R13, 0x1, -R15.reuse ;  /* 0x000000010d0d8824 */ /* 0x100fe200078e0a0f */
[----:B0-----:R-:W2:Y:S01]  /*1a580*/  LDL.LU R5, [R1+0x1d8] ;  /* 0x0001d80001057983 */ /* 0x001ea20000300800 */
[----:B------:R-:W-:-:S05]  /*1a590*/  @!P1 IMAD.IADD R12, R12, 0x1, -R15 ;  /* 0x000000010c0c9824 */ /* 0x000fca00078e0a0f */
[--C-:B------:R-:W-:Y:S01]  /*1a5a0*/  @!P6 IMAD.IADD R26, R26, 0x1, -R15.reuse ;  /* 0x000000011a1ae824 */ /* 0x100fe200078e0a0f */
[----:B------:R-:W-:Y:S01]  /*1a5b0*/  STL [R1+0x230], R21 ;  /* 0x0002301501007387 */ /* 0x000fe20000100800 */
[--C-:B------:R-:W-:Y:S02]  /*1a5c0*/  @!P3 IMAD.IADD R4, R4, 0x1, -R15.reuse ;  /* 0x000000010404b824 */ /* 0x100fe400078e0a0f */
[----:B------:R-:W-:Y:S01]  /*1a5d0*/  @!P2 IMAD.IADD R11, R11, 0x1, -R15 ;  /* 0x000000010b0ba824 */ /* 0x000fe200078e0a0f */
[----:B------:R-:W-:Y:S04]  /*1a5e0*/  STL [R1+0x234], R19 ;  /* 0x0002341301007387 */ /* 0x000fe80000100800 */
[----:B------:R-:W-:Y:S04]  /*1a5f0*/  STL [R1+0x22c], R18 ;  /* 0x00022c1201007387 */ /* 0x000fe80000100800 */
[----:B------:R-:W-:Y:S04]  /*1a600*/  STL [R1+0x224], R6 ;  /* 0x0002240601007387 */ /* 0x000fe80000100800 */
[----:B------:R0:W-:Y:S04]  /*1a610*/  STL [R1+0x210], R26 ;  /* 0x0002101a01007387 */ /* 0x0001e80000100800 */
[----:B------:R1:W-:Y:S04]  /*1a620*/  STL [R1+0x220], R4 ;  /* 0x0002200401007387 */ /* 0x0003e80000100800 */
[----:B0-----:R-:W2:Y:S04]  /*1a630*/  LDL R26, [R1+0x3fa4] ;  /* 0x003fa400011a7983 */ /* 0x001ea80000100800 */
[----:B------:R-:W2:Y:S04]  /*1a640*/  LDL.LU R6, [R1+0x1e0] ;  /* 0x0001e00001067983 */ /* 0x000ea80000300800 */
[----:B------:R-:W2:Y:S04]  /*1a650*/  LDL.LU R19, [R1+0x1e4] ;  /* 0x0001e40001137983 */ /* 0x000ea80000300800 */
[----:B------:R-:W2:Y:S04]  /*1a660*/  LDL.LU R18, [R1+0x1dc] ;  /* 0x0001dc0001127983 */ /* 0x000ea80000300800 */
[----:B------:R0:W-:Y:S04]  /*1a670*/  STL [R1+0x218], R3 ;  /* 0x0002180301007387 */ /* 0x0001e80000100800 */
[----:B-1----:R-:W2:Y:S04]  /*1a680*/  LDL.LU R4, [R1+0x1d4] ;  /* 0x0001d40001047983 */ /* 0x002ea80000300800 */
[----:B0-----:R-:W2:Y:S01]  /*1a690*/  LDL.LU R3, [R1+0x1d0] ;  /* 0x0001d00001037983 */ /* 0x001ea20000300800 */
        /* <DEDUP_REMOVED lines=29> */
[C---:B------:R-:W-:Y:S01]  /*1a870*/  ISETP.GT.U32.AND P3, PT, R15.reuse, R7, PT ;  /* 0x000000070f00720c */ /* 0x040fe20003f64070 */
[--C-:B------:R-:W-:Y:S01]  /*1a880*/  @!P6 IMAD.IADD R0, R0, 0x1, -R15.reuse ;  /* 0x000000010000e824 */ /* 0x100fe200078e0a0f */
[C---:B------:R-:W-:Y:S01]  /*1a890*/  ISETP.GT.U32.AND P6, PT, R15.reuse, R5, PT ;  /* 0x000000050f00720c */ /* 0x040fe20003fc4070 */
[----:B------:R-:W-:Y:S01]  /*1a8a0*/  @!P2 IMAD.IADD R8, R8, 0x1, -R15 ;  /* 0x000000010808a824 */ /* 0x000fe200078e0a0f */
[C---:B------:R-:W-:Y:S02]  /*1a8b0*/  ISETP.GT.U32.AND P2, PT, R15.reuse, R10, PT ;  /* 0x0000000a0f00720c */ /* 0x040fe40003f44070 */
[C---:B------:R-:W-:Y:S02]  /*1a8c0*/  ISETP.GT.U32.AND P4, PT, R15.reuse, R22, PT ;  /* 0x000000160f00720c */ /* 0x040fe40003f84070 */
[----:B------:R-:W-:-:S05]  /*1a8d0*/  ISETP.GT.U32.AND P5, PT, R15, R20, PT ;  /* 0x000000140f00720c */ /* 0x000fca0003fa4070 */
[--C-:B------:R-:W-:Y:S01]  /*1a8e0*/  @!P3 IMAD.IADD R7, R7, 0x1, -R15.reuse ;  /* 0x000000010707b824 */ /* 0x100fe200078e0a0f */
[C---:B------:R-:W-:Y:S02]  /*1a8f0*/  ISETP.GT.U32.AND P3, PT, R15.reuse, R0, PT ;  /* 0x000000000f00720c */ /* 0x040fe40003f64070 */
[----:B------:R-:W-:Y:S01]  /*1a900*/  ISETP.GT.U32.AND P0, PT, R15, R17, PT ;  /* 0x000000110f00720c */ /* 0x000fe20003f04070 */
[--C-:B------:R-:W-:Y:S02]  /*1a910*/  @!P6 IMAD.IADD R5, R5, 0x1, -R15.reuse ;  /* 0x000000010505e824 */ /* 0x100fe400078e0a0f */
[--C-:B------:R-:W-:Y:S01]  /*1a920*/  @!P2 IMAD.IADD R10, R10, 0x1, -R15.reuse ;  /* 0x000000010a0aa824 */ /* 0x100fe200078e0a0f */
[----:B------:R-:W-:Y:S01]  /*1a930*/  ISETP.GT.U32.AND P1, PT, R15, R9, PT ;  /* 0x000000090f00720c */ /* 0x000fe20003f24070 */
[--C-:B------:R-:W-:Y:S02]  /*1a940*/  @!P4 IMAD.IADD R22, R22, 0x1, -R15.reuse ;  /* 0x000000011616c824 */ /* 0x100fe400078e0a0f */
[----:B------:R-:W-:-:S04]  /*1a950*/  @!P5 IMAD.IADD R20, R20, 0x1, -R15 ;  /* 0x000000011414d824 */ /* 0x000fc800078e0a0f */
[--C-:B------:R-:W-:Y:S01]  /*1a960*/  @!P3 IMAD.IADD R0, R0, 0x1, -R15.reuse ;  /* 0x000000010000b824 */ /* 0x100fe200078e0a0f */
[C---:B------:R-:W-:Y:S01]  /*1a970*/  ISETP.GT.U32.AND P3, PT, R15.reuse, R5, PT ;  /* 0x000000050f00720c */ /* 0x040fe20003f64070 */
[----:B------:R0:W-:Y:S01]  /*1a980*/  STL [R1+0x20c], R10 ;  /* 0x00020c0a01007387 */ /* 0x0001e20000100800 */
[----:B------:R-:W-:Y:S01]  /*1a990*/  ISETP.GT.U32.AND P4, PT, R15, R6, PT ;  /* 0x000000060f00720c */ /* 0x000fe20003f84070 */
[----:B------:R-:W-:Y:S01]  /*1a9a0*/  @!P0 IMAD.IADD R17, R17, 0x1, -R15 ;  /* 0x0000000111118824 */ /* 0x000fe200078e0a0f */
[C---:B------:R-:W-:Y:S01]  /*1a9b0*/  ISETP.GT.U32.AND P5, PT, R15.reuse, R19, PT ;  /* 0x000000130f00720c */ /* 0x040fe20003fa4070 */
[----:B0-----:R-:W2:Y:S01]  /*1a9c0*/  LDL.LU R10, [R1+0x1b8] ;  /* 0x0001b800010a7983 */ /* 0x001ea20000300800 */
[----:B------:R-:W-:-:S03]  /*1a9d0*/  ISETP.GT.U32.AND P0, PT, R15, R18, PT ;  /* 0x000000120f00720c */ /* 0x000fc60003f04070 */
[----:B------:R0:W-:Y:S04]  /*1a9e0*/  STL [R1+0x204], R0 ;  /* 0x0002040001007387 */ /* 0x0001e80000100800 */
[--C-:B------:R-:W-:Y:S01]  /*1a9f0*/  @!P3 IMAD.IADD R5, R5, 0x1, -R15.reuse ;  /* 0x000000010505b824 */ /* 0x100fe200078e0a0f */
[----:B0-----:R-:W2:Y:S01]  /*1aa00*/  LDL.LU R0, [R1+0x1bc] ;  /* 0x0001bc0001007983 */ /* 0x001ea20000300800 */
[--C-:B------:R-:W-:Y:S01]  /*1aa10*/  @!P1 IMAD.IADD R9, R9, 0x1, -R15.reuse ;  /* 0x0000000109099824 */ /* 0x100fe200078e0a0f */
[C---:B------:R-:W-:Y:S01]  /*1aa20*/  ISETP.GT.U32.AND P2, PT, R15.reuse, R8, PT ;  /* 0x000000080f00720c */ /* 0x040fe20003f44070 */
[--C-:B------:R-:W-:Y:S01]  /*1aa30*/  @!P4 IMAD.IADD R6, R6, 0x1, -R15.reuse ;  /* 0x000000010606c824 */ /* 0x100fe200078e0a0f */
[----:B------:R-:W-:Y:S01]  /*1aa40*/  ISETP.GT.U32.AND P1, PT, R15, R4, PT ;  /* 0x000000040f00720c */ /* 0x000fe20003f24070 */
[--C-:B------:R-:W-:Y:S01]  /*1aa50*/  @!P5 IMAD.IADD R19, R19, 0x1, -R15.reuse ;  /* 0x000000011313d824 */ /* 0x100fe200078e0a0f */
[----:B------:R-:W-:Y:S01]  /*1aa60*/  ISETP.GT.U32.AND P6, PT, R15, R7, PT ;  /* 0x000000070f00720c */ /* 0x000fe20003fc4070 */
[--C-:B------:R-:W-:Y:S01]  /*1aa70*/  @!P0 IMAD.IADD R18, R18, 0x1, -R15.reuse ;  /* 0x0000000112128824 */ /* 0x100fe200078e0a0f */
[----:B------:R-:W-:Y:S04]  /*1aa80*/  STL [R1+0x1fc], R22 ;  /* 0x0001fc1601007387 */ /* 0x000fe80000100800 */
[----:B------:R-:W-:Y:S03]  /*1aa90*/  STL [R1+0x1f8], R20 ;  /* 0x0001f81401007387 */ /* 0x000fe60000100800 */
[----:B------:R-:W-:-:S02]  /*1aaa0*/  @!P2 IMAD.IADD R8, R8, 0x1, -R15 ;  /* 0x000000010808a824 */ /* 0x000fc400078e0a0f */
[--C-:B------:R-:W-:Y:S01]  /*1aab0*/  @!P1 IMAD.IADD R4, R4, 0x1, -R15.reuse ;  /* 0x0000000104049824 */ /* 0x100fe200078e0a0f */
        /* <DEDUP_REMOVED lines=29> */
[----:B------:R0:W-:Y:S04]  /*1ac90*/  STL [R1+0x1e4], R19 ;  /* 0x0001e41301007387 */ /* 0x0001e80000100800 */
[----:B------:R-:W4:Y:S04]  /*1aca0*/  LDL.LU R23, [R1+0x190] ;  /* 0x0001900001177983 */ /* 0x000f280000300800 */
[----:B------:R1:W-:Y:S04]  /*1acb0*/  STL [R1+0x1dc], R18 ;  /* 0x0001dc1201007387 */ /* 0x0003e80000100800 */
[----:B------:R-:W3:Y:S04]  /*1acc0*/  LDL.LU R20, [R1+0x194] ;  /* 0x0001940001147983 */ /* 0x000ee80000300800 */
[----:B------:R2:W-:Y:S04]  /*1acd0*/  STL [R1+0x1d4], R4 ;  /* 0x0001d40401007387 */ /* 0x0005e80000100800 */
[----:B0-----:R-:W3:Y:S04]  /*1ace0*/  LDL.LU R19, [R1+0x34c] ;  /* 0x00034c0001137983 */ /* 0x001ee80000300800 */
[----:B-1----:R-:W3:Y:S01]  /*1acf0*/  LDL.LU R18, [R1+0x344] ;  /* 0x0003440001127983 */ /* 0x002ee20000300800 */
        /* <DEDUP_REMOVED lines=20> */
[----:B------:R-:W-:Y:S01]  /*1ae40*/  ISETP.GT.U32.AND P2, PT, R15, R27, PT ;  /* 0x0000001b0f00720c */ /* 0x000fe20003f44070 */
[----:B------:R0:W-:Y:S01]  /*1ae50*/  STL [R1+0x1d0], R3 ;  /* 0x0001d00301007387 */ /* 0x0001e20000100800 */
[----:B------:R-:W-:-:S03]  /*1ae60*/  @!P5 IMAD.IADD R12, R12, 0x1, -R15 ;  /* 0x000000010c0cd824 */ /* 0x000fc600078e0a0f */
[----:B------:R-:W2:Y:S01]  /*1ae70*/  LDL.LU R4, [R1+0x188] ;  /* 0x0001880001047983 */ /* 0x000ea20000300800 */
[----:B------:R-:W-:-:S03]  /*1ae80*/  ISETP.GT.U32.AND P3, PT, R15, R5, PT ;  /* 0x000000050f00720c */ /* 0x000fc60003f64070 */
[----:B0-----:R-:W2:Y:S01]  /*1ae90*/  LDL.LU R3, [R1+0x184] ;  /* 0x0001840001037983 */ /* 0x001ea20000300800 */
[C---:B------:R-:W-:Y:S02]  /*1aea0*/  ISETP.GT.U32.AND P4, PT, R15.reuse, R17, PT ;  /* 0x000000110f00720c */ /* 0x040fe40003f84070 */
[----:B------:R-:W-:Y:S01]  /*1aeb0*/  ISETP.GT.U32.AND P5, PT, R15, R9, PT ;  /* 0x000000090f00720c */ /* 0x000fe20003fa4070 */
[--C-:B------:R-:W-:Y:S02]  /*1aec0*/  @!P2 IMAD.IADD R27, R27, 0x1, -R15.reuse ;  /* 0x000000011b1ba824 */ /* 0x100fe400078e0a0f */
[----:B------:R-:W-:Y:S01]  /*1aed0*/  @!P0 IMAD.IADD R11, R11, 0x1, -R15 ;  /* 0x000000010b0b8824 */ /* 0x000fe200078e0a0f */
[----:B------:R-:W-:-:S03]  /*1aee0*/  ISETP.GT.U32.AND P0, PT, R15, R8, PT ;  /* 0x000000080f00720c */ /* 0x000fc60003f04070 */
[--C-:B------:R-:W-:Y:S01]  /*1aef0*/  @!P3 IMAD.IADD R5, R5, 0x1, -R15.reuse ;  /* 0x000000010505b824 */ /* 0x100fe200078e0a0f */
[C---:B------:R-:W-:Y:S01]  /*1af00*/  ISETP.GT.U32.AND P1, PT, R15.reuse, R10, PT ;  /* 0x0000000a0f00720c */ /* 0x040fe20003f24070 */
[----:B------:R0:W-:Y:S01]  /*1af10*/  STL [R1+0x1c0], R2 ;  /* 0x0001c00201007387 */ /* 0x0001e20000100800 */
[----:B------:R-:W-:Y:S01]  /*1af20*/  ISETP.GT.U32.AND P6, PT, R15, R0, PT ;  /* 0x000000000f00720c */ /* 0x000fe20003fc4070 */
[--C-:B------:R-:W-:Y:S02]  /*1af30*/  @!P4 IMAD.IADD R17, R17, 0x1, -R15.reuse ;  /* 0x000000011111c824 */ /* 0x100fe400078e0a0f */
[--C-:B------:R-:W-:Y:S01]  /*1af40*/  @!P5 IMAD.IADD R9, R9, 0x1, -R15.reuse ;  /* 0x000000010909d824 */ /* 0x100fe200078e0a0f */
[----:B0-----:R-:W2:Y:S03]  /*1af50*/  LDL.LU R2, [R1+0x16c] ;  /* 0x00016c0001027983 */ /* 0x001ea60000300800 */
[----:B------:R-:W-:-:S04]  /*1af60*/  @!P0 IMAD.IADD R8, R8, 0x1, -R15 ;  /* 0x0000000108088824 */ /* 0x000fc800078e0a0f */
        /* <DEDUP_REMOVED lines=13> */
[----:B------:R-:W2:Y:S04]  /*1b040*/  LDL.LU R11, [R1+0x14c] ;  /* 0x00014c00010b7983 */ /* 0x000ea80000300800 */
[----:B------:R-:W2:Y:S01]  /*1b050*/  LDL.LU R10, [R1+0x164] ;  /* 0x00016400010a7983 */ /* 0x000ea20000300800 */
[----:B----4-:R-:W-:-:S02]  /*1b060*/  ISETP.GT.U32.AND P2, PT, R15, R23, PT ;  /* 0x000000170f00720c */ /* 0x010fc40003f44070 */
[C---:B---3--:R-:W-:Y:S02]  /*1b070*/  ISETP.GT.U32.AND P3, PT, R15.reuse, R20, PT ;  /* 0x000000140f00720c */ /* 0x048fe40003f64070 */
[C---:B------:R-:W-:Y:S02]  /*1b080*/  ISETP.GT.U32.AND P4, PT, R15.reuse, R19, PT ;  /* 0x000000130f00720c */ /* 0x040fe40003f84070 */
[----:B------:R-:W-:-:S07]  /*1b090*/  ISETP.GT.U32.AND P5, PT, R15, R18, PT ;  /* 0x000000120f00720c */ /* 0x000fce0003fa4070 */
        /* <DEDUP_REMOVED lines=8> */
[--C-:B------:R-:W-:Y:S02]  /*1b120*/  @!P2 IMAD.IADD R5, R5, 0x1, -R15.reuse ;  /* 0x000000010505a824 */ /* 0x100fe400078e0a0f */
[----:B------:R-:W-:-:S03]  /*1b130*/  @!P3 IMAD.IADD R17, R17, 0x1, -R15 ;  /* 0x000000011111b824 */ /* 0x000fc600078e0a0f */
[----:B------:R0:W-:Y:S01]  /*1b140*/  STL [R1+0x1ac], R5 ;  /* 0x0001ac0501007387 */ /* 0x0001e20000100800 */
[--C-:B------:R-:W-:Y:S02]  /*1b150*/  @!P4 IMAD.IADD R9, R9, 0x1, -R15.reuse ;  /* 0x000000010909c824 */ /* 0x100fe400078e0a0f */
[----:B------:R-:W-:Y:S01]  /*1b160*/  @!P5 IMAD.IADD R8, R8, 0x1, -R15 ;  /* 0x000000010808d824 */ /* 0x000fe200078e0a0f */
[----:B0-----:R-:W3:Y:S04]  /*1b170*/  LDL.LU R5, [R1+0x168] ;  /* 0x0001680001057983 */ /* 0x001ee80000300800 */
[----:B------:R0:W-:Y:S04]  /*1b180*/  STL [R1+0x1a8], R17 ;  /* 0x0001a81101007387 */ /* 0x0001e80000100800 */
[----:B------:R-:W4:Y:S04]  /*1b190*/  LDL.LU R22, [R1+0x15c] ;  /* 0x00015c0001167983 */ /* 0x000f280000300800 */
[----:B------:R1:W-:Y:S04]  /*1b1a0*/  STL [R1+0x198], R9 ;  /* 0x0001980901007387 */ /* 0x0003e80000100800 */
[----:B------:R1:W-:Y:S04]  /*1b1b0*/  STL [R1+0x1a0], R8 ;  /* 0x0001a00801007387 */ /* 0x0003e80000100800 */
[----:B------:R-:W3:Y:S04]  /*1b1c0*/  LDL.LU R21, [R1+0x154] ;  /* 0x0001540001157983 */ /* 0x000ee80000300800 */
[----:B0-----:R-:W3:Y:S01]  /*1b1d0*/  LDL.LU R17, [R1+0x130] ;  /* 0x0001300001117983 */ /* 0x001ee20000300800 */
[----:B------:R-:W-:-:S02]  /*1b1e0*/  ISETP.GT.U32.AND P1, PT, R15, R7, PT ;  /* 0x000000070f00720c */ /* 0x000fc40003f24070 */
[C---:B------:R-:W-:Y:S02]  /*1b1f0*/  ISETP.GT.U32.AND P6, PT, R15.reuse, R6, PT ;  /* 0x000000060f00720c */ /* 0x040fe40003fc4070 */
[----:B--2---:R-:W-:-:S09]  /*1b200*/  ISETP.GT.U32.AND P0, PT, R15, R4, PT ;  /* 0x000000040f00720c */ /* 0x004fd20003f04070 */
[--C-:B------:R-:W-:Y:S01]  /*1b210*/  @!P1 IMAD.IADD R7, R7, 0x1, -R15.reuse ;  /* 0x0000000107079824 */ /* 0x100fe200078e0a0f */
[C---:B------:R-:W-:Y:S01]  /*1b220*/  ISETP.GT.U32.AND P1, PT, R15.reuse, R3, PT ;  /* 0x000000030f00720c */ /* 0x040fe20003f24070 */
[--C-:B------:R-:W-:Y:S02]  /*1b230*/  @!P6 IMAD.IADD R6, R6, 0x1, -R15.reuse ;  /* 0x000000010606e824 */ /* 0x100fe400078e0a0f */
[----:B------:R-:W-:Y:S01]  /*1b240*/  @!P0 IMAD.IADD R4, R4, 0x1, -R15 ;  /* 0x0000000104048824 */ /* 0x000fe200078e0a0f */
[C---:B------:R-:W-:Y:S02]  /*1b250*/  ISETP.GT.U32.AND P0, PT, R15.reuse, R7, PT ;  /* 0x000000070f00720c */ /* 0x040fe40003f04070 */
[----:B------:R-:W-:-:S07]  /*1b260*/  ISETP.GT.U32.AND P6, PT, R15, R2, PT ;  /* 0x000000020f00720c */ /* 0x000fce0003fc4070 */
[--C-:B------:R-:W-:Y:S01]  /*1b270*/  @!P1 IMAD.IADD R3, R3, 0x1, -R15.reuse ;  /* 0x0000000103039824 */ /* 0x100fe200078e0a0f */
[C---:B------:R-:W-:Y:S02]  /*1b280*/  ISETP.GT.U32.AND P1, PT, R15.reuse, R6, PT ;  /* 0x000000060f00720c */ /* 0x040fe40003f24070 */
[C---:B------:R-:W-:Y:S02]  /*1b290*/  ISETP.GT.U32.AND P2, PT, R15.reuse, R23, PT ;  /* 0x000000170f00720c */ /* 0x040fe40003f44070 */
[----:B------:R-:W-:Y:S01]  /*1b2a0*/  ISETP.GT.U32.AND P3, PT, R15, R20, PT ;  /* 0x000000140f00720c */ /* 0x000fe20003f64070 */
[--C-:B------:R-:W-:Y:S02]  /*1b2b0*/  @!P0 IMAD.IADD R7, R7, 0x1, -R15.reuse ;  /* 0x0000000107078824 */ /* 0x100fe400078e0a0f */
[----:B------:R-:W-:Y:S01]  /*1b2c0*/  @!P6 IMAD.IADD R2, R2, 0x1, -R15 ;  /* 0x000000010202e824 */ /* 0x000fe200078e0a0f */
[----:B------:R-:W-:-:S05]  /*1b2d0*/  ISETP.GT.U32.AND P4, PT, R15, R19, PT ;  /* 0x000000130f00720c */ /* 0x000fca0003f84070 */
[--C-:B------:R-:W-:Y:S01]  /*1b2e0*/  @!P1 IMAD.IADD R6, R6, 0x1, -R15.reuse ;  /* 0x0000000106069824 */ /* 0x100fe200078e0a0f */
[----:B------:R-:W-:Y:S01]  /*1b2f0*/  ISETP.GT.U32.AND P1, PT, R15, R2, PT ;  /* 0x000000020f00720c */ /* 0x000fe20003f24070 */
[----:B------:R0:W-:Y:S01]  /*1b300*/  STL [R1+0x19c], R7 ;  /* 0x00019c0701007387 */ /* 0x0001e20000100800 */
[--C-:B------:R-:W-:Y:S02]  /*1b310*/  @!P2 IMAD.IADD R23, R23, 0x1, -R15.reuse ;  /* 0x000000011717a824 */ /* 0x100fe400078e0a0f */
[--C-:B------:R-:W-:Y:S01]  /*1b320*/  @!P3 IMAD.IADD R20, R20, 0x1, -R15.reuse ;  /* 0x000000011414b824 */ /* 0x100fe200078e0a0f */
[----:B-1----:R-:W2:Y:S04]  /*1b330*/  LDL.LU R9, [R1+0x13c] ;  /* 0x00013c0001097983 */ /* 0x002ea80000300800 */
[----:B------:R-:W2:Y:S04]  /*1b340*/  LDL.LU R8, [R1+0x144] ;  /* 0x0001440001087983 */ /* 0x000ea80000300800 */
[----:B------:R1:W-:Y:S04]  /*1b350*/  STL [R1+0x180], R6 ;  /* 0x0001800601007387 */ /* 0x0003e80000100800 */
[----:B0-----:R-:W2:Y:S01]  /*1b360*/  LDL.LU R7, [R1+0x138] ;  /* 0x0001380001077983 */ /* 0x001ea20000300800 */
[----:B------:R-:W-:Y:S01]  /*1b370*/  ISETP.GT.U32.AND P2, PT, R15, R0, PT ;  /* 0x000000000f00720c */ /* 0x000fe20003f44070 */
[----:B------:R-:W-:-:S02]  /*1b380*/  @!P4 IMAD.IADD R19, R19, 0x1, -R15 ;  /* 0x000000011313c824 */ /* 0x000fc400078e0a0f */
[----:B------:R-:W-:Y:S01]  /*1b390*/  @!P1 IMAD.IADD R2, R2, 0x1, -R15 ;  /* 0x0000000102029824 */ /* 0x000fe200078e0a0f */
[C---:B------:R-:W-:Y:S01]  /*1b3a0*/  ISETP.GT.U32.AND P3, PT, R15.reuse, R13, PT ;  /* 0x0000000d0f00720c */ /* 0x040fe20003f64070 */
[----:B-1----:R-:W2:Y:S01]  /*1b3b0*/  LDL.LU R6, [R1+0x134] ;  /* 0x0001340001067983 */ /* 0x002ea20000300800 */
[C---:B------:R-:W-:Y:S02]  /*1b3c0*/  ISETP.GT.U32.AND P4, PT, R15.reuse, R12, PT ;  /* 0x0000000c0f00720c */ /* 0x040fe40003f84070 */
[----:B------:R-:W-:-:S05]  /*1b3d0*/  ISETP.GT.U32.AND P5, PT, R15, R18, PT ;  /* 0x000000120f00720c */ /* 0x000fca0003fa4070 */
[----:B------:R-:W-:Y:S01]  /*1b3e0*/  @!P2 IMAD.IADD R0, R0, 0x1, -R15 ;  /* 0x000000010000a824 */ /* 0x000fe200078e0a0f */
[----:B------:R-:W-:-:S03]  /*1b3f0*/  ISETP.GT.U32.AND P0, PT, R15, R4, PT ;  /* 0x000000040f00720c */ /* 0x000fc60003f04070 */
[--C-:B------:R-:W-:Y:S01]  /*1b400*/  @!P3 IMAD.IADD R13, R13, 0x1, -R15.reuse ;  /* 0x000000010d0db824 */ /* 0x100fe200078e0a0f */
[----:B------:R-:W-:Y:S01]  /*1b410*/  ISETP.GT.U32.AND P6, PT, R15, R3, PT ;  /* 0x000000030f00720c */ /* 0x000fe20003fc4070 */
[--C-:B------:R-:W-:Y:S02]  /*1b420*/  @!P4 IMAD.IADD R12, R12, 0x1, -R15.reuse ;  /* 0x000000010c0cc824 */ /* 0x100fe400078e0a0f */
[--C-:B------:R-:W-:Y:S01]  /*1b430*/  @!P5 IMAD.IADD R18, R18, 0x1, -R15.reuse ;  /* 0x000000011212d824 */ /* 0x100fe200078e0a0f */
[----:B------:R-:W-:Y:S05]  /*1b440*/  STL [R1+0x190], R23 ;  /* 0x0001901701007387 */ /* 0x000fea0000100800 */
[--C-:B------:R-:W-:Y:S01]  /*1b450*/  @!P0 IMAD.IADD R4, R4, 0x1, -R15.reuse ;  /* 0x0000000104048824 */ /* 0x100fe200078e0a0f */
[----:B------:R-:W-:Y:S03]  /*1b460*/  STL [R1+0x194], R20 ;  /* 0x0001941401007387 */ /* 0x000fe60000100800 */
[----:B------:R-:W-:Y:S01]  /*1b470*/  @!P6 IMAD.IADD R3, R3, 0x1, -R15 ;  /* 0x000000010303e824 */ /* 0x000fe200078e0a0f */
[----:B------:R-:W-:Y:S04]  /*1b480*/  STL [R1+0x34c], R19 ;  /* 0x00034c1301007387 */ /* 0x000fe80000100800 */
[----:B------:R-:W-:Y:S04]  /*1b490*/  STL [R1+0x344], R18 ;  /* 0x0003441201007387 */ /* 0x000fe80000100800 */
[----:B------:R0:W-:Y:S04]  /*1b4a0*/  STL [R1+0x188], R4 ;  /* 0x0001880401007387 */ /* 0x0001e80000100800 */
[----:B0-----:R-:W2:Y:S04]  /*1b4b0*/  LDL.LU R4, [R1+0x114] ;  /* 0x0001140001047983 */ /* 0x001ea80000300800 */
[----:B------:R0:W-:Y:S04]  /*1b4c0*/  STL [R1+0x184], R3 ;  /* 0x0001840301007387 */ /* 0x0001e80000100800 */
[----:B------:R-:W2:Y:S04]  /*1b4d0*/  LDL.LU R20, [R1+0x128] ;  /* 0x0001280001147983 */ /* 0x000ea80000300800 */
[----:B------:R-:W2:Y:S04]  /*1b4e0*/  LDL.LU R19, [R1+0x12c] ;  /* 0x00012c0001137983 */ /* 0x000ea80000300800 */
[----:B------:R1:W-:Y:S04]  /*1b4f0*/  STL [R1+0x16c], R2 ;  /* 0x00016c0201007387 */ /* 0x0003e80000100800 */
[----:B0-----:R-:W2:Y:S04]  /*1b500*/  LDL.LU R3, [R1+0x124] ;  /* 0x0001240001037983 */ /* 0x001ea80000300800 */
[----:B-1----:R-:W2:Y:S01]  /*1b510*/  LDL.LU R2, [R1+0x118] ;  /* 0x0001180001027983 */ /* 0x002ea20000300800 */
[----:B----4-:R-:W-:-:S02]  /*1b520*/  ISETP.GT.U32.AND P1, PT, R15, R22, PT ;  /* 0x000000160f00720c */ /* 0x010fc40003f24070 */
[C---:B---3--:R-:W-:Y:S02]  /*1b530*/  ISETP.GT.U32.AND P2, PT, R15.reuse, R21, PT ;  /* 0x000000150f00720c */ /* 0x048fe40003f44070 */
[----:B------:R-:W-:-:S09]  /*1b540*/  ISETP.GT.U32.AND P3, PT, R15, R17, PT ;  /* 0x000000110f00720c */ /* 0x000fd20003f64070 */
[--C-:B------:R-:W-:Y:S01]  /*1b550*/  @!P1 IMAD.IADD R22, R22, 0x1, -R15.reuse ;  /* 0x0000000116169824 */ /* 0x100fe200078e0a0f */
[----:B------:R-:W-:Y:S01]  /*1b560*/  ISETP.GT.U32.AND P1, PT, R15, R0, PT ;  /* 0x000000000f00720c */ /* 0x000fe20003f24070 */
[--C-:B------:R-:W-:Y:S01]  /*1b570*/  @!P2 IMAD.IADD R21, R21, 0x1, -R15.reuse ;  /* 0x000000011515a824 */ /* 0x100fe200078e0a0f */
[----:B------:R-:W-:Y:S01]  /*1b580*/  ISETP.GT.U32.AND P2, PT, R15, R13, PT ;  /* 0x0000000d0f00720c */ /* 0x000fe20003f44070 */
[----:B------:R-:W-:Y:S01]  /*1b590*/  @!P3 IMAD.IADD R17, R17, 0x1, -R15 ;  /* 0x000000011111b824 */ /* 0x000fe200078e0a0f */
[----:B------:R-:W-:-:S09]  /*1b5a0*/  ISETP.GT.U32.AND P3, PT, R15, R12, PT ;  /* 0x0000000c0f00720c */ /* 0x000fd20003f64070 */
[----:B------:R-:W-:-:S05]  /*1b5b0*/  @!P1 IMAD.IADD R0, R0, 0x1, -R15 ;  /* 0x0000000100009824 */ /* 0x000fca00078e0a0f */
[----:B------:R0:W-:Y:S01]  /*1b5c0*/  STL [R1+0x178], R0 ;  /* 0x0001780001007387 */ /* 0x0001e20000100800 */
[--C-:B------:R-:W-:Y:S02]  /*1b5d0*/  @!P2 IMAD.IADD R13, R13, 0x1, -R15.reuse ;  /* 0x000000010d0da824 */ /* 0x100fe400078e0a0f */
[----:B------:R-:W-:Y:S01]  /*1b5e0*/  @!P3 IMAD.IADD R12, R12, 0x1, -R15 ;  /* 0x000000010c0cb824 */ /* 0x000fe200078e0a0f */
[----:B0-----:R-:W3:Y:S04]  /*1b5f0*/  LDL.LU R0, [R1+0xf4] ;  /* 0x0000f40001007983 */ /* 0x001ee80000300800 */
[----:B------:R-:W4:Y:S04]  /*1b600*/  LDL.LU R18, [R1+0x100] ;  /* 0x0001000001127983 */ /* 0x000f280000300800 */
[----:B------:R0:W-:Y:S04]  /*1b610*/  STL [R1+0x174], R13 ;  /* 0x0001740d01007387 */ /* 0x0001e80000100800 */
[----:B------:R1:W-:Y:S04]  /*1b620*/  STL [R1+0x170], R12 ;  /* 0x0001700c01007387 */ /* 0x0003e80000100800 */
[----:B0-----:R-:W3:Y:S04]  /*1b630*/  LDL.LU R13, [R1+0x10c] ;  /* 0x00010c00010d7983 */ /* 0x001ee80000300800 */
[----:B-1----:R-:W3:Y:S01]  /*1b640*/  LDL.LU R12, [R1+0xfc] ;  /* 0x0000fc00010c7983 */ /* 0x002ee20000300800 */
[----:B------:R-:W-:-:S02]  /*1b650*/  ISETP.GT.U32.AND P5, PT, R15, R11, PT ;  /* 0x0000000b0f00720c */ /* 0x000fc40003fa4070 */
[C---:B------:R-:W-:Y:S02]  /*1b660*/  ISETP.GT.U32.AND P0, PT, R15.reuse, R10, PT ;  /* 0x0000000a0f00720c */ /* 0x040fe40003f04070 */
[C---:B------:R-:W-:Y:S02]  /*1b670*/  ISETP.GT.U32.AND P6, PT, R15.reuse, R5, PT ;  /* 0x000000050f00720c */ /* 0x040fe40003fc4070 */
[----:B--2---:R-:W-:-:S07]  /*1b680*/  ISETP.GT.U32.AND P4, PT, R15, R9, PT ;  /* 0x000000090f00720c */ /* 0x004fce0003f84070 */
[--C-:B------:R-:W-:Y:S01]  /*1b690*/  @!P5 IMAD.IADD R11, R11, 0x1, -R15.reuse ;  /* 0x000000010b0bd824 */ /* 0x100fe200078e0a0f */
[C---:B------:R-:W-:Y:S01]  /*1b6a0*/  ISETP.GT.U32.AND P5, PT, R15.reuse, R8, PT ;  /* 0x000000080f00720c */ /* 0x040fe20003fa4070 */
[--C-:B------:R-:W-:Y:S01]  /*1b6b0*/  @!P0 IMAD.IADD R10, R10, 0x1, -R15.reuse ;  /* 0x000000010a0a8824 */ /* 0x100fe200078e0a0f */
[----:B------:R-:W-:Y:S01]  /*1b6c0*/  ISETP.GT.U32.AND P0, PT, R15, R7, PT ;  /* 0x000000070f00720c */ /* 0x000fe20003f04070 */
[--C-:B------:R-:W-:Y:S01]  /*1b6d0*/  @!P6 IMAD.IADD R5, R5, 0x1, -R15.reuse ;  /* 0x000000010505e824 */ /* 0x100fe200078e0a0f */
[----:B------:R-:W-:Y:S01]  /*1b6e0*/  ISETP.GT.U32.AND P6, PT, R15, R6, PT ;  /* 0x000000060f00720c */ /* 0x000fe20003fc4070 */
[----:B------:R-:W-:Y:S01]  /*1b6f0*/  @!P4 IMAD.IADD R9, R9, 0x1, -R15 ;  /* 0x000000010909c824 */ /* 0x000fe200078e0a0f */
[C---:B------:R-:W-:Y:S02]  /*1b700*/  ISETP.GT.U32.AND P4, PT, R15.reuse, R11, PT ;  /* 0x0000000b0f00720c */ /* 0x040fe40003f84070 */
[----:B------:R-:W-:-:S05]  /*1b710*/  ISETP.GT.U32.AND P1, PT, R15, R22, PT ;  /* 0x000000160f00720c */ /* 0x000fca0003f24070 */
[--C-:B------:R-:W-:Y:S01]  /*1b720*/  @!P5 IMAD.IADD R8, R8, 0x1, -R15.reuse ;  /* 0x000000010808d824 */ /* 0x100fe200078e0a0f */
[----:B------:R-:W-:Y:S01]  /*1b730*/  ISETP.GT.U32.AND P5, PT, R15, R10, PT ;  /* 0x0000000a0f00720c */ /* 0x000fe20003fa4070 */
[--C-:B------:R-:W-:Y:S01]  /*1b740*/  @!P0 IMAD.IADD R7, R7, 0x1, -R15.reuse ;  /* 0x0000000107078824 */ /* 0x100fe200078e0a0f */
[C---:B------:R-:W-:Y:S02]  /*1b750*/  ISETP.GT.U32.AND P0, PT, R15.reuse, R5, PT ;  /* 0x000000050f00720c */ /* 0x040fe40003f04070 */
[----:B------:R-:W-:Y:S01]  /*1b760*/  ISETP.GT.U32.AND P2, PT, R15, R21, PT ;  /* 0x000000150f00720c */ /* 0x000fe20003f44070 */
[--C-:B------:R-:W-:Y:S02]  /*1b770*/  @!P6 IMAD.IADD R6, R6, 0x1, -R15.reuse ;  /* 0x000000010606e824 */ /* 0x100fe400078e0a0f */
[--C-:B------:R-:W-:Y:S01]  /*1b780*/  @!P4 IMAD.IADD R11, R11, 0x1, -R15.reuse ;  /* 0x000000010b0bc824 */ /* 0x100fe200078e0a0f */
[----:B------:R-:W-:Y:S01]  /*1b790*/  ISETP.GT.U32.AND P3, PT, R15, R17, PT ;  /* 0x000000110f00720c */ /* 0x000fe20003f64070 */
[----:B------:R-:W-:-:S04]  /*1b7a0*/  @!P1 IMAD.IADD R22, R22, 0x1, -R15 ;  /* 0x0000000116169824 */ /* 0x000fc800078e0a0f */
[--C-:B------:R-:W-:Y:S02]  /*1b7b0*/  @!P5 IMAD.IADD R10, R10, 0x1, -R15.reuse ;  /* 0x000000010a0ad824 */ /* 0x100fe400078e0a0f */
[--C-:B------:R-:W-:Y:S01]  /*1b7c0*/  @!P0 IMAD.IADD R5, R5, 0x1, -R15.reuse ;  /* 0x0000000105058824 */ /* 0x100fe200078e0a0f */
[----:B------:R-:W-:Y:S01]  /*1b7d0*/  ISETP.GT.U32.AND P0, PT, R15, R6, PT ;  /* 0x000000060f00720c */ /* 0x000fe20003f04070 */
[----:B------:R0:W-:Y:S01]  /*1b7e0*/  STL [R1+0x14c], R11 ;  /* 0x00014c0b01007387 */ /* 0x0001e20000100800 */
[----:B------:R-:W-:-:S03]  /*1b7f0*/  @!P2 IMAD.IADD R21, R21, 0x1, -R15 ;  /* 0x000000011515a824 */ /* 0x000fc600078e0a0f */
[----:B0-----:R-:W2:Y:S04]  /*1b800*/  LDL.LU R11, [R1+0xf8] ;  /* 0x0000f800010b7983 */ /* 0x001ea80000300800 */
[----:B------:R0:W-:Y:S01]  /*1b810*/  STL [R1+0x164], R10 ;  /* 0x0001640a01007387 */ /* 0x0001e20000100800 */
[C---:B------:R-:W-:Y:S02]  /*1b820*/  ISETP.GT.U32.AND P1, PT, R15.reuse, R4, PT ;  /* 0x000000040f00720c */ /* 0x040fe40003f24070 */
[----:B------:R-:W-:Y:S01]  /*1b830*/  ISETP.GT.U32.AND P2, PT, R15, R20, PT ;  /* 0x000000140f00720c */ /* 0x000fe20003f44070 */
[----:B0-----:R-:W2:Y:S04]  /*1b840*/  LDL.LU R10, [R1+0xd8] ;  /* 0x0000d800010a7983 */ /* 0x001ea80000300800 */
[----:B------:R0:W-:Y:S01]  /*1b850*/  STL [R1+0x168], R5 ;  /* 0x0001680501007387 */ /* 0x0001e20000100800 */
[----:B------:R-:W-:-:S02]  /*1b860*/  @!P0 IMAD.IADD R6, R6, 0x1, -R15 ;  /* 0x0000000106068824 */ /* 0x000fc400078e0a0f */
[--C-:B------:R-:W-:Y:S01]  /*1b870*/  @!P3 IMAD.IADD R17, R17, 0x1, -R15.reuse ;  /* 0x000000011111b824 */ /* 0x100fe200078e0a0f */
[----:B0-----:R-:W2:Y:S01]  /*1b880*/  LDL.LU R5, [R1+0xec] ;  /* 0x0000ec0001057983 */ /* 0x001ea20000300800 */
[C---:B------:R-:W-:Y:S01]  /*1b890*/  ISETP.GT.U32.AND P3, PT, R15.reuse, R19, PT ;  /* 0x000000130f00720c */ /* 0x040fe20003f64070 */
[--C-:B------:R-:W-:Y:S01]  /*1b8a0*/  @!P1 IMAD.IADD R4, R4, 0x1, -R15.reuse ;  /* 0x0000000104049824 */ /* 0x100fe200078e0a0f */
[C---:B------:R-:W-:Y:S01]  /*1b8b0*/  ISETP.GT.U32.AND P4, PT, R15.reuse, R9, PT ;  /* 0x000000090f00720c */ /* 0x040fe20003f84070 */
[--C-:B------:R-:W-:Y:S01]  /*1b8c0*/  @!P2 IMAD.IADD R20, R20, 0x1, -R15.reuse ;  /* 0x000000011414a824 */ /* 0x100fe200078e0a0f */
[C---:B------:R-:W-:Y:S02]  /*1b8d0*/  ISETP.GT.U32.AND P5, PT, R15.reuse, R8, PT ;  /* 0x000000080f00720c */ /* 0x040fe40003fa4070 */
[----:B------:R-:W-:Y:S01]  /*1b8e0*/  ISETP.GT.U32.AND P6, PT, R15, R7, PT ;  /* 0x000000070f00720c */ /* 0x000fe20003fc4070 */
[----:B------:R-:W-:Y:S06]  /*1b8f0*/  STL [R1+0x15c], R22 ;  /* 0x00015c1601007387 */ /* 0x000fec0000100800 */
[----:B------:R-:W-:-:S02]  /*1b900*/  @!P3 IMAD.IADD R19, R19, 0x1, -R15 ;  /* 0x000000011313b824 */ /* 0x000fc400078e0a0f */
[--C-:B------:R-:W-:Y:S02]  /*1b910*/  @!P4 IMAD.IADD R9, R9, 0x1, -R15.reuse ;  /* 0x000000010909c824 */ /* 0x100fe400078e0a0f */
[--C-:B------:R-:W-:Y:S01]  /*1b920*/  @!P5 IMAD.IADD R8, R8, 0x1, -R15.reuse ;  /* 0x000000010808d824 */ /* 0x100fe200078e0a0f */
[----:B------:R-:W-:Y:S01]  /*1b930*/  STL [R1+0x154], R21 ;  /* 0x0001541501007387 */ /* 0x000fe20000100800 */
[----:B------:R-:W-:-:S03]  /*1b940*/  @!P6 IMAD.IADD R7, R7, 0x1, -R15 ;  /* 0x000000010707e824 */ /* 0x000fc600078e0a0f */
[----:B------:R0:W-:Y:S04]  /*1b950*/  STL [R1+0x130], R17 ;  /* 0x0001301101007387 */ /* 0x0001e80000100800 */
[----:B------:R1:W-:Y:S04]  /*1b960*/  STL [R1+0x13c], R9 ;  /* 0x00013c0901007387 */ /* 0x0003e80000100800 */
[----:B------:R1:W-:Y:S04]  /*1b970*/  STL [R1+0x144], R8 ;  /* 0x0001440801007387 */ /* 0x0003e80000100800 */
[----:B0-----:R-:W2:Y:S04]  /*1b980*/  LDL.LU R17, [R1+0xe8] ;  /* 0x0000e80001117983 */ /* 0x001ea80000300800 */
[----:B------:R0:W-:Y:S04]  /*1b990*/  STL [R1+0x138], R7 ;  /* 0x0001380701007387 */ /* 0x0001e80000100800 */
[----:B-1----:R-:W2:Y:S04]  /*1b9a0*/  LDL.LU R9, [R1+0xe4] ;  /* 0x0000e40001097983 */ /* 0x002ea80000300800 */
        /* <DEDUP_REMOVED lines=20> */
[----:B------:R-:W3:Y:S04]  /*1baf0*/  LDL.LU R22, [R1+0xa4] ;  /* 0x0000a40001167983 */ /* 0x000ee80000300800 */
[----:B------:R-:W-:Y:S04]  /*1bb00*/  STL [R1+0x12c], R19 ;  /* 0x00012c1301007387 */ /* 0x000fe80000100800 */
[----:B------:R-:W3:Y:S04]  /*1bb10*/  LDL.LU R21, [R1+0xb0] ;  /* 0x0000b00001157983 */ /* 0x000ee80000300800 */
[----:B0-----:R-:W3:Y:S01]  /*1bb20*/  LDL.LU R20, [R1+0xb4] ;  /* 0x0000b40001147983 */ /* 0x001ee20000300800 */
[----:B------:R-:W-:-:S02]  /*1bb30*/  ISETP.GT.U32.AND P4, PT, R15, R3, PT ;  /* 0x000000030f00720c */ /* 0x000fc40003f84070 */
[C---:B------:R-:W-:Y:S02]  /*1bb40*/  ISETP.GT.U32.AND P5, PT, R15.reuse, R2, PT ;  /* 0x000000020f00720c */ /* 0x040fe40003fa4070 */
[C---:B------:R-:W-:Y:S02]  /*1bb50*/  ISETP.GT.U32.AND P6, PT, R15.reuse, R0, PT ;  /* 0x000000000f00720c */ /* 0x040fe40003fc4070 */
[----:B--2---:R-:W-:-:S07]  /*1bb60*/  ISETP.GT.U32.AND P3, PT, R15, R11, PT ;  /* 0x0000000b0f00720c */ /* 0x004fce0003f64070 */
[--C-:B------:R-:W-:Y:S02]  /*1bb70*/  @!P4 IMAD.IADD R3, R3, 0x1, -R15.reuse ;  /* 0x000000010303c824 */ /* 0x100fe400078e0a0f */
[--C-:B------:R-:W-:Y:S01]  /*1bb80*/  @!P5 IMAD.IADD R2, R2, 0x1, -R15.reuse ;  /* 0x000000010202d824 */ /* 0x100fe200078e0a0f */
[C---:B------:R-:W-:Y:S01]  /*1bb90*/  ISETP.GT.U32.AND P4, PT, R15.reuse, R10, PT ;  /* 0x0000000a0f00720c */ /* 0x040fe20003f84070 */
[--C-:B------:R-:W-:Y:S01]  /*1bba0*/  @!P6 IMAD.IADD R0, R0, 0x1, -R15.reuse ;  /* 0x000000010000e824 */ /* 0x100fe200078e0a0f */
[C---:B------:R-:W-:Y:S02]  /*1bbb0*/  ISETP.GT.U32.AND P6, PT, R15.reuse, R28, PT ;  /* 0x0000001c0f00720c */ /* 0x040fe40003fc4070 */
[----:B------:R-:W-:Y:S01]  /*1bbc0*/  ISETP.GT.U32.AND P5, PT, R15, R5, PT ;  /* 0x000000050f00720c */ /* 0x000fe20003fa4070 */
[----:B------:R-:W-:Y:S01]  /*1bbd0*/  @!P3 IMAD.IADD R11, R11, 0x1, -R15 ;  /* 0x000000010b0bb824 */ /* 0x000fe200078e0a0f */
[----:B------:R-:W-:-:S07]  /*1bbe0*/  ISETP.GT.U32.AND P3, PT, R15, R3, PT ;  /* 0x000000030f00720c */ /* 0x000fce0003f64070 */
[--C-:B------:R-:W-:Y:S01]  /*1bbf0*/  @!P4 IMAD.IADD R10, R10, 0x1, -R15.reuse ;  /* 0x000000010a0ac824 */ /* 0x100fe200078e0a0f */
[C---:B------:R-:W-:Y:S02]  /*1bc00*/  ISETP.GT.U32.AND P4, PT, R15.reuse, R2, PT ;  /* 0x000000020f00720c */ /* 0x040fe40003f84070 */
[C---:B------:R-:W-:Y:S02]  /*1bc10*/  ISETP.GT.U32.AND P0, PT, R15.reuse, R18, PT ;  /* 0x000000120f00720c */ /* 0x040fe40003f04070 */
[----:B------:R-:W-:Y:S01]  /*1bc20*/  ISETP.GT.U32.AND P1, PT, R15, R13, PT ;  /* 0x0000000d0f00720c */ /* 0x000fe20003f24070 */
[--C-:B------:R-:W-:Y:S01]  /*1bc30*/  @!P5 IMAD.IADD R5, R5, 0x1, -R15.reuse ;  /* 0x000000010505d824 */ /* 0x100fe200078e0a0f */
[C---:B------:R-:W-:Y:S02]  /*1bc40*/  ISETP.GT.U32.AND P5, PT, R15.reuse, R0, PT ;  /* 0x000000000f00720c */ /* 0x040fe40003fa4070 */
[----:B------:R-:W-:Y:S01]  /*1bc50*/  ISETP.GT.U32.AND P2, PT, R15, R12, PT ;  /* 0x0000000c0f00720c */ /* 0x000fe20003f44070 */
[----:B------:R-:W-:-:S02]  /*1bc60*/  @!P6 IMAD.IADD R28, R28, 0x1, -R15 ;  /* 0x000000011c1ce824 */ /* 0x000fc400078e0a0f */
[--C-:B------:R-:W-:Y:S02]  /*1bc70*/  @!P3 IMAD.IADD R3, R3, 0x1, -R15.reuse ;  /* 0x000000010303b824 */ /* 0x100fe400078e0a0f */
[--C-:B------:R-:W-:Y:S02]  /*1bc80*/  @!P4 IMAD.IADD R2, R2, 0x1, -R15.reuse ;  /* 0x000000010202c824 */ /* 0x100fe400078e0a0f */
[--C-:B------:R-:W-:Y:S01]  /*1bc90*/  @!P0 IMAD.IADD R18, R18, 0x1, -R15.reuse ;  /* 0x0000000112128824 */ /* 0x100fe200078e0a0f */
[----:B------:R0:W-:Y:S03]  /*1bca0*/  STL [R1+0x124], R3 ;  /* 0x0001240301007387 */ /* 0x0001e60000100800 */
[--C-:B------:R-:W-:Y:S01]  /*1bcb0*/  @!P5 IMAD.IADD R0, R0, 0x1, -R15.reuse ;  /* 0x000000010000d824 */ /* 0x100fe200078e0a0f */
[----:B------:R-:W-:Y:S01]  /*1bcc0*/  ISETP.GT.U32.AND P5, PT, R15, R28, PT ;  /* 0x0000001c0f00720c */ /* 0x000fe20003fa4070 */
[--C-:B------:R-:W-:Y:S01]  /*1bcd0*/  @!P1 IMAD.IADD R13, R13, 0x1, -R15.reuse ;  /* 0x000000010d0d9824 */ /* 0x100fe200078e0a0f */
[C---:B------:R-:W-:Y:S01]  /*1bce0*/  ISETP.GT.U32.AND P3, PT, R15.reuse, R11, PT ;  /* 0x0000000b0f00720c */ /* 0x040fe20003f64070 */
[----:B------:R-:W-:Y:S01]  /*1bcf0*/  @!P2 IMAD.IADD R12, R12, 0x1, -R15 ;  /* 0x000000010c0ca824 */ /* 0x000fe200078e0a0f */
[----:B0-----:R-:W2:Y:S01]  /*1bd00*/  LDL.LU R3, [R1+0xac] ;  /* 0x0000ac0001037983 */ /* 0x001ea20000300800 */
[----:B------:R-:W-:-:S03]  /*1bd10*/  ISETP.GT.U32.AND P0, PT, R15, R17, PT ;  /* 0x000000110f00720c */ /* 0x000fc60003f04070 */
[----:B------:R0:W-:Y:S01]  /*1bd20*/  STL [R1+0x118], R2 ;  /* 0x0001180201007387 */ /* 0x0001e20000100800 */
[----:B------:R-:W-:-:S03]  /*1bd30*/  ISETP.GT.U32.AND P1, PT, R15, R9, PT ;  /* 0x000000090f00720c */ /* 0x000fc60003f24070 */
[----:B0-----:R-:W2:Y:S01]  /*1bd40*/  LDL.LU R2, [R1+0xa8] ;  /* 0x0000a80001027983 */ /* 0x001ea20000300800 */
[C---:B------:R-:W-:Y:S01]  /*1bd50*/  ISETP.GT.U32.AND P2, PT, R15.reuse, R8, PT ;  /* 0x000000080f00720c */ /* 0x040fe20003f44070 */
[--C-:B------:R-:W-:Y:S01]  /*1bd60*/  @!P5 IMAD.IADD R28, R28, 0x1, -R15.reuse ;  /* 0x000000011c1cd824 */ /* 0x100fe200078e0a0f */
[----:B------:R-:W-:Y:S01]  /*1bd70*/  ISETP.GT.U32.AND P4, PT, R15, R10, PT ;  /* 0x0000000a0f00720c */ /* 0x000fe20003f84070 */
[----:B------:R0:W-:Y:S02]  /*1bd80*/  STL [R1+0xf4], R0 ;  /* 0x0000f40001007387 */ /* 0x0001e40000100800 */
[--C-:B------:R-:W-:Y:S01]  /*1bd90*/  @!P0 IMAD.IADD R17, R17, 0x1, -R15.reuse ;  /* 0x0000000111118824 */ /* 0x100fe200078e0a0f */
[----:B------:R-:W-:Y:S01]  /*1bda0*/  ISETP.GT.U32.AND P6, PT, R15, R5, PT ;  /* 0x000000050f00720c */ /* 0x000fe20003fc4070 */
[--C-:B------:R-:W-:Y:S01]  /*1bdb0*/  @!P3 IMAD.IADD R11, R11, 0x1, -R15.reuse ;  /* 0x000000010b0bb824 */ /* 0x100fe200078e0a0f */
[----:B------:R-:W-:Y:S01]  /*1bdc0*/  ISETP.GT.U32.AND P3, PT, R15, R7, PT ;  /* 0x000000070f00720c */ /* 0x000fe20003f64070 */
[--C-:B------:R-:W-:Y:S01]  /*1bdd0*/  @!P1 IMAD.IADD R9, R9, 0x1, -R15.reuse ;  /* 0x0000000109099824 */ /* 0x100fe200078e0a0f */
[----:B0-----:R-:W2:Y:S03]  /*1bde0*/  LDL.LU R0, [R1+0x90] ;  /* 0x0000900001007983 */ /* 0x001ea60000300800 */
[----:B------:R-:W-:-:S02]  /*1bdf0*/  @!P2 IMAD.IADD R8, R8, 0x1, -R15 ;  /* 0x000000010808a824 */ /* 0x000fc400078e0a0f */
[--C-:B------:R-:W-:Y:S01]  /*1be00*/  @!P4 IMAD.IADD R10, R10, 0x1, -R15.reuse ;  /* 0x000000010a0ac824 */ /* 0x100fe200078e0a0f */
[----:B------:R-:W-:Y:S03]  /*1be10*/  STL [R1+0x100], R18 ;  /* 0x0001001201007387 */ /* 0x000fe60000100800 */
        /* <DEDUP_REMOVED lines=30> */
[----:B------:R-:W-:-:S03]  /*1c000*/  @!P1 IMAD.IADD R8, R8, 0x1, -R15 ;  /* 0x0000000108089824 */ /* 0x000fc600078e0a0f */
[----:B------:R-:W3:Y:S01]  /*1c010*/  LDL.LU R10, [R1+0x8c] ;  /* 0x00008c00010a7983 */ /* 0x000ee20000300800 */
[----:B------:R-:W-:-:S03]  /*1c020*/  @!P2 IMAD.IADD R7, R7, 0x1, -R15 ;  /* 0x000000010707a824 */ /* 0x000fc600078e0a0f */
[----:B------:R1:W-:Y:S04]  /*1c030*/  STL [R1+0xe4], R9 ;  /* 0x0000e40901007387 */ /* 0x0003e80000100800 */
[----:B------:R4:W-:Y:S04]  /*1c040*/  STL [R1+0xb8], R8 ;  /* 0x0000b80801007387 */ /* 0x0009e80000100800 */
[----:B0-----:R-:W3:Y:S04]  /*1c050*/  LDL.LU R17, [R1+0x84] ;  /* 0x0000840001117983 */ /* 0x001ee80000300800 */
[----:B-1----:R-:W3:Y:S04]  /*1c060*/  LDL.LU R9, [R1+0x80] ;  /* 0x0000800001097983 */ /* 0x002ee80000300800 */
[----:B------:R0:W-:Y:S04]  /*1c070*/  STL [R1+0xcc], R7 ;  /* 0x0000cc0701007387 */ /* 0x0001e80000100800 */
[----:B----4-:R-:W4:Y:S04]  /*1c080*/  LDL.LU R8, [R1+0x70] ;  /* 0x0000700001087983 */ /* 0x010f280000300800 */
[----:B0-----:R-:W4:Y:S01]  /*1c090*/  LDL.LU R7, [R1+0x78] ;  /* 0x0000780001077983 */ /* 0x001f220000300800 */
[----:B------:R-:W-:-:S02]  /*1c0a0*/  ISETP.GT.U32.AND P4, PT, R15, R6, PT ;  /* 0x000000060f00720c */ /* 0x000fc40003f84070 */
[----:B------:R-:W-:-:S11]  /*1c0b0*/  ISETP.GT.U32.AND P6, PT, R15, R4, PT ;  /* 0x000000040f00720c */ /* 0x000fd60003fc4070 */
[--C-:B------:R-:W-:Y:S01]  /*1c0c0*/  @!P4 IMAD.IADD R6, R6, 0x1, -R15.reuse ;  /* 0x000000010606c824 */ /* 0x100fe200078e0a0f */
[C---:B--2---:R-:W-:Y:S02]  /*1c0d0*/  ISETP.GT.U32.AND P3, PT, R15.reuse, R3, PT ;  /* 0x000000030f00720c */ /* 0x044fe40003f64070 */
[C---:B------:R-:W-:Y:S01]  /*1c0e0*/  ISETP.GT.U32.AND P4, PT, R15.reuse, R2, PT ;  /* 0x000000020f00720c */ /* 0x040fe20003f84070 */
[----:B------:R-:W-:Y:S01]  /*1c0f0*/  @!P6 IMAD.IADD R4, R4, 0x1, -R15 ;  /* 0x000000010404e824 */ /* 0x000fe200078e0a0f */
[----:B------:R-:W-:-:S09]  /*1c100*/  ISETP.GT.U32.AND P5, PT, R15, R23, PT ;  /* 0x000000170f00720c */ /* 0x000fd20003fa4070 */
[--C-:B------:R-:W-:Y:S01]  /*1c110*/  @!P3 IMAD.IADD R3, R3, 0x1, -R15.reuse ;  /* 0x000000010303b824 */ /* 0x100fe200078e0a0f */
[C---:B------:R-:W-:Y:S02]  /*1c120*/  ISETP.GT.U32.AND P3, PT, R15.reuse, R6, PT ;  /* 0x000000060f00720c */ /* 0x040fe40003f64070 */
[C---:B------:R-:W-:Y:S01]  /*1c130*/  ISETP.GT.U32.AND P6, PT, R15.reuse, R0, PT ;  /* 0x000000000f00720c */ /* 0x040fe20003fc4070 */
[----:B------:R-:W-:Y:S01]  /*1c140*/  @!P4 IMAD.IADD R2, R2, 0x1, -R15 ;  /* 0x000000010202c824 */ /* 0x000fe200078e0a0f */
[C---:B------:R-:W-:Y:S02]  /*1c150*/  ISETP.GT.U32.AND P4, PT, R15.reuse, R4, PT ;  /* 0x000000040f00720c */ /* 0x040fe40003f84070 */
[C---:B------:R-:W-:Y:S02]  /*1c160*/  ISETP.GT.U32.AND P0, PT, R15.reuse, R22, PT ;  /* 0x000000160f00720c */ /* 0x040fe40003f04070 */
[----:B------:R-:W-:-:S07]  /*1c170*/  ISETP.GT.U32.AND P1, PT, R15, R21, PT ;  /* 0x000000150f00720c */ /* 0x000fce0003f24070 */
[--C-:B------:R-:W-:Y:S02]  /*1c180*/  @!P6 IMAD.IADD R0, R0, 0x1, -R15.reuse ;  /* 0x000000010000e824 */ /* 0x100fe400078e0a0f */
[----:B------:R-:W-:-:S03]  /*1c190*/  @!P4 IMAD.IADD R4, R4, 0x1, -R15 ;  /* 0x000000010404c824 */ /* 0x000fc600078e0a0f */
[----:B------:R-:W-:Y:S01]  /*1c1a0*/  ISETP.GT.U32.AND P4, PT, R15, R0, PT ;  /* 0x000000000f00720c */ /* 0x000fe20003f84070 */
[--C-:B------:R-:W-:Y:S01]  /*1c1b0*/  @!P5 IMAD.IADD R23, R23, 0x1, -R15.reuse ;  /* 0x000000011717d824 */ /* 0x100fe200078e0a0f */
[----:B------:R-:W-:Y:S01]  /*1c1c0*/  ISETP.GT.U32.AND P2, PT, R15, R20, PT ;  /* 0x000000140f00720c */ /* 0x000fe20003f44070 */
[--C-:B------:R-:W-:Y:S02]  /*1c1d0*/  @!P3 IMAD.IADD R6, R6, 0x1, -R15.reuse ;  /* 0x000000010606b824 */ /* 0x100fe400078e0a0f */
[--C-:B------:R-:W-:Y:S02]  /*1c1e0*/  @!P0 IMAD.IADD R22, R22, 0x1, -R15.reuse ;  /* 0x0000000116168824 */ /* 0x100fe400078e0a0f */
[----:B------:R-:W-:Y:S01]  /*1c1f0*/  @!P1 IMAD.IADD R21, R21, 0x1, -R15 ;  /* 0x0000000115159824 */ /* 0x000fe200078e0a0f */
[----:B------:R0:W-:Y:S01]  /*1c200*/  STL [R1+0xd4], R6 ;  /* 0x0000d40601007387 */ /* 0x0001e20000100800 */
[----:B------:R-:W-:-:S04]  /*1c210*/  ISETP.GT.U32.AND P3, PT, R15, R3, PT ;  /* 0x000000030f00720c */ /* 0x000fc80003f64070 */
[--C-:B------:R-:W-:Y:S01]  /*1c220*/  @!P4 IMAD.IADD R0, R0, 0x1, -R15.reuse ;  /* 0x000000010000c824 */ /* 0x100fe200078e0a0f */
[----:B0-----:R-:W2:Y:S01]  /*1c230*/  LDL.LU R6, [R1+0x18c] ;  /* 0x00018c0001067983 */ /* 0x001ea20000300800 */
[C---:B------:R-:W-:Y:S02]  /*1c240*/  ISETP.GT.U32.AND P5, PT, R15.reuse, R5, PT ;  /* 0x000000050f00720c */ /* 0x040fe40003fa4070 */
[C---:B------:R-:W-:Y:S02]  /*1c250*/  ISETP.GT.U32.AND P0, PT, R15.reuse, R19, PT ;  /* 0x000000130f00720c */ /* 0x040fe40003f04070 */
[C---:B------:R-:W-:Y:S01]  /*1c260*/  ISETP.GT.U32.AND P1, PT, R15.reuse, R18, PT ;  /* 0x000000120f00720c */ /* 0x040fe20003f24070 */
[----:B------:R-:W-:Y:S01]  /*1c270*/  @!P2 IMAD.IADD R20, R20, 0x1, -R15 ;  /* 0x000000011414a824 */ /* 0x000fe200078e0a0f */
[----:B------:R0:W-:Y:S01]  /*1c280*/  STL [R1+0xc0], R4 ;  /* 0x0000c00401007387 */ /* 0x0001e20000100800 */
[----:B------:R-:W-:-:S06]  /*1c290*/  ISETP.GT.U32.AND P2, PT, R15, R13, PT ;  /* 0x0000000d0f00720c */ /* 0x000fcc0003f44070 */
[--C-:B------:R-:W-:Y:S01]  /*1c2a0*/  @!P5 IMAD.IADD R5, R5, 0x1, -R15.reuse ;  /* 0x000000010505d824 */ /* 0x100fe200078e0a0f */
[----:B------:R-:W-:Y:S01]  /*1c2b0*/  ISETP.GT.U32.AND P6, PT, R15, R2, PT ;  /* 0x000000020f00720c */ /* 0x000fe20003fc4070 */
[--C-:B------:R-:W-:Y:S01]  /*1c2c0*/  @!P0 IMAD.IADD R19, R19, 0x1, -R15.reuse ;  /* 0x0000000113138824 */ /* 0x100fe200078e0a0f */
[----:B0-----:R-:W2:Y:S01]  /*1c2d0*/  LDL.LU R4, [R1+0x74] ;  /* 0x0000740001047983 */ /* 0x001ea20000300800 */
        /* <DEDUP_REMOVED lines=10> */
[----:B------:R0:W-:Y:S04]  /*1c380*/  STL [R1+0xac], R3 ;  /* 0x0000ac0301007387 */ /* 0x0001e80000100800 */
[----:B0-----:R-:W2:Y:S04]  /*1c390*/  LDL.LU R3, [R1+0x17c] ;  /* 0x00017c0001037983 */ /* 0x001ea80000300800 */
[----:B------:R0:W-:Y:S04]  /*1c3a0*/  STL [R1+0xa8], R2 ;  /* 0x0000a80201007387 */ /* 0x0001e80000100800 */
[----:B0-----:R-:W2:Y:S04]  /*1c3b0*/  LDL.LU R2, [R1+0x140] ;  /* 0x0001400001027983 */ /* 0x001ea80000300800 */
[----:B------:R0:W-:Y:S04]  /*1c3c0*/  STL [R1+0x90], R0 ;  /* 0x0000900001007387 */ /* 0x0001e80000100800 */
[----:B0-----:R-:W2:Y:S01]  /*1c3d0*/  LDL.LU R0, [R1+0x158] ;  /* 0x0001580001007983 */ /* 0x001ea20000300800 */
[----:B---3--:R-:W-:-:S02]  /*1c3e0*/  ISETP.GT.U32.AND P4, PT, R15, R10, PT ;  /* 0x0000000a0f00720c */ /* 0x008fc40003f84070 */
[C---:B------:R-:W-:Y:S02]  /*1c3f0*/  ISETP.GT.U32.AND P5, PT, R15.reuse, R17, PT ;  /* 0x000000110f00720c */ /* 0x040fe40003fa4070 */
[----:B------:R-:W-:-:S09]  /*1c400*/  ISETP.GT.U32.AND P0, PT, R15, R9, PT ;  /* 0x000000090f00720c */ /* 0x000fd20003f04070 */
[--C-:B------:R-:W-:Y:S01]  /*1c410*/  @!P4 IMAD.IADD R10, R10, 0x1, -R15.reuse ;  /* 0x000000010a0ac824 */ /* 0x100fe200078e0a0f */
[C---:B----4-:R-:W-:Y:S02]  /*1c420*/  ISETP.GT.U32.AND P1, PT, R15.reuse, R8, PT ;  /* 0x000000080f00720c */ /* 0x050fe40003f24070 */
        /* <DEDUP_REMOVED lines=8> */
[--C-:B------:R-:W-:Y:S02]  /*1c4b0*/  @!P4 IMAD.IADD R5, R5, 0x1, -R15.reuse ;  /* 0x000000010505c824 */ /* 0x100fe400078e0a0f */
[--C-:B------:R-:W-:Y:S02]  /*1c4c0*/  @!P5 IMAD.IADD R19, R19, 0x1, -R15.reuse ;  /* 0x000000011313d824 */ /* 0x100fe400078e0a0f */
[--C-:B------:R-:W-:Y:S01]  /*1c4d0*/  @!P2 IMAD.IADD R7, R7, 0x1, -R15.reuse ;  /* 0x000000010707a824 */ /* 0x100fe200078e0a0f */
[----:B------:R-:W-:Y:S01]  /*1c4e0*/  ISETP.GT.U32.AND P2, PT, R15, R12, PT ;  /* 0x0000000c0f00720c */ /* 0x000fe20003f44070 */
[----:B------:R0:W-:Y:S01]  /*1c4f0*/  STL [R1+0x9c], R5 ;  /* 0x00009c0501007387 */ /* 0x0001e20000100800 */
[----:B------:R-:W-:-:S05]  /*1c500*/  @!P0 IMAD.IADD R18, R18, 0x1, -R15 ;  /* 0x0000000112128824 */ /* 0x000fca00078e0a0f */
[--C-:B------:R-:W-:Y:S01]  /*1c510*/  @!P1 IMAD.IADD R13, R13, 0x1, -R15.reuse ;  /* 0x000000010d0d9824 */ /* 0x100fe200078e0a0f */
[----:B0-----:R-:W3:Y:S04]  /*1c520*/  LDL.LU R5, [R1+0x150] ;  /* 0x0001500001057983 */ /* 0x001ee80000300800 */
[----:B------:R-:W4:Y:S04]  /*1c530*/  LDL.LU R24, [R1+0x148] ;  /* 0x0001480001187983 */ /* 0x000f280000300800 */
[----:B------:R0:W-:Y:S04]  /*1c540*/  STL [R1+0xa0], R19 ;  /* 0x0000a01301007387 */ /* 0x0001e80000100800 */
[----:B------:R-:W4:Y:S04]  /*1c550*/  LDL.LU R23, [R1+0x104] ;  /* 0x0001040001177983 */ /* 0x000f280000300800 */
[----:B------:R1:W-:Y:S04]  /*1c560*/  STL [R1+0x98], R18 ;  /* 0x0000981201007387 */ /* 0x0003e80000100800 */
[----:B------:R-:W4:Y:S04]  /*1c570*/  LDL.LU R22, [R1+0x11c] ;  /* 0x00011c0001167983 */ /* 0x000f280000300800 */
[----:B------:R0:W-:Y:S04]  /*1c580*/  STL [R1+0x94], R13 ;  /* 0x0000940d01007387 */ /* 0x0001e80000100800 */
[----:B------:R-:W4:Y:S01]  /*1c590*/  LDL.LU R21, [R1+0x120] ;  /* 0x0001200001157983 */ /* 0x000f220000300800 */
[----:B------:R-:W-:-:S03]  /*1c5a0*/  @!P2 IMAD.IADD R12, R12, 0x1, -R15 ;  /* 0x000000010c0ca824 */ /* 0x000fc600078e0a0f */
[----:B------:R-:W4:Y:S04]  /*1c5b0*/  LDL.LU R20, [R1+0x110] ;  /* 0x0001100001147983 */ /* 0x000f280000300800 */
[----:B------:R1:W-:Y:S04]  /*1c5c0*/  STL [R1+0x7c], R12 ;  /* 0x00007c0c01007387 */ /* 0x0003e80000100800 */
[----:B0-----:R-:W4:Y:S01]  /*1c5d0*/  LDL.LU R19, [R1+0x108] ;  /* 0x0001080001137983 */ /* 0x001f220000300800 */
[C---:B------:R-:W-:Y:S02]  /*1c5e0*/  ISETP.GT.U32.AND P6, PT, R15.reuse, R11, PT ;  /* 0x0000000b0f00720c */ /* 0x040fe40003fc4070 */
[----:B--2---:R-:W-:Y:S01]  /*1c5f0*/  ISETP.GT.U32.AND P3, PT, R15, R6, PT ;  /* 0x000000060f00720c */ /* 0x004fe20003f64070 */
[----:B-1----:R-:W2:Y:S10]  /*1c600*/  LDL.LU R18, [R1+0xc4] ;  /* 0x0000c40001127983 */ /* 0x002eb40000300800 */
[--C-:B------:R-:W-:Y:S01]  /*1c610*/  @!P6 IMAD.IADD R11, R11, 0x1, -R15.reuse ;  /* 0x000000010b0be824 */ /* 0x100fe200078e0a0f */
[C---:B------:R-:W-:Y:S01]  /*1c620*/  ISETP.GT.U32.AND P4, PT, R15.reuse, R10, PT ;  /* 0x0000000a0f00720c */ /* 0x040fe20003f84070 */
[----:B------:R-:W2:Y:S01]  /*1c630*/  LDL.LU R13, [R1+0xdc] ;  /* 0x0000dc00010d7983 */ /* 0x000ea20000300800 */
[C---:B------:R-:W-:Y:S01]  /*1c640*/  ISETP.GT.U32.AND P5, PT, R15.reuse, R17, PT ;  /* 0x000000110f00720c */ /* 0x040fe20003fa4070 */
[----:B------:R-:W-:Y:S01]  /*1c650*/  @!P3 IMAD.IADD R6, R6, 0x1, -R15 ;  /* 0x000000010606b824 */ /* 0x000fe200078e0a0f */
[----:B------:R-:W-:-:S02]  /*1c660*/  ISETP.GT.U32.AND P3, PT, R15, R11, PT ;  /* 0x0000000b0f00720c */ /* 0x000fc40003f64070 */
[C---:B------:R-:W-:Y:S02]  /*1c670*/  ISETP.GT.U32.AND P6, PT, R15.reuse, R4, PT ;  /* 0x000000040f00720c */ /* 0x040fe40003fc4070 */
[C---:B------:R-:W-:Y:S02]  /*1c680*/  ISETP.GT.U32.AND P0, PT, R15.reuse, R9, PT ;  /* 0x000000090f00720c */ /* 0x040fe40003f04070 */
[----:B------:R-:W-:-:S07]  /*1c690*/  ISETP.GT.U32.AND P1, PT, R15, R8, PT ;  /* 0x000000080f00720c */ /* 0x000fce0003f24070 */
[--C-:B------:R-:W-:Y:S02]  /*1c6a0*/  @!P3 IMAD.IADD R11, R11, 0x1, -R15.reuse ;  /* 0x000000010b0bb824 */ /* 0x100fe400078e0a0f */
[--C-:B------:R-:W-:Y:S02]  /*1c6b0*/  @!P4 IMAD.IADD R10, R10, 0x1, -R15.reuse ;  /* 0x000000010a0ac824 */ /* 0x100fe400078e0a0f */
[--C-:B------:R-:W-:Y:S02]  /*1c6c0*/  @!P6 IMAD.IADD R4, R4, 0x1, -R15.reuse ;  /* 0x000000010404e824 */ /* 0x100fe400078e0a0f */
[----:B------:R-:W-:-:S03]  /*1c6d0*/  @!P5 IMAD.IADD R17, R17, 0x1, -R15 ;  /* 0x000000011111d824 */ /* 0x000fc600078e0a0f */
        /* <DEDUP_REMOVED lines=8> */
[----:B------:R-:W-:Y:S01]  /*1c760*/  @!P4 IMAD.IADD R3, R3, 0x1, -R15 ;  /* 0x000000010303c824 */ /* 0x000fe200078e0a0f */
[----:B------:R-:W-:-:S11]  /*1c770*/  ISETP.GT.U32.AND P0, PT, R15, R0, PT ;  /* 0x000000000f00720c */ /* 0x000fd60003f04070 */
[--C-:B------:R-:W-:Y:S01]  /*1c780*/  @!P5 IMAD.IADD R2, R2, 0x1, -R15.reuse ;  /* 0x000000010202d824 */ /* 0x100fe200078e0a0f */
[----:B------:R-:W-:Y:S01]  /*1c790*/  ISETP.GT.U32.AND P6, PT, R15, R6, PT ;  /* 0x000000060f00720c */ /* 0x000fe20003fc4070 */
[--C-:B------:R-:W-:Y:S02]  /*1c7a0*/  @!P2 IMAD.IADD R7, R7, 0x1, -R15.reuse ;  /* 0x000000010707a824 */ /* 0x100fe400078e0a0f */
[--C-:B------:R-:W-:Y:S02]  /*1c7b0*/  @!P1 IMAD.IADD R29, R29, 0x1, -R15.reuse ;  /* 0x000000011d1d9824 */ /* 0x100fe400078e0a0f */
[--C-:B------:R-:W-:Y:S01]  /*1c7c0*/  @!P0 IMAD.IADD R0, R0, 0x1, -R15.reuse ;  /* 0x0000000100008824 */ /* 0x100fe200078e0a0f */
[----:B------:R0:W-:Y:S07]  /*1c7d0*/  STL [R1+0x88], R11 ;  /* 0x0000880b01007387 */ /* 0x0001ee0000100800 */
[----:B------:R-:W-:Y:S01]  /*1c7e0*/  @!P6 IMAD.IADD R6, R6, 0x1, -R15 ;  /* 0x000000010606e824 */ /* 0x000fe200078e0a0f */
[----:B------:R1:W-:Y:S04]  /*1c7f0*/  STL [R1+0x8c], R10 ;  /* 0x00008c0a01007387 */ /* 0x0003e80000100800 */
[----:B------:R0:W-:Y:S04]  /*1c800*/  STL [R1+0x84], R17 ;  /* 0x0000841101007387 */ /* 0x0001e80000100800 */
[----:B------:R0:W-:Y:S04]  /*1c810*/  STL [R1+0x80], R9 ;  /* 0x0000800901007387 */ /* 0x0001e80000100800 */
[----:B------:R0:W-:Y:S04]  /*1c820*/  STL [R1+0x70], R8 ;  /* 0x0000700801007387 */ /* 0x0001e80000100800 */
[----:B------:R0:W-:Y:S04]  /*1c830*/  STL [R1+0x78], R7 ;  /* 0x0000780701007387 */ /* 0x0001e80000100800 */
[----:B------:R-:W2:Y:S04]  /*1c840*/  LDL.LU R12, [R1+0xe0] ;  /* 0x0000e000010c7983 */ /* 0x000ea80000300800 */
[----:B------:R-:W-:Y:S04]  /*1c850*/  STL [R1+0x18c], R6 ;  /* 0x00018c0601007387 */ /* 0x000fe80000100800 */
[----:B0-----:R-:W2:Y:S04]  /*1c860*/  LDL.LU R11, [R1+0xd0] ;  /* 0x0000d000010b7983 */ /* 0x001ea80000300800 */
[----:B-1----:R-:W2:Y:S04]  /*1c870*/  LDL.LU R10, [R1+0xc8] ;  /* 0x0000c800010a7983 */ /* 0x002ea80000300800 */
[----:B------:R-:W-:Y:S04]  /*1c880*/  STL [R1+0x74], R4 ;  /* 0x0000740401007387 */ /* 0x000fe80000100800 */
        /* <DEDUP_REMOVED lines=9> */
[C---:B------:R-:W-:Y:S01]  /*1c920*/  ISETP.GT.U32.AND P3, PT, R15.reuse, R3, PT ;  /* 0x000000030f00720c */ /* 0x040fe20003f64070 */
        /* <DEDUP_REMOVED lines=8> */
[----:B------:R-:W-:-:S04]  /*1c9b0*/  @!P3 IMAD.IADD R3, R3, 0x1, -R15 ;  /* 0x000000010303b824 */ /* 0x000fc800078e0a0f */
[--C-:B------:R-:W-:Y:S01]  /*1c9c0*/  @!P1 IMAD.IADD R19, R19, 0x1, -R15.reuse ;  /* 0x0000000113139824 */ /* 0x100fe200078e0a0f */
[----:B------:R-:W-:Y:S01]  /*1c9d0*/  ISETP.GT.U32.AND P1, PT, R15, R5, PT ;  /* 0x000000050f00720c */ /* 0x000fe20003f24070 */
[--C-:B------:R-:W-:Y:S02]  /*1c9e0*/  @!P4 IMAD.IADD R2, R2, 0x1, -R15.reuse ;  /* 0x000000010202c824 */ /* 0x100fe400078e0a0f */
[--C-:B------:R-:W-:Y:S01]  /*1c9f0*/  @!P5 IMAD.IADD R0, R0, 0x1, -R15.reuse ;  /* 0x000000010000d824 */ /* 0x100fe200078e0a0f */
[----:B------:R-:W-:Y:S01]  /*1ca00*/  STL [R1+0x17c], R3 ;  /* 0x00017c0301007387 */ /* 0x000fe20000100800 */
[----:B------:R-:W-:-:S03]  /*1ca10*/  @!P0 IMAD.IADD R29, R29, 0x1, -R15 ;  /* 0x000000011d1d8824 */ /* 0x000fc600078e0a0f */
[----:B------:R-:W3:Y:S04]  /*1ca20*/  LDL.LU R7, [R1+0x1c] ;  /* 0x00001c0001077983 */ /* 0x000ee80000300800 */
[----:B------:R-:W-:Y:S04]  /*1ca30*/  STL [R1+0x140], R2 ;  /* 0x0001400201007387 */ /* 0x000fe80000100800 */
[----:B------:R0:W-:Y:S01]  /*1ca40*/  STL [R1+0x158], R0 ;  /* 0x0001580001007387 */ /* 0x0001e20000100800 */
[----:B------:R-:W-:-:S03]  /*1ca50*/  @!P1 IMAD.IADD R5, R5, 0x1, -R15 ;  /* 0x0000000105059824 */ /* 0x000fc600078e0a0f */
[----:B0-----:R-:W4:Y:S04]  /*1ca60*/  LDL.LU R0, [R1+0x18] ;  /* 0x0000180001007983 */ /* 0x001f280000300800 */
[----:B------:R-:W4:Y:S04]  /*1ca70*/  LDL.LU R2, [R1+0x14] ;  /* 0x0000140001027983 */ /* 0x000f280000300800 */
[----:B------:R0:W-:Y:S04]  /*1ca80*/  STL [R1+0x160], R29 ;  /* 0x0001601d01007387 */ /* 0x0001e80000100800 */
[----:B0-----:R-:W4:Y:S04]  /*1ca90*/  LDL.LU R29, [R1+0x4cac] ;  /* 0x004cac00011d7983 */ /* 0x001f280000300800 */
[----:B------:R-:W4:Y:S04]  /*1caa0*/  LDL.LU R3, [R1+0x10] ;  /* 0x0000100001037983 */ /* 0x000f280000300800 */
[----:B------:R-:W4:Y:S04]  /*1cab0*/  LDL.LU R4, [R1+0xc] ;  /* 0x00000c0001047983 */ /* 0x000f280000300800 */
[----:B------:R0:W-:Y:S04]  /*1cac0*/  STL [R1+0x150], R5 ;  /* 0x0001500501007387 */ /* 0x0001e80000100800 */
[----:B0-----:R-:W4:Y:S04]  /*1cad0*/  LDL.LU R5, [R1+0x8] ;  /* 0x0000080001057983 */ /* 0x001f280000300800 */
[----:B------:R-:W4:Y:S01]  /*1cae0*/  LDL.LU R6, [R1+0x4] ;  /* 0x0000040001067983 */ /* 0x000f220000300800 */
        /* <DEDUP_REMOVED lines=8> */
[C---:B------:R-:W-:Y:S02]  /*1cb70*/  ISETP.GT.U32.AND P5, PT, R15.reuse, R21, PT ;  /* 0x000000150f00720c */ /* 0x040fe40003fa4070 */
[----:B------:R-:W-:-:S03]  /*1cb80*/  ISETP.GT.U32.AND P0, PT, R15, R20, PT ;  /* 0x000000140f00720c */ /* 0x000fc60003f04070 */
[--C-:B------:R-:W-:Y:S01]  /*1cb90*/  @!P6 IMAD.IADD R13, R13, 0x1, -R15.reuse ;  /* 0x000000010d0de824 */ /* 0x100fe200078e0a0f */
[----:B------:R-:W-:Y:S01]  /*1cba0*/  ISETP.GT.U32.AND P1, PT, R15, R19, PT ;  /* 0x000000130f00720c */ /* 0x000fe20003f24070 */
[--C-:B------:R-:W-:Y:S02]  /*1cbb0*/  @!P3 IMAD.IADD R23, R23, 0x1, -R15.reuse ;  /* 0x000000011717b824 */ /* 0x100fe400078e0a0f */
[--C-:B------:R-:W-:Y:S01]  /*1cbc0*/  @!P2 IMAD.IADD R24, R24, 0x1, -R15.reuse ;  /* 0x000000011818a824 */ /* 0x100fe200078e0a0f */
[----:B------:R-:W-:Y:S01]  /*1cbd0*/  ISETP.GT.U32.AND P2, PT, R15, R13, PT ;  /* 0x0000000d0f00720c */ /* 0x000fe20003f44070 */
[--C-:B------:R-:W-:Y:S01]  /*1cbe0*/  @!P4 IMAD.IADD R22, R22, 0x1, -R15.reuse ;  /* 0x000000011616c824 */ /* 0x100fe200078e0a0f */
[----:B------:R-:W-:Y:S01]  /*1cbf0*/  IABS R25, R25 ;  /* 0x0000001900197213 */ /* 0x000fe20000000000 */
[--C-:B------:R-:W-:Y:S01]  /*1cc00*/  @!P5 IMAD.IADD R21, R21, 0x1, -R15.reuse ;  /* 0x000000011515d824 */ /* 0x100fe200078e0a0f */
[C---:B------:R-:W-:Y:S01]  /*1cc10*/  ISETP.GT.U32.AND P6, PT, R15.reuse, R18, PT ;  /* 0x000000120f00720c */ /* 0x040fe20003fc4070 */
[----:B------:R-:W-:Y:S01]  /*1cc20*/  @!P0 IMAD.IADD R20, R20, 0x1, -R15 ;  /* 0x0000000114148824 */ /* 0x000fe200078e0a0f */
[C---:B------:R-:W-:Y:S01]  /*1cc30*/  ISETP.GT.U32.AND P3, PT, R15.reuse, R12, PT ;  /* 0x0000000c0f00720c */ /* 0x040fe20003f64070 */
[----:B------:R-:W-:Y:S01]  /*1cc40*/  IMAD.HI.U32 R16, R14, R25, RZ ;  /* 0x000000190e107227 */ /* 0x000fe200078e00ff */
[----:B------:R-:W-:-:S02]  /*1cc50*/  ISETP.GT.U32.AND P4, PT, R15, R11, PT ;  /* 0x0000000b0f00720c */ /* 0x000fc40003f84070 */
[----:B------:R-:W-:Y:S01]  /*1cc60*/  ISETP.GT.U32.AND P5, PT, R15, R10, PT ;  /* 0x0000000a0f00720c */ /* 0x000fe20003fa4070 */
[--C-:B------:R-:W-:Y:S01]  /*1cc70*/  @!P1 IMAD.IADD R19, R19, 0x1, -R15.reuse ;  /* 0x0000000113139824 */ /* 0x100fe200078e0a0f */
[----:B------:R-:W-:Y:S01]  /*1cc80*/  IABS R26, R26 ;  /* 0x0000001a001a7213 */ /* 0x000fe20000000000 */
[----:B------:R-:W-:Y:S01]  /*1cc90*/  @!P2 IMAD.IADD R13, R13, 0x1, -R15 ;  /* 0x000000010d0da824 */ /* 0x000fe200078e0a0f */
[C---:B------:R-:W-:Y:S01]  /*1cca0*/  ISETP.GT.U32.AND P0, PT, R15.reuse, R17, PT ;  /* 0x000000110f00720c */ /* 0x040fe20003f04070 */
[----:B------:R-:W-:Y:S01]  /*1ccb0*/  IMAD.MOV R16, RZ, RZ, -R16 ;  /* 0x000000ffff107224 */ /* 0x000fe200078e0a10 */
[----:B------:R-:W-:-:S03]  /*1ccc0*/  ISETP.GT.U32.AND P1, PT, R15, R9, PT ;  /* 0x000000090f00720c */ /* 0x000fc60003f24070 */
[--C-:B------:R-:W-:Y:S02]  /*1ccd0*/  @!P3 IMAD.IADD R12, R12, 0x1, -R15.reuse ;  /* 0x000000010c0cb824 */ /* 0x100fe400078e0a0f */
[----:B------:R-:W-:Y:S02]  /*1cce0*/  @!P4 IMAD.IADD R11, R11, 0x1, -R15 ;  /* 0x000000010b0bc824 */ /* 0x000fe400078e0a0f */
[----:B------:R-:W-:Y:S02]  /*1ccf0*/  IMAD R25, R15, R16, R25 ;  /* 0x000000100f197224 */ /* 0x000fe400078e0219 */
[----:B------:R-:W-:-:S04]  /*1cd00*/  IMAD.HI.U32 R16, R14, R26, RZ ;  /* 0x0000001a0e107227 */ /* 0x000fc800078e00ff */
[--C-:B------:R-:W-:Y:S02]  /*1cd10*/  @!P5 IMAD.IADD R10, R10, 0x1, -R15.reuse ;  /* 0x000000010a0ad824 */ /* 0x100fe400078e0a0f */
[--C-:B------:R-:W-:Y:S01]  /*1cd20*/  @!P6 IMAD.IADD R18, R18, 0x1, -R15.reuse ;  /* 0x000000011212e824 */ /* 0x100fe200078e0a0f */
[----:B------:R-:W-:Y:S01]  /*1cd30*/  ISETP.GT.U32.AND P6, PT, R15, R8, PT ;  /* 0x000000080f00720c */ /* 0x000fe20003fc4070 */
[--C-:B------:R-:W-:Y:S01]  /*1cd40*/  @!P0 IMAD.IADD R17, R17, 0x1, -R15.reuse ;  /* 0x0000000111118824 */ /* 0x100fe200078e0a0f */
[----:B------:R-:W-:Y:S01]  /*1cd50*/  IABS R27, R27 ;  /* 0x0000001b001b7213 */ /* 0x000fe20000000000 */
[----:B------:R-:W-:Y:S02]  /*1cd60*/  IMAD.MOV R16, RZ, RZ, -R16 ;  /* 0x000000ffff107224 */ /* 0x000fe400078e0a10 */
[----:B------:R-:W-:Y:S02]  /*1cd70*/  @!P1 IMAD.IADD R9, R9, 0x1, -R15 ;  /* 0x0000000109099824 */ /* 0x000fe400078e0a0f */
[----:B------:R-:W-:-:S02]  /*1cd80*/  IMAD R26, R15, R16, R26 ;  /* 0x000000100f1a7224 */ /* 0x000fc400078e021a */
[----:B------:R-:W-:Y:S01]  /*1cd90*/  IMAD.HI.U32 R16, R14, R27, RZ ;  /* 0x0000001b0e107227 */ /* 0x000fe200078e00ff */
[----:B------:R0:W-:Y:S01]  /*1cda0*/  STL [R1+0x148], R24 ;  /* 0x0001481801007387 */ /* 0x0001e20000100800 */
[----:B------:R-:W-:Y:S02]  /*1cdb0*/  IABS R28, R28 ;  /* 0x0000001c001c7213 */ /* 0x000fe40000000000 */
[----:B------:R-:W-:Y:S02]  /*1cdc0*/  IMAD.MOV R16, RZ, RZ, -R16 ;  /* 0x000000ffff107224 */ /* 0x000fe400078e0a10 */
[----:B------:R-:W-:Y:S01]  /*1cdd0*/  @!P6 IMAD.IADD R8, R8, 0x1, -R15 ;  /* 0x000000010808e824 */ /* 0x000fe200078e0a0f */
[----:B0-----:R-:W2:Y:S01]  /*1cde0*/  LDL.LU R24, [R1+0x4ca8] ;  /* 0x004ca80001187983 */ /* 0x001ea20000300800 */
[----:B------:R-:W-:-:S03]  /*1cdf0*/  IMAD R27, R15, R16, R27 ;  /* 0x000000100f1b7224 */ /* 0x000fc600078e021b */
[----:B------:R0:W-:Y:S01]  /*1ce00*/  STL [R1+0x104], R23 ;  /* 0x0001041701007387 */ /* 0x0001e20000100800 */
[----:B------:R-:W-:-:S03]  /*1ce10*/  IMAD.HI.U32 R16, R14, R28, RZ ;  /* 0x0000001c0e107227 */ /* 0x000fc600078e00ff */
[----:B0-----:R-:W2:Y:S04]  /*1ce20*/  LDL.LU R23, [R1+0x4ca4] ;  /* 0x004ca40001177983 */ /* 0x001ea80000300800 */
[----:B------:R0:W-:Y:S01]  /*1ce30*/  STL [R1+0x11c], R22 ;  /* 0x00011c1601007387 */ /* 0x0001e20000100800 */
[----:B------:R-:W-:-:S03]  /*1ce40*/  IMAD.MOV R16, RZ, RZ, -R16 ;  /* 0x000000ffff107224 */ /* 0x000fc600078e0a10 */
[----:B0-----:R-:W2:Y:S04]  /*1ce50*/  LDL.LU R22, [R1+0x4ca0] ;  /* 0x004ca00001167983 */ /* 0x001ea80000300800 */
[----:B------:R0:W-:Y:S01]  /*1ce60*/  STL [R1+0x120], R21 ;  /* 0x0001201501007387 */ /* 0x0001e20000100800 */
[----:B------:R-:W-:-:S03]  /*1ce70*/  IMAD R28, R15, R16, R28 ;  /* 0x000000100f1c7224 */ /* 0x000fc600078e021c */
[----:B0-----:R-:W2:Y:S04]  /*1ce80*/  LDL.LU R21, [R1+0x4c9c] ;  /* 0x004c9c0001157983 */ /* 0x001ea80000300800 */
[----:B------:R0:W-:Y:S04]  /*1ce90*/  STL [R1+0x110], R20 ;  /* 0x0001101401007387 */ /* 0x0001e80000100800 */
[----:B0-----:R-:W2:Y:S04]  /*1cea0*/  LDL.LU R20, [R1+0x4c98] ;  /* 0x004c980001147983 */ /* 0x001ea80000300800 */
[----:B------:R0:W-:Y:S04]  /*1ceb0*/  STL [R1+0x108], R19 ;  /* 0x0001081301007387 */ /* 0x0001e80000100800 */
[----:B0-----:R-:W2:Y:S04]  /*1cec0*/  LDL.LU R19, [R1+0x4c94] ;  /* 0x004c940001137983 */ /* 0x001ea80000300800 */
[----:B------:R0:W-:Y:S04]  /*1ced0*/  STL [R1+0xc4], R18 ;  /* 0x0000c41201007387 */ /* 0x0001e80000100800 */
[----:B0-----:R-:W2:Y:S04]  /*1cee0*/  LDL.LU R18, [R1+0x4c90] ;  /* 0x004c900001127983 */ /* 0x001ea80000300800 */
[----:B------:R0:W-:Y:S04]  /*1cef0*/  STL [R1+0xdc], R13 ;  /* 0x0000dc0d01007387 */ /* 0x0001e80000100800 */
[----:B0-----:R-:W2:Y:S04]  /*1cf00*/  LDL.LU R13, [R1+0x4c8c] ;  /* 0x004c8c00010d7983 */ /* 0x001ea80000300800 */
[----:B------:R-:W2:Y:S01]  /*1cf10*/  LDL.LU R16, [R1] ;  /* 0x0000000001107983 */ /* 0x000ea20000300800 */
[----:B---3--:R-:W-:-:S02]  /*1cf20*/  ISETP.GT.U32.AND P2, PT, R15, R7, PT ;  /* 0x000000070f00720c */ /* 0x008fc40003f44070 */
[C---:B----4-:R-:W-:Y:S02]  /*1cf30*/  ISETP.GT.U32.AND P3, PT, R15.reuse, R0, PT ;  /* 0x000000000f00720c */ /* 0x050fe40003f64070 */
[----:B------:R-:W-:-:S09]  /*1cf40*/  ISETP.GT.U32.AND P4, PT, R15, R2, PT ;  /* 0x000000020f00720c */ /* 0x000fd20003f84070 */
[--C-:B------:R-:W-:Y:S01]  /*1cf50*/  @!P2 IMAD.IADD R7, R7, 0x1, -R15.reuse ;  /* 0x000000010707a824 */ /* 0x100fe200078e0a0f */
[C---:B------:R-:W-:Y:S01]  /*1cf60*/  ISETP.GT.U32.AND P2, PT, R15.reuse, R12, PT ;  /* 0x0000000c0f00720c */ /* 0x040fe20003f44070 */
[--C-:B------:R-:W-:Y:S01]  /*1cf70*/  @!P3 IMAD.IADD R0, R0, 0x1, -R15.reuse ;  /* 0x000000010000b824 */ /* 0x100fe200078e0a0f */
[C---:B------:R-:W-:Y:S02]  /*1cf80*/  ISETP.GT.U32.AND P5, PT, R15.reuse, R3, PT ;  /* 0x000000030f00720c */ /* 0x040fe40003fa4070 */
[C---:B------:R-:W-:Y:S01]  /*1cf90*/  ISETP.GT.U32.AND P0, PT, R15.reuse, R4, PT ;  /* 0x000000040f00720c */ /* 0x040fe20003f04070 */
[----:B------:R-:W-:Y:S01]  /*1cfa0*/  @!P4 IMAD.IADD R2, R2, 0x1, -R15 ;  /* 0x000000010202c824 */ /* 0x000fe200078e0a0f */
[C---:B------:R-:W-:Y:S02]  /*1cfb0*/  ISETP.GT.U32.AND P3, PT, R15.reuse, R11, PT ;  /* 0x0000000b0f00720c */ /* 0x040fe40003f64070 */
[C---:B------:R-:W-:Y:S02]  /*1cfc0*/  ISETP.GT.U32.AND P4, PT, R15.reuse, R10, PT ;  /* 0x0000000a0f00720c */ /* 0x040fe40003f84070 */
[----:B------:R-:W-:-:S05]  /*1cfd0*/  ISETP.GT.U32.AND P1, PT, R15, R5, PT ;  /* 0x000000050f00720c */ /* 0x000fca0003f24070 */
[--C-:B------:R-:W-:Y:S01]  /*1cfe0*/  @!P5 IMAD.IADD R3, R3, 0x1, -R15.reuse ;  /* 0x000000010303d824 */ /* 0x100fe200078e0a0f */
[C---:B------:R-:W-:Y:S01]  /*1cff0*/  ISETP.GT.U32.AND P5, PT, R15.reuse, R17, PT ;  /* 0x000000110f00720c */ /* 0x040fe20003fa4070 */
[--C-:B------:R-:W-:Y:S01]  /*1d000*/  @!P0 IMAD.IADD R4, R4, 0x1, -R15.reuse ;  /* 0x0000000104048824 */ /* 0x100fe200078e0a0f */
[C---:B------:R-:W-:Y:S02]  /*1d010*/  ISETP.GT.U32.AND P6, PT, R15.reuse, R6, PT ;  /* 0x000000060f00720c */ /* 0x040fe40003fc4070 */
[C---:B------:R-:W-:Y:S01]  /*1d020*/  ISETP.GT.U32.AND P0, PT, R15.reuse, R9, PT ;  /* 0x000000090f00720c */ /* 0x040fe20003f04070 */
[--C-:B------:R-:W-:Y:S01]  /*1d030*/  @!P2 IMAD.IADD R12, R12, 0x1, -R15.reuse ;  /* 0x000000010c0ca824 */ /* 0x100fe200078e0a0f */
[----:B------:R-:W-:Y:S01]  /*1d040*/  ISETP.GT.U32.AND P2, PT, R15, R7, PT ;  /* 0x000000070f00720c */ /* 0x000fe20003f44070 */
[--C-:B------:R-:W-:Y:S02]  /*1d050*/  @!P3 IMAD.IADD R11, R11, 0x1, -R15.reuse ;  /* 0x000000010b0bb824 */ /* 0x100fe400078e0a0f */
[--C-:B------:R-:W-:Y:S01]  /*1d060*/  @!P1 IMAD.IADD R5, R5, 0x1, -R15.reuse ;  /* 0x0000000105059824 */ /* 0x100fe200078e0a0f */
[C---:B------:R-:W-:Y:S01]  /*1d070*/  ISETP.GT.U32.AND P1, PT, R15.reuse, R8, PT ;  /* 0x000000080f00720c */ /* 0x040fe20003f24070 */
[--C-:B------:R-:W-:Y:S01]  /*1d080*/  @!P4 IMAD.IADD R10, R10, 0x1, -R15.reuse ;  /* 0x000000010a0ac824 */ /* 0x100fe200078e0a0f */
[----:B------:R-:W-:Y:S01]  /*1d090*/  ISETP.GT.U32.AND P3, PT, R15, R0, PT ;  /* 0x000000000f00720c */ /* 0x000fe20003f64070 */
[--C-:B------:R-:W-:Y:S01]  /*1d0a0*/  @!P5 IMAD.IADD R17, R17, 0x1, -R15.reuse ;  /* 0x000000011111d824 */ /* 0x100fe200078e0a0f */
[C---:B------:R-:W-:Y:S01]  /*1d0b0*/  ISETP.GT.U32.AND P4, PT, R15.reuse, R2, PT ;  /* 0x000000020f00720c */ /* 0x040fe20003f84070 */
[----:B------:R0:W-:Y:S01]  /*1d0c0*/  STL [R1+0xe0], R12 ;  /* 0x0000e00c01007387 */ /* 0x0001e20000100800 */
[----:B------:R-:W-:Y:S01]  /*1d0d0*/  ISETP.GT.U32.AND P5, PT, R15, R3, PT ;  /* 0x000000030f00720c */ /* 0x000fe20003fa4070 */
[----:B------:R-:W-:-:S02]  /*1d0e0*/  @!P6 IMAD.IADD R6, R6, 0x1, -R15 ;  /* 0x000000010606e824 */ /* 0x000fc400078e0a0f */
[--C-:B------:R-:W-:Y:S01]  /*1d0f0*/  @!P0 IMAD.IADD R9, R9, 0x1, -R15.reuse ;  /* 0x0000000109098824 */ /* 0x100fe200078e0a0f */
[C---:B------:R-:W-:Y:S02]  /*1d100*/  ISETP.GT.U32.AND P0, PT, R15.reuse, R4, PT ;  /* 0x000000040f00720c */ /* 0x040fe40003f04070 */
[----:B------:R-:W-:Y:S01]  /*1d110*/  ISETP.GT.U32.AND P6, PT, R15, R5, PT ;  /* 0x000000050f00720c */ /* 0x000fe20003fc4070 */
[----:B0-----:R-:W3:Y:S01]  /*1d120*/  LDL.LU R12, [R1+0x4c88] ;  /* 0x004c8800010c7983 */ /* 0x001ee20000300800 */
[----:B------:R-:W-:-:S03]  /*1d130*/  @!P1 IMAD.IADD R8, R8, 0x1, -R15 ;  /* 0x0000000108089824 */ /* 0x000fc600078e0a0f */
[----:B------:R0:W-:Y:S01]  /*1d140*/  STL [R1+0xd0], R11 ;  /* 0x0000d00b01007387 */ /* 0x0001e20000100800 */
[----:B------:R-:W-:Y:S01]  /*1d150*/  ISETP.GT.U32.AND P1, PT, R15, R6, PT ;  /* 0x000000060f00720c */ /* 0x000fe20003f24070 */
[--C-:B------:R-:W-:Y:S02]  /*1d160*/  @!P2 IMAD.IADD R7, R7, 0x1, -R15.reuse ;  /* 0x000000010707a824 */ /* 0x100fe400078e0a0f */
[--C-:B------:R-:W-:Y:S01]  /*1d170*/  @!P3 IMAD.IADD R0, R0, 0x1, -R15.reuse ;  /* 0x000000010000b824 */ /* 0x100fe200078e0a0f */
[----:B0-----:R-:W4:Y:S04]  /*1d180*/  LDL.LU R11, [R1+0x4c84] ;  /* 0x004c8400010b7983 */ /* 0x001f280000300800 */
[----:B------:R0:W-:Y:S01]  /*1d190*/  STL [R1+0xc8], R10 ;  /* 0x0000c80a01007387 */ /* 0x0001e20000100800 */
[----:B------:R-:W-:-:S03]  /*1d1a0*/  @!P4 IMAD.IADD R2, R2, 0x1, -R15 ;  /* 0x000000010202c824 */ /* 0x000fc600078e0a0f */
[----:B0-----:R-:W3:Y:S04]  /*1d1b0*/  LDL.LU R10, [R1+0x4c80] ;  /* 0x004c8000010a7983 */ /* 0x001ee80000300800 */
        /* <DEDUP_REMOVED lines=12> */
[----:B------:R0:W-:Y:S04]  /*1d280*/  STL [R1+0x18], R0 ;  /* 0x0000180001007387 */ /* 0x0001e80000100800 */
[----:B0-----:R-:W4:Y:S04]  /*1d290*/  LDL.LU R0, [R1+0x4c6c] ;  /* 0x004c6c0001007983 */ /* 0x001f280000300800 */
        /* <DEDUP_REMOVED lines=9> */
[----:B0-----:R-:W4:Y:S01]  /*1d330*/  LDL.LU R6, [R1+0x4c58] ;  /* 0x004c580001067983 */ /* 0x001f220000300800 */
[----:B--2---:R-:W-:-:S13]  /*1d340*/  ISETP.GT.U32.AND P2, PT, R15, R16, PT ;  /* 0x000000100f00720c */ /* 0x004fda0003f44070 */
[----:B------:R-:W-:Y:S01]  /*1d350*/  @!P2 IMAD.IADD R16, R16, 0x1, -R15 ;  /* 0x000000011010a824 */ /* 0x000fe200078e0a0f */
[C---:B---3--:R-:W-:Y:S02]  /*1d360*/  ISETP.GT.U32.AND P2, PT, R15.reuse, R7, PT ;  /* 0x000000070f00720c */ /* 0x048fe40003f44070 */
[C---:B----4-:R-:W-:Y:S02]  /*1d370*/  ISETP.GT.U32.AND P3, PT, R15.reuse, R0, PT ;  /* 0x000000000f00720c */ /* 0x050fe40003f64070 */
[----:B------:R-:W-:-:S11]  /*1d380*/  ISETP.GT.U32.AND P4, PT, R15, R2, PT ;  /* 0x000000020f00720c */ /* 0x000fd60003f84070 */
[--C-:B------:R-:W-:Y:S01]  /*1d390*/  @!P3 IMAD.IADD R0, R0, 0x1, -R15.reuse ;  /* 0x000000010000b824 */ /* 0x100fe200078e0a0f */
[C---:B------:R-:W-:Y:S02]  /*1d3a0*/  ISETP.GT.U32.AND P3, PT, R15.reuse, R8, PT ;  /* 0x000000080f00720c */ /* 0x040fe40003f64070 */
[C---:B------:R-:W-:Y:S01]  /*1d3b0*/  ISETP.GT.U32.AND P5, PT, R15.reuse, R3, PT ;  /* 0x000000030f00720c */ /* 0x040fe20003fa4070 */
[----:B------:R-:W-:Y:S01]  /*1d3c0*/  @!P4 IMAD.IADD R2, R2, 0x1, -R15 ;  /* 0x000000010202c824 */ /* 0x000fe200078e0a0f */
[C---:B------:R-:W-:Y:S02]  /*1d3d0*/  ISETP.GT.U32.AND P4, PT, R15.reuse, R9, PT ;  /* 0x000000090f00720c */ /* 0x040fe40003f84070 */
[----:B------:R-:W-:-:S09]  /*1d3e0*/  ISETP.GT.U32.AND P0, PT, R15, R4, PT ;  /* 0x000000040f00720c */ /* 0x000fd20003f04070 */
[--C-:B------:R-:W-:Y:S01]  /*1d3f0*/  @!P5 IMAD.IADD R3, R3, 0x1, -R15.reuse ;  /* 0x000000010303d824 */ /* 0x100fe200078e0a0f */
[----:B------:R-:W-:Y:S01]  /*1d400*/  ISETP.GT.U32.AND P5, PT, R15, R10, PT ;  /* 0x0000000a0f00720c */ /* 0x000fe20003fa4070 */
[--C-:B------:R-:W-:Y:S01]  /*1d410*/  @!P2 IMAD.IADD R7, R7, 0x1, -R15.reuse ;  /* 0x000000010707a824 */ /* 0x100fe200078e0a0f */
[C---:B------:R-:W-:Y:S01]  /*1d420*/  ISETP.GT.U32.AND P6, PT, R15.reuse, R5, PT ;  /* 0x000000050f00720c */ /* 0x040fe20003fc4070 */
[--C-:B------:R-:W-:Y:S01]  /*1d430*/  @!P0 IMAD.IADD R4, R4, 0x1, -R15.reuse ;  /* 0x0000000104048824 */ /* 0x100fe200078e0a0f */
[C---:B------:R-:W-:Y:S02]  /*1d440*/  ISETP.GT.U32.AND P0, PT, R15.reuse, R11, PT ;  /* 0x0000000b0f00720c */ /* 0x040fe40003f04070 */
[C---:B------:R-:W-:Y:S01]  /*1d450*/  ISETP.GT.U32.AND P1, PT, R15.reuse, R6, PT ;  /* 0x000000060f00720c */ /* 0x040fe20003f24070 */
[----:B------:R-:W-:Y:S01]  /*1d460*/  @!P3 IMAD.IADD R8, R8, 0x1, -R15 ;  /* 0x000000010808b824 */ /* 0x000fe200078e0a0f */
[----:B------:R-:W-:-:S07]  /*1d470*/  ISETP.GT.U32.AND P2, PT, R15, R0, PT ;  /* 0x000000000f00720c */ /* 0x000fce0003f44070 */
        /* <DEDUP_REMOVED lines=8> */
[C---:B------:R-:W-:Y:S02]  /*1d500*/  ISETP.GT.U32.AND P5, PT, R15.reuse, R4, PT ;  /* 0x000000040f00720c */ /* 0x040fe40003fa4070 */
[----:B------:R-:W-:Y:S01]  /*1d510*/  ISETP.GT.U32.AND P0, PT, R15, R5, PT ;  /* 0x000000050f00720c */ /* 0x000fe20003f04070 */
[----:B------:R-:W-:-:S06]  /*1d520*/  @!P2 IMAD.IADD R0, R0, 0x1, -R15 ;  /* 0x000000010000a824 */ /* 0x000fcc00078e0a0f */
[--C-:B------:R-:W-:Y:S01]  /*1d530*/  @!P1 IMAD.IADD R16, R16, 0x1, -R15.reuse ;  /* 0x0000000110109824 */ /* 0x100fe200078e0a0f */
[----:B------:R-:W-:Y:S01]  /*1d540*/  ISETP.GT.U32.AND P1, PT, R15, R6, PT ;  /* 0x000000060f00720c */ /* 0x000fe20003f24070 */
[--C-:B------:R-:W-:Y:S02]  /*1d550*/  @!P3 IMAD.IADD R2, R2, 0x1, -R15.reuse ;  /* 0x000000010202b824 */ /* 0x100fe400078e0a0f */
[--C-:B------:R-:W-:Y:S01]  /*1d560*/  @!P4 IMAD.IADD R3, R3, 0x1, -R15.reuse ;  /* 0x000000010303c824 */ /* 0x100fe200078e0a0f */
[----:B------:R0:W-:Y:S01]  /*1d570*/  STL [R1], R16 ;  /* 0x0000001001007387 */ /* 0x0001e20000100800 */
[--C-:B------:R-:W-:Y:S02]  /*1d580*/  @!P5 IMAD.IADD R4, R4, 0x1, -R15.reuse ;  /* 0x000000010404d824 */ /* 0x100fe400078e0a0f */
[--C-:B------:R-:W-:Y:S01]  /*1d590*/  @!P0 IMAD.IADD R5, R5, 0x1, -R15.reuse ;  /* 0x0000000105058824 */ /* 0x100fe200078e0a0f */
[----:B0-----:R-:W2:Y:S04]  /*1d5a0*/  LDL R16, [R1+0x476c] ;  /* 0x00476c0001107983 */ /* 0x001ea80000100800 */
[----:B------:R-:W-:Y:S01]  /*1d5b0*/  STL [R1+0x4c3c], R0 ;  /* 0x004c3c0001007387 */ /* 0x000fe20000100800 */
[----:B------:R-:W-:-:S03]  /*1d5c0*/  @!P1 IMAD.IADD R6, R6, 0x1, -R15 ;  /* 0x0000000106069824 */ /* 0x000fc600078e0a0f */
[----:B------:R0:W-:Y:S04]  /*1d5d0*/  STL [R1+0x4c38], R2 ;  /* 0x004c380201007387 */ /* 0x0001e80000100800 */
[----:B0-----:R-:W3:Y:S04]  /*1d5e0*/  LDL.LU R2, [R1+0x7a0] ;  /* 0x0007a00001027983 */ /* 0x001ee80000300800 */
[----:B------:R0:W-:Y:S04]  /*1d5f0*/  STL [R1+0x4c40], R3 ;  /* 0x004c400301007387 */ /* 0x0001e80000100800 */
[----:B0-----:R-:W4:Y:S04]  /*1d600*/  LDL R3, [R1+0x4760] ;  /* 0x0047600001037983 */ /* 0x001f280000100800 */
[----:B------:R0:W-:Y:S04]  /*1d610*/  STL [R1+0x4c44], R4 ;  /* 0x004c440401007387 */ /* 0x0001e80000100800 */
[----:B0-----:R-:W3:Y:S04]  /*1d620*/  LDL.LU R4, [R1+0x79c] ;  /* 0x00079c0001047983 */ /* 0x001ee80000300800 */
[----:B------:R0:W-:Y:S04]  /*1d630*/  STL [R1+0x4c48], R5 ;  /* 0x004c480501007387 */ /* 0x0001e80000100800 */
[----:B0-----:R-:W2:Y:S04]  /*1d640*/  LDL R5, [R1+0x4754] ;  /* 0x0047540001057983 */ /* 0x001ea80000100800 */
[----:B------:R0:W-:Y:S04]  /*1d650*/  STL [R1+0x4c4c], R6 ;  /* 0x004c4c0601007387 */ /* 0x0001e80000100800 */
[----:B0-----:R-:W2:Y:S01]  /*1d660*/  LDL.LU R6, [R1+0x6c] ;  /* 0x00006c0001067983 */ /* 0x001ea20000300800 */
[----:B------:R-:W-:Y:S01]  /*1d670*/  IABS R29, R29 ;  /* 0x0000001d001d7213 */ /* 0x000fe20000000000 */
[----:B------:R-:W-:-:S04]  /*1d680*/  IMAD.MOV.U32 R0, RZ, RZ, c[0x0][0x180] ;  /* 0x00006000ff007624 */ /* 0x000fc800078e00ff */
[----:B------:R-:W-:Y:S01]  /*1d690*/  IMAD.HI.U32 R14, R14, R29, RZ ;  /* 0x0000001d0e0e7227 */ /* 0x000fe200078e00ff */
[----:B------:R-:W-:-:S03]  /*1d6a0*/  IADD3 R0, R0, 0xff, RZ ;  /* 0x000000ff00007810 */ /* 0x000fc60007ffe0ff */
[----:B------:R-:W-:-:S04]  /*1d6b0*/  IMAD.MOV R14, RZ, RZ, -R14 ;  /* 0x000000ffff0e7224 */ /* 0x000fc800078e0a0e */
[C---:B------:R-:W-:Y:S01]  /*1d6c0*/  IMAD R29, R15.reuse, R14, R29 ;  /* 0x0000000e0f1d7224 */ /* 0x040fe200078e021d */
[----:B------:R-:W-:Y:S02]  /*1d6d0*/  SHF.R.S32.HI R14, RZ, 0x1f, R0 ;  /* 0x0000001fff0e7819 */ /* 0x000fe40000011400 */
[----:B------:R-:W0:Y:S01]  /*1d6e0*/  S2R R0, SR_TID.X ;  /* 0x0000000000007919 */ /* 0x000e220000002100 */
[C---:B------:R-:W-:Y:S02]  /*1d6f0*/  ISETP.GT.U32.AND P2, PT, R15.reuse, R7, PT ;  /* 0x000000070f00720c */ /* 0x040fe40003f44070 */
[----:B------:R-:W-:-:S11]  /*1d700*/  ISETP.GT.U32.AND P3, PT, R15, R8, PT ;  /* 0x000000080f00720c */ /* 0x000fd60003f64070 */
[--C-:B------:R-:W-:Y:S02]  /*1d710*/  @!P2 IMAD.IADD R7, R7, 0x1, -R15.reuse ;  /* 0x000000010707a824 */ /* 0x100fe400078e0a0f */
[----:B------:R-:W-:-:S03]  /*1d720*/  @!P3 IMAD.IADD R8, R8, 0x1, -R15 ;  /* 0x000000010808b824 */ /* 0x000fc600078e0a0f */
[----:B------:R0:W-:Y:S04]  /*1d730*/  STL [R1+0x4c50], R7 ;  /* 0x004c500701007387 */ /* 0x0001e80000100800 */
[----:B------:R1:W-:Y:S01]  /*1d740*/  STL [R1+0x4c54], R8 ;  /* 0x004c540801007387 */ /* 0x0003e20000100800 */
[----:B0-----:R-:W-:-:S03]  /*1d750*/  IMAD.SHL.U32 R7, R0, 0x80, RZ ;  /* 0x0000008000077824 */ /* 0x001fc600078e00ff */
[----:B-1----:R-:W4:Y:S01]  /*1d760*/  LDL R8, [R1+0x4778] ;  /* 0x0047780001087983 */ /* 0x002f220000100800 */
[----:B------:R-:W-:Y:S02]  /*1d770*/  LOP3.LUT R0, R0, 0x7f, RZ, 0xc0, !PT ;  /* 0x0000007f00007812 */ /* 0x000fe400078ec0ff */
[C---:B------:R-:W-:Y:S02]  /*1d780*/  ISETP.GT.U32.AND P6, PT, R15.reuse, R12, PT ;  /* 0x0000000c0f00720c */ /* 0x040fe40003fc4070 */
[----:B------:R-:W-:Y:S01]  /*1d790*/  ISETP.GT.U32.AND P4, PT, R15, R9, PT ;  /* 0x000000090f00720c */ /* 0x000fe20003f84070 */
[----:B---3--:R-:W-:Y:S01]  /*1d7a0*/  IMAD.IADD R2, R2, 0x1, R4 ;  /* 0x0000000102027824 */ /* 0x008fe200078e0204 */
[----:B--2---:R-:W-:-:S05]  /*1d7b0*/  LOP3.LUT R7, R6, 0x800, R7, 0xf8, !PT ;  /* 0x0000080006077812 */ /* 0x004fca00078ef807 */
[----:B------:R-:W-:Y:S04]  /*1d7c0*/  STL [R1+0xb38], R7 ;  /* 0x000b380701007387 */ /* 0x000fe80000100800 */
[----:B------:R-:W2:Y:S01]  /*1d7d0*/  LDL R4, [R1+0x4784] ;  /* 0x0047840001047983 */ /* 0x000ea20000100800 */
[----:B------:R-:W-:-:S03]  /*1d7e0*/  IMAD R6, R0, c[0x0][0x18c], RZ ;  /* 0x0000630000067a24 */ /* 0x000fc600078e02ff */
[----:B------:R0:W-:Y:S04]  /*1d7f0*/  STL [R1+0xb34], R2 ;  /* 0x000b340201007387 */ /* 0x0001e80000100800 */
[----:B------:R-:W3:Y:S01]  /*1d800*/  LDL R0, [R1+0x478c] ;  /* 0x00478c0001007983 */ /* 0x000ee20000100800 */
[C---:B------:R-:W-:Y:S01]  /*1d810*/  ISETP.GT.U32.AND P5, PT, R15.reuse, R10, PT ;  /* 0x0000000a0f00720c */ /* 0x040fe20003fa4070 */
[--C-:B------:R-:W-:Y:S01]  /*1d820*/  @!P6 IMAD.IADD R12, R12, 0x1, -R15.reuse ;  /* 0x000000010c0ce824 */ /* 0x100fe200078e0a0f */
[----:B------:R-:W-:Y:S01]  /*1d830*/  ISETP.GT.U32.AND P6, PT, R15, R11, PT ;  /* 0x0000000b0f00720c */ /* 0x000fe20003fc4070 */
[----:B------:R-:W-:Y:S01]  /*1d840*/  @!P4 IMAD.IADD R9, R9, 0x1, -R15 ;  /* 0x000000010909c824 */ /* 0x000fe200078e0a0f */
[C---:B------:R-:W-:Y:S02]  /*1d850*/  ISETP.GT.U32.AND P1, PT, R15.reuse, R13, PT ;  /* 0x0000000d0f00720c */ /* 0x040fe40003f24070 */
[----:B------:R-:W-:-:S02]  /*1d860*/  ISETP.GT.U32.AND P2, PT, R15, R18, PT ;  /* 0x000000120f00720c */ /* 0x000fc40003f44070 */
[C---:B------:R-:W-:Y:S01]  /*1d870*/  ISETP.GT.U32.AND P3, PT, R15.reuse, R19, PT ;  /* 0x000000130f00720c */ /* 0x040fe20003f64070 */
[----:B0-----:R-:W-:Y:S01]  /*1d880*/  IMAD.MOV.U32 R2, RZ, RZ, c[0x0][0x18c] ;  /* 0x00006300ff027624 */ /* 0x001fe200078e00ff */
[C---:B------:R-:W-:Y:S01]  /*1d890*/  ISETP.GT.U32.AND P0, PT, R15.reuse, R12, PT ;  /* 0x0000000c0f00720c */ /* 0x040fe20003f04070 */
[----:B------:R-:W3:Y:S01]  /*1d8a0*/  LDL R7, [R1+0x477c] ;  /* 0x00477c0001077983 */ /* 0x000ee20000100800 */
[C---:B------:R-:W-:Y:S01]  /*1d8b0*/  ISETP.GT.U32.AND P4, PT, R15.reuse, R20, PT ;  /* 0x000000140f00720c */ /* 0x040fe20003f84070 */
[--C-:B------:R-:W-:Y:S01]  /*1d8c0*/  @!P5 IMAD.IADD R10, R10, 0x1, -R15.reuse ;  /* 0x000000010a0ad824 */ /* 0x100fe200078e0a0f */
[----:B------:R-:W-:Y:S01]  /*1d8d0*/  ISETP.GT.U32.AND P5, PT, R15, R21, PT ;  /* 0x000000150f00720c */ /* 0x000fe20003fa4070 */
[--C-:B------:R-:W-:Y:S01]  /*1d8e0*/  @!P6 IMAD.IADD R11, R11, 0x1, -R15.reuse ;  /* 0x000000010b0be824 */ /* 0x100fe200078e0a0f */
[----:B------:R-:W-:Y:S01]  /*1d8f0*/  ISETP.GT.U32.AND P6, PT, R15, R22, PT ;  /* 0x000000160f00720c */ /* 0x000fe20003fc4070 */
[--C-:B------:R-:W-:Y:S01]  /*1d900*/  @!P1 IMAD.IADD R13, R13, 0x1, -R15.reuse ;  /* 0x000000010d0d9824 */ /* 0x100fe200078e0a0f */
[C---:B------:R-:W-:Y:S01]  /*1d910*/  ISETP.GT.U32.AND P1, PT, R15.reuse, R24, PT ;  /* 0x000000180f00720c */ /* 0x040fe20003f24070 */
[--C-:B------:R-:W-:Y:S01]  /*1d920*/  @!P2 IMAD.IADD R18, R18, 0x1, -R15.reuse ;  /* 0x000000011212a824 */ /* 0x100fe200078e0a0f */
[----:B------:R-:W-:Y:S01]  /*1d930*/  ISETP.GT.U32.AND P2, PT, R15, R25, PT ;  /* 0x000000190f00720c */ /* 0x000fe20003f44070 */
[--C-:B------:R-:W-:Y:S01]  /*1d940*/  @!P3 IMAD.IADD R19, R19, 0x1, -R15.reuse ;  /* 0x000000011313b824 */ /* 0x100fe200078e0a0f */
[C---:B------:R-:W-:Y:S01]  /*1d950*/  ISETP.GT.U32.AND P3, PT, R15.reuse, R26, PT ;  /* 0x0000001a0f00720c */ /* 0x040fe20003f64070 */
        /* <DEDUP_REMOVED lines=20> */
[----:B------:R-:W-:-:S02]  /*1daa0*/  @!P6 IMAD.IADD R29, R29, 0x1, -R15 ;  /* 0x000000011d1de824 */ /* 0x000fc400078e0a0f */
        /* <DEDUP_REMOVED lines=10> */
[----:B------:R-:W-:Y:S01]  /*1db50*/  @!P5 IMAD.IADD R22, R22, 0x1, -R15 ;  /* 0x000000011616d824 */ /* 0x000fe200078e0a0f */
[----:B------:R-:W-:-:S02]  /*1db60*/  ISETP.GT.U32.AND P5, PT, R15, R28, PT ;  /* 0x0000001c0f00720c */ /* 0x000fc40003fa4070 */
[----:B------:R-:W-:Y:S01]  /*1db70*/  ISETP.GT.U32.AND P6, PT, R15, R29, PT ;  /* 0x0000001d0f00720c */ /* 0x000fe20003fc4070 */
[----:B------:R-:W-:-:S05]  /*1db80*/  IMAD.MOV.U32 R15, RZ, RZ, c[0x0][0x180] ;  /* 0x00006000ff0f7624 */ /* 0x000fca00078e00ff */
[----:B------:R-:W-:-:S04]  /*1db90*/  IADD3 R15, R15, 0xff, RZ ;  /* 0x000000ff0f0f7810 */ /* 0x000fc80007ffe0ff */
[----:B------:R-:W-:Y:S02]  /*1dba0*/  LEA.HI R14, R14, R15, RZ, 0x8 ;  /* 0x0000000f0e0e7211 */ /* 0x000fe400078f40ff */
[----:B------:R-:W-:Y:S01]  /*1dbb0*/  IABS R15, c[0x0][0x17c] ;  /* 0x00005f00000f7a13 */ /* 0x000fe20000000000 */
[----:B------:R-:W-:-:S04]  /*1dbc0*/  IMAD R2, R2, 0x80, R6 ;  /* 0x0000008002027824 */ /* 0x000fc800078e0206 */
[--C-:B------:R-:W-:Y:S01]  /*1dbd0*/  @!P3 IMAD.IADD R26, R26, 0x1, -R15.reuse ;  /* 0x000000011a1ab824 */ /* 0x100fe200078e0a0f */
[----:B------:R-:W-:Y:S01]  /*1dbe0*/  LEA R14, P3, R6, c[0x0][0x168], 0x1 ;  /* 0x00005a00060e7a11 */ /* 0x000fe200078608ff */
[--C-:B------:R-:W-:Y:S01]  /*1dbf0*/  @!P4 IMAD.IADD R27, R27, 0x1, -R15.reuse ;  /* 0x000000011b1bc824 */ /* 0x100fe200078e0a0f */
[----:B------:R-:W-:Y:S01]  /*1dc00*/  ISETP.GE.AND P4, PT, R16, RZ, PT ;  /* 0x000000ff1000720c */ /* 0x000fe20003f86270 */
[--C-:B------:R-:W-:Y:S01]  /*1dc10*/  @!P6 IMAD.IADD R29, R29, 0x1, -R15.reuse ;  /* 0x000000011d1de824 */ /* 0x100fe200078e0a0f */
[----:B------:R-:W-:Y:S01]  /*1dc20*/  LEA R16, P6, R2, c[0x0][0x168], 0x1 ;  /* 0x00005a0002107a11 */ /* 0x000fe200078c08ff */
[--C-:B------:R-:W-:Y:S02]  /*1dc30*/  @!P0 IMAD.IADD R23, R23, 0x1, -R15.reuse ;  /* 0x0000000117178824 */ /* 0x100fe400078e0a0f */
[--C-:B------:R-:W-:Y:S02]  /*1dc40*/  @!P1 IMAD.IADD R24, R24, 0x1, -R15.reuse ;  /* 0x0000000118189824 */ /* 0x100fe400078e0a0f */
[----:B------:R-:W-:-:S02]  /*1dc50*/  @!P2 IMAD.IADD R25, R25, 0x1, -R15 ;  /* 0x000000011919a824 */ /* 0x000fc400078e0a0f */
[----:B------:R-:W-:Y:S01]  /*1dc60*/  @!P5 IMAD.IADD R28, R28, 0x1, -R15 ;  /* 0x000000011c1cd824 */ /* 0x000fe200078e0a0f */
[----:B------:R-:W-:Y:S02]  /*1dc70*/  LEA.HI.X.SX32 R15, R6, c[0x0][0x16c], 0x1, P3 ;  /* 0x00005b00060f7a11 */ /* 0x000fe400018f0eff */
[----:B------:R-:W-:Y:S01]  /*1dc80*/  ISETP.GE.AND P1, PT, R5, RZ, PT ;  /* 0x000000ff0500720c */ /* 0x000fe20003f26270 */
[----:B------:R-:W3:Y:S01]  /*1dc90*/  LDL R6, [R1+0x4770] ;  /* 0x0047700001067983 */ /* 0x000ee20000100800 */
[----:B----4-:R-:W-:Y:S02]  /*1dca0*/  ISETP.GE.AND P2, PT, R3, RZ, PT ;  /* 0x000000ff0300720c */ /* 0x010fe40003f46270 */
[----:B------:R-:W-:Y:S01]  /*1dcb0*/  ISETP.GE.AND P5, PT, R8, RZ, PT ;  /* 0x000000ff0800720c */ /* 0x000fe20003fa6270 */
[----:B------:R-:W4:Y:S01]  /*1dcc0*/  LDL R5, [R1+0x4780] ;  /* 0x0047800001057983 */ /* 0x000f220000100800 */
[----:B------:R-:W-:Y:S01]  /*1dcd0*/  IMAD.MOV.U32 R8, RZ, RZ, R17 ;  /* 0x000000ffff087224 */ /* 0x000fe200078e0011 */
[----:B------:R-:W-:-:S02]  /*1dce0*/  LEA.HI.X.SX32 R17, R2, c[0x0][0x16c], 0x1, P6 ;  /* 0x00005b0002117a11 */ /* 0x000fc400030f0eff */
[----:B------:R-:W4:Y:S04]  /*1dcf0*/  LDL R3, [R1+0x4774] ;  /* 0x0047740001037983 */ /* 0x000f280000100800 */
[----:B------:R0:W-:Y:S04]  /*1dd00*/  STL [R1+0x4894], R14 ;  /* 0x0048940e01007387 */ /* 0x0001e80000100800 */
[----:B0-----:R-:W4:Y:S04]  /*1dd10*/  LDL R14, [R1+0x4788] ;  /* 0x00478800010e7983 */ /* 0x001f280000100800 */
[----:B------:R0:W-:Y:S04]  /*1dd20*/  STL [R1+0x4890], R15 ;  /* 0x0048900f01007387 */ /* 0x0001e80000100800 */
[----:B------:R-:W4:Y:S04]  /*1dd30*/  LDL R2, [R1+0x4768] ;  /* 0x0047680001027983 */ /* 0x000f280000100800 */
[----:B------:R-:W-:Y:S04]  /*1dd40*/  STL [R1+0x4a24], R16 ;  /* 0x004a241001007387 */ /* 0x000fe80000100800 */
[----:B------:R-:W-:Y:S01]  /*1dd50*/  STL [R1+0x4a20], R17 ;  /* 0x004a201101007387 */ /* 0x000fe20000100800 */
[----:B------:R-:W-:Y:S01]  /*1dd60*/  @!P1 IMAD.MOV R8, RZ, RZ, -R8 ;  /* 0x000000ffff089224 */ /* 0x000fe200078e0a08 */
[----:B--2---:R-:W-:-:S02]  /*1dd70*/  ISETP.GE.AND P3, PT, R4, RZ, PT ;  /* 0x000000ff0400720c */ /* 0x004fc40003f66270 */
[----:B------:R-:W2:Y:S04]  /*1dd80*/  LDL R4, [R1+0x4764] ;  /* 0x0047640001047983 */ /* 0x000ea80000100800 */
[----:B0-----:R-:W2:Y:S01]  /*1dd90*/  LDL.LU R15, [R1+0x68] ;  /* 0x00006800010f7983 */ /* 0x001ea20000300800 */
[----:B---3--:R-:W-:-:S03]  /*1dda0*/  ISETP.GE.AND P1, PT, R0, RZ, PT ;  /* 0x000000ff0000720c */ /* 0x008fc60003f26270 */
[----:B------:R0:W-:Y:S04]  /*1ddb0*/  STL [R1+0x7e8], R8 ;  /* 0x0007e80801007387 */ /* 0x0001e80000100800 */
[----:B0-----:R-:W3:Y:S04]  /*1ddc0*/  LDL.LU R8, [R1+0x4c54] ;  /* 0x004c540001087983 */ /* 0x001ee80000300800 */
[----:B------:R-:W3:Y:S04]  /*1ddd0*/  LDL R0, [R1+0x475c] ;  /* 0x00475c0001007983 */ /* 0x000ee80000100800 */
[----:B------:R-:W3:Y:S01]  /*1dde0*/  LDL.LU R16, [R1+0x64] ;  /* 0x0000640001107983 */ /* 0x000ee20000300800 */
[----:B--2---:R-:W-:Y:S01]  /*1ddf0*/  @!P2 IMAD.MOV R15, RZ, RZ, -R15 ;  /* 0x000000ffff0fa224 */ /* 0x004fe200078e0a0f */
[----:B----4-:R-:W-:-:S02]  /*1de00*/  ISETP.GE.AND P2, PT, R14, RZ, PT ;  /* 0x000000ff0e00720c */ /* 0x010fc40003f46270 */
[----:B------:R-:W2:Y:S04]  /*1de10*/  LDL R14, [R1+0x4758] ;  /* 0x00475800010e7983 */ /* 0x000ea80000100800 */
[----:B------:R0:W-:Y:S04]  /*1de20*/  STL [R1+0x7e4], R15 ;  /* 0x0007e40f01007387 */ /* 0x0001e80000100800 */
[----:B0-----:R-:W4:Y:S01]  /*1de30*/  LDL.LU R15, [R1+0x60] ;  /* 0x00006000010f7983 */ /* 0x001f220000300800 */
[----:B---3--:R-:W-:Y:S01]  /*1de40*/  @!P4 IMAD.MOV R16, RZ, RZ, -R16 ;  /* 0x000000ffff10c224 */ /* 0x008fe200078e0a10 */
[----:B------:R-:W-:-:S02]  /*1de50*/  ISETP.GE.AND P4, PT, R5, RZ, PT ;  /* 0x000000ff0500720c */ /* 0x000fc40003f86270 */
[----:B------:R-:W3:Y:S04]  /*1de60*/  LDL R5, [R1+0x4750] ;  /* 0x0047500001057983 */ /* 0x000ee80000100800 */
[----:B------:R0:W-:Y:S04]  /*1de70*/  STL [R1+0x7e0], R16 ;  /* 0x0007e01001007387 */ /* 0x0001e80000100800 */
[----:B0-----:R-:W2:Y:S01]  /*1de80*/  LDL.LU R16, [R1+0x5c] ;  /* 0x00005c0001107983 */ /* 0x001ea20000300800 */
[----:B----4-:R-:W-:Y:S01]  /*1de90*/  @!P5 IMAD.MOV R15, RZ, RZ, -R15 ;  /* 0x000000ffff0fd224 */ /* 0x010fe200078e0a0f */
[----:B------:R-:W-:-:S02]  /*1dea0*/  ISETP.GE.AND P5, PT, R7, RZ, PT ;  /* 0x000000ff0700720c */ /* 0x000fc40003fa6270 */
[----:B------:R-:W4:Y:S04]  /*1deb0*/  LDL R7, [R1+0x474c] ;  /* 0x00474c0001077983 */ /* 0x000f280000100800 */
[----:B------:R0:W-:Y:S04]  /*1dec0*/  STL [R1+0x7dc], R15 ;  /* 0x0007dc0f01007387 */ /* 0x0001e80000100800 */
[----:B0-----:R-:W3:Y:S01]  /*1ded0*/  LDL.LU R15, [R1+0x58] ;  /* 0x00005800010f7983 */ /* 0x001ee20000300800 */
[----:B--2---:R-:W-:Y:S01]  /*1dee0*/  @!P3 IMAD.MOV R16, RZ, RZ, -R16 ;  /* 0x000000ffff10b224 */ /* 0x004fe200078e0a10 */
[----:B------:R-:W-:-:S02]  /*1def0*/  ISETP.GE.AND P3, PT, R3, RZ, PT ;  /* 0x000000ff0300720c */ /* 0x000fc40003f66270 */
[----:B------:R-:W2:Y:S04]  /*1df00*/  LDL R3, [R1+0x4748] ;  /* 0x0047480001037983 */ /* 0x000ea80000100800 */
[----:B------:R0:W-:Y:S04]  /*1df10*/  STL [R1+0x7d8], R16 ;  /* 0x0007d81001007387 */ /* 0x0001e80000100800 */
[----:B0-----:R-:W2:Y:S01]  /*1df20*/  LDL.LU R16, [R1+0x54] ;  /* 0x0000540001107983 */ /* 0x001ea20000300800 */
[----:B---3--:R-:W-:Y:S01]  /*1df30*/  @!P1 IMAD.MOV R15, RZ, RZ, -R15 ;  /* 0x000000ffff0f9224 */ /* 0x008fe200078e0a0f */
[----:B------:R-:W-:-:S02]  /*1df40*/  ISETP.GE.AND P1, PT, R6, RZ, PT ;  /* 0x000000ff0600720c */ /* 0x000fc40003f26270 */
[----:B------:R-:W3:Y:S04]  /*1df50*/  LDL R6, [R1+0x4744] ;  /* 0x0047440001067983 */ /* 0x000ee80000100800 */
        /* <DEDUP_REMOVED lines=28> */
[----:B----4-:R-:W-:-:S02]  /*1e120*/  ISETP.GE.AND P2, PT, R7, RZ, PT ;  /* 0x000000ff0700720c */ /* 0x010fc40003f46270 */
[----:B------:R-:W3:Y:S04]  /*1e130*/  LDL R7, [R1+0x472c] ;  /* 0x00472c0001077983 */ /* 0x000ee80000100800 */
[----:B------:R0:W-:Y:S04]  /*1e140*/  STL [R1+0x7bc], R15 ;  /* 0x0007bc0f01007387 */ /* 0x0001e80000100800 */
[----:B0-----:R-:W4:Y:S01]  /*1e150*/  LDL.LU R15, [R1+0x38] ;  /* 0x00003800010f7983 */ /* 0x001f220000300800 */
[----:B--2---:R-:W-:Y:S01]  /*1e160*/  @!P4 IMAD.MOV R16, RZ, RZ, -R16 ;  /* 0x000000ffff10c224 */ /* 0x004fe200078e0a10 */
[----:B------:R-:W-:-:S02]  /*1e170*/  ISETP.GE.AND P4, PT, R3, RZ, PT ;  /* 0x000000ff0300720c */ /* 0x000fc40003f86270 */
[----:B------:R-:W2:Y:S04]  /*1e180*/  LDL R3, [R1+0x4728] ;  /* 0x0047280001037983 */ /* 0x000ea80000100800 */
        /* <DEDUP_REMOVED lines=1353> */
[----:B------:R-:W-:-:S04]  /*23620*/  ISETP.GE.AND P5, PT, R7, RZ, PT ;  /* 0x000000ff0700720c */ /* 0x000fc80003fa6270 */
[----:B------:R0:W-:Y:S04]  /*23630*/  STL [R1+0x37c], R15 ;  /* 0x00037c0f01007387 */ /* 0x0001e80000100800 */
[----:B------:R-:W4:Y:S04]  /*23640*/  LDL R7, [R1+0x42ec] ;  /* 0x0042ec0001077983 */ /* 0x000f280000100800 */
        /* <DEDUP_REMOVED lines=478> */
[----:B------:R-:W3:Y:S02]  /*25430*/  LDL R7, [R1+0x416c] ;  /* 0x00416c0001077983 */ /* 0x000ee40000100800 */
[----:B------:R0:W-:Y:S02]  /*25440*/  STL [R1+0x1f4], R15 ;  /* 0x0001f40f01007387 */ /* 0x0001e40000100800 */
[----:B0-----:R-:W3:Y:S01]  /*25450*/  LDL.LU R15, [R1+0x1d8] ;  /* 0x0001d800010f7983 */ /* 0x001ee20000300800 */
[----:B--2---:R-:W-:Y:S01]  /*25460*/  @!P1 IMAD.MOV R16, RZ, RZ, -R16 ;  /* 0x000000ffff109224 */ /* 0x004fe200078e0a10 */
[----:B------:R-:W-:Y:S02]  /*25470*/  ISETP.GE.AND P1, PT, R3, RZ, PT ;  /* 0x000000ff0300720c */ /* 0x000fe40003f26270 */
[----:B------:R-:W2:Y:S02]  /*25480*/  LDL R3, [R1+0x4168] ;  /* 0x0041680001037983 */ /* 0x000ea40000100800 */
[----:B------:R0:W-:Y:S02]  /*25490*/  STL [R1+0x1f0], R16 ;  /* 0x0001f01001007387 */ /* 0x0001e40000100800 */
[----:B0-----:R-:W2:Y:S01]  /*254a0*/  LDL.LU R16, [R1+0x1e0] ;  /* 0x0001e00001107983 */ /* 0x001ea20000300800 */
[----:B---3--:R-:W-:Y:S01]  /*254b0*/  @!P2 IMAD.MOV R15, RZ, RZ, -R15 ;  /* 0x000000ffff0fa224 */ /* 0x008fe200078e0a0f */
[----:B----4-:R-:W-:-:S02]  /*254c0*/  ISETP.GE.AND P2, PT, R6, RZ, PT ;  /* 0x000000ff0600720c */ /* 0x010fc40003f46270 */
[----:B------:R-:W3:Y:S02]  /*254d0*/  LDL R6, [R1+0x4164] ;  /* 0x0041640001067983 */ /* 0x000ee40000100800 */
[----:B------:R0:W-:Y:S02]  /*254e0*/  STL [R1+0x1ec], R15 ;  /* 0x0001ec0f01007387 */ /* 0x0001e40000100800 */
[----:B0-----:R-:W4:Y:S01]  /*254f0*/  LDL.LU R15, [R1+0x1e4] ;  /* 0x0001e400010f7983 */ /* 0x001f220000300800 */
[----:B--2---:R-:W-:Y:S01]  /*25500*/  @!P4 IMAD.MOV R16, RZ, RZ, -R16 ;  /* 0x000000ffff10c224 */ /* 0x004fe200078e0a10 */
[----:B------:R-:W-:Y:S02]  /*25510*/  ISETP.GE.AND P4, PT, R2, RZ, PT ;  /* 0x000000ff0200720c */ /* 0x000fe40003f86270 */
[----:B------:R-:W2:Y:S02]  /*25520*/  LDL R2, [R1+0x4160] ;  /* 0x0041600001027983 */ /* 0x000ea40000100800 */
[----:B------:R0:W-:Y:S02]  /*25530*/  STL [R1+0x1e8], R16 ;  /* 0x0001e81001007387 */ /* 0x0001e40000100800 */
[----:B0-----:R-:W2:Y:S01]  /*25540*/  LDL.LU R16, [R1+0x1dc] ;  /* 0x0001dc0001107983 */ /* 0x001ea20000300800 */
[----:B----4-:R-:W-:Y:S01]  /*25550*/  @!P5 IMAD.MOV R15, RZ, RZ, -R15 ;  /* 0x000000ffff0fd224 */ /* 0x010fe200078e0a0f */
[----:B------:R-:W-:-:S02]  /*25560*/  ISETP.GE.AND P5, PT, R4, RZ, PT ;  /* 0x000000ff0400720c */ /* 0x000fc40003fa6270 */
[----:B------:R-:W4:Y:S02]  /*25570*/  LDL R4, [R1+0x415c] ;  /* 0x00415c0001047983 */ /* 0x000f240000100800 */
        /* <DEDUP_REMOVED lines=402> */
[----:B--2---:R-:W-:-:S05]  /*26ea0*/  @!P3 IMAD.MOV R16, RZ, RZ, -R16 ;  /* 0x000000ffff10b224 */ /* 0x004fca00078e0a10 */
[----:B------:R0:W-:Y:S04]  /*26eb0*/  STL [R1+0x60], R16 ;  /* 0x0000601001007387 */ /* 0x0001e80000100800 */
[----:B0-----:R-:W2:Y:S01]  /*26ec0*/  LDL.LU R16, [R1+0x104] ;  /* 0x0001040001107983 */ /* 0x001ea20000300800 */
[----:B------:R-:W-:Y:S02]  /*26ed0*/  ISETP.GE.AND P3, PT, R0, RZ, PT ;  /* 0x000000ff0000720c */ /* 0x000fe40003f66270 */
[----:B------:R-:W4:Y:S02]  /*26ee0*/  LDL R0, [R1+0x4024] ;  /* 0x0040240001007983 */ /* 0x000f240000100800 */
[----:B---3--:R-:W-:Y:S01]  /*26ef0*/  @!P1 IMAD.MOV R15, RZ, RZ, -R15 ;  /* 0x000000ffff0f9224 */ /* 0x008fe200078e0a0f */
[----:B------:R-:W-:-:S02]  /*26f00*/  ISETP.GE.AND P1, PT, R14, RZ, PT ;  /* 0x000000ff0e00720c */ /* 0x000fc40003f26270 */
[----:B------:R-:W3:Y:S02]  /*26f10*/  LDL.LU R14, [R1+0x11c] ;  /* 0x00011c00010e7983 */ /* 0x000ee40000300800 */
[----:B------:R0:W-:Y:S02]  /*26f20*/  STL [R1+0x5c], R15 ;  /* 0x00005c0f01007387 */ /* 0x0001e40000100800 */
[----:B0-----:R-:W4:Y:S01]  /*26f30*/  LDL R15, [R1+0x4020] ;  /* 0x00402000010f7983 */ /* 0x001f220000100800 */
[----:B--2---:R-:W-:Y:S01]  /*26f40*/  @!P2 IMAD.MOV R16, RZ, RZ, -R16 ;  /* 0x000000ffff10a224 */ /* 0x004fe200078e0a10 */
[----:B------:R-:W-:Y:S02]  /*26f50*/  ISETP.GE.AND P2, PT, R5, RZ, PT ;  /* 0x000000ff0500720c */ /* 0x000fe40003f46270 */
[----:B------:R-:W2:Y:S02]  /*26f60*/  LDL.LU R5, [R1+0x120] ;  /* 0x0001200001057983 */ /* 0x000ea40000300800 */
[----:B------:R-:W-:Y:S02]  /*26f70*/  STL [R1+0x58], R16 ;  /* 0x0000581001007387 */ /* 0x000fe40000100800 */
[----:B---3--:R-:W-:-:S05]  /*26f80*/  @!P4 IMAD.MOV R14, RZ, RZ, -R14 ;  /* 0x000000ffff0ec224 */ /* 0x008fca00078e0a0e */
[----:B------:R0:W-:Y:S01]  /*26f90*/  STL [R1+0x54], R14 ;  /* 0x0000540e01007387 */ /* 0x0001e20000100800 */
[----:B------:R-:W-:-:S03]  /*26fa0*/  ISETP.GE.AND P4, PT, R7, RZ, PT ;  /* 0x000000ff0700720c */ /* 0x000fc60003f86270 */
[----:B0-----:R-:W3:Y:S01]  /*26fb0*/  LDL R14, [R1+0x401c] ;  /* 0x00401c00010e7983 */ /* 0x001ee20000100800 */
[----:B------:R-:W3:Y:S02]  /*26fc0*/  LDL.LU R16, [R1+0x110] ;  /* 0x0001100001107983 */ /* 0x000ee40000300800 */
[----:B------:R-:W4:Y:S02]  /*26fd0*/  LDL R7, [R1+0x4018] ;  /* 0x0040180001077983 */ /* 0x000f240000100800 */
[----:B--2---:R-:W-:Y:S01]  /*26fe0*/  @!P5 IMAD.MOV R5, RZ, RZ, -R5 ;  /* 0x000000ffff05d224 */ /* 0x004fe200078e0a05 */
[----:B------:R-:W-:Y:S02]  /*26ff0*/  ISETP.GE.AND P5, PT, R3, RZ, PT ;  /* 0x000000ff0300720c */ /* 0x000fe40003fa6270 */
[----:B------:R-:W2:Y:S02]  /*27000*/  LDL.LU R3, [R1+0x108] ;  /* 0x0001080001037983 */ /* 0x000ea40000300800 */
[----:B------:R0:W-:Y:S02]  /*27010*/  STL [R1+0x50], R5 ;  /* 0x0000500501007387 */ /* 0x0001e40000100800 */
[----:B0-----:R-:W4:Y:S01]  /*27020*/  LDL R5, [R1+0x4014] ;  /* 0x0040140001057983 */ /* 0x001f220000100800 */
[----:B---3--:R-:W-:-:S05]  /*27030*/  @!P3 IMAD.MOV R16, RZ, RZ, -R16 ;  /* 0x000000ffff10b224 */ /* 0x008fca00078e0a10 */
[----:B------:R0:W-:Y:S01]  /*27040*/  STL [R1+0x4c], R16 ;  /* 0x00004c1001007387 */ /* 0x0001e20000100800 */
[----:B------:R-:W-:Y:S01]  /*27050*/  ISETP.GE.AND P3, PT, R6, RZ, PT ;  /* 0x000000ff0600720c */ /* 0x000fe20003f66270 */
[----:B--2---:R-:W-:Y:S02]  /*27060*/  @!P1 IMAD.MOV R3, RZ, RZ, -R3 ;  /* 0x000000ffff039224 */ /* 0x004fe400078e0a03 */
[----:B0-----:R-:W2:Y:S01]  /*27070*/  LDL.LU R16, [R1+0xc4] ;  /* 0x0000c40001107983 */ /* 0x001ea20000300800 */
[----:B------:R-:W-:Y:S01]  /*27080*/  ISETP.GE.AND P1, PT, R2, RZ, PT ;  /* 0x000000ff0200720c */ /* 0x000fe20003f26270 */
[----:B------:R-:W3:Y:S02]  /*27090*/  LDL R6, [R1+0x4010] ;  /* 0x0040100001067983 */ /* 0x000ee40000100800 */
[----:B------:R-:W3:Y:S01]  /*270a0*/  LDL R2, [R1+0x400c] ;  /* 0x00400c0001027983 */ /* 0x000ee20000100800 */
[----:B------:R0:W-:Y:S04]  /*270b0*/  STL [R1+0x48], R3 ;  /* 0x0000480301007387 */ /* 0x0001e80000100800 */
[----:B0-----:R-:W3:Y:S01]  /*270c0*/  LDL.LU R3, [R1+0xdc] ;  /* 0x0000dc0001037983 */ /* 0x001ee20000300800 */
[----:B--2---:R-:W-:Y:S01]  /*270d0*/  @!P2 IMAD.MOV R16, RZ, RZ, -R16 ;  /* 0x000000ffff10a224 */ /* 0x004fe200078e0a10 */
[----:B----4-:R-:W-:-:S02]  /*270e0*/  ISETP.GE.AND P2, PT, R4, RZ, PT ;  /* 0x000000ff0400720c */ /* 0x010fc40003f46270 */
[----:B------:R-:W2:Y:S02]  /*270f0*/  LDL R4, [R1+0x4008] ;  /* 0x0040080001047983 */ /* 0x000ea40000100800 */
[----:B------:R0:W-:Y:S02]  /*27100*/  STL [R1+0x44], R16 ;  /* 0x0000441001007387 */ /* 0x0001e40000100800 */
[----:B0-----:R-:W4:Y:S01]  /*27110*/  LDL.LU R16, [R1+0xe0] ;  /* 0x0000e00001107983 */ /* 0x001f220000300800 */
[----:B---3--:R-:W-:-:S05]  /*27120*/  @!P4 IMAD.MOV R3, RZ, RZ, -R3 ;  /* 0x000000ffff03c224 */ /* 0x008fca00078e0a03 */
[----:B------:R0:W-:Y:S04]  /*27130*/  STL [R1+0x40], R3 ;  /* 0x0000400301007387 */ /* 0x0001e80000100800 */
[----:B0-----:R-:W3:Y:S01]  /*27140*/  LDL R3, [R1+0x4004] ;  /* 0x0040040001037983 */ /* 0x001ee20000100800 */
[----:B------:R-:W2:Y:S01]  /*27150*/  LDL.LU R17, [R1+0xd0] ;  /* 0x0000d00001117983 */ /* 0x000ea20000300800 */
[----:B------:R-:W-:Y:S02]  /*27160*/  ISETP.GE.AND P4, PT, R0, RZ, PT ;  /* 0x000000ff0000720c */ /* 0x000fe40003f86270 */
[----:B------:R-:W3:Y:S01]  /*27170*/  LDL R0, [R1+0x4000] ;  /* 0x0040000001007983 */ /* 0x000ee20000100800 */
[----:B----4-:R-:W-:Y:S01]  /*27180*/  @!P5 IMAD.MOV R16, RZ, RZ, -R16 ;  /* 0x000000ffff10d224 */ /* 0x010fe200078e0a10 */
[----:B------:R-:W-:-:S04]  /*27190*/  ISETP.GE.AND P5, PT, R15, RZ, PT ;  /* 0x000000ff0f00720c */ /* 0x000fc80003fa6270 */
[----:B------:R0:W-:Y:S04]  /*271a0*/  STL [R1+0x3c], R16 ;  /* 0x00003c1001007387 */ /* 0x0001e80000100800 */
[----:B0-----:R-:W4:Y:S01]  /*271b0*/  LDL R16, [R1+0x3ffc] ;  /* 0x003ffc0001107983 */ /* 0x001f220000100800 */
[----:B------:R-:W3:Y:S02]  /*271c0*/  LDL.LU R15, [R1+0xc8] ;  /* 0x0000c800010f7983 */ /* 0x000ee40000300800 */
[----:B--2---:R-:W-:Y:S01]  /*271d0*/  @!P3 IMAD.MOV R17, RZ, RZ, -R17 ;  /* 0x000000ffff11b224 */ /* 0x004fe200078e0a11 */
[----:B------:R-:W-:-:S04]  /*271e0*/  ISETP.GE.AND P3, PT, R14, RZ, PT ;  /* 0x000000ff0e00720c */ /* 0x000fc80003f66270 */
[----:B------:R0:W-:Y:S04]  /*271f0*/  STL [R1+0x38], R17 ;  /* 0x0000381101007387 */ /* 0x0001e80000100800 */
[----:B0-----:R-:W2:Y:S01]  /*27200*/  LDL R17, [R1+0x3ff8] ;  /* 0x003ff80001117983 */ /* 0x001ea20000100800 */
[----:B------:R-:W2:Y:S02]  /*27210*/  LDL.LU R14, [R1+0x28] ;  /* 0x00002800010e7983 */ /* 0x000ea40000300800 */
[----:B---3--:R-:W-:Y:S01]  /*27220*/  @!P1 IMAD.MOV R15, RZ, RZ, -R15 ;  /* 0x000000ffff0f9224 */ /* 0x008fe200078e0a0f */
[----:B------:R-:W-:-:S04]  /*27230*/  ISETP.GE.AND P1, PT, R7, RZ, PT ;  /* 0x000000ff0700720c */ /* 0x000fc80003f26270 */
[----:B------:R0:W-:Y:S04]  /*27240*/  STL [R1+0x34], R15 ;  /* 0x0000340f01007387 */ /* 0x0001e80000100800 */
[----:B0-----:R-:W3:Y:S01]  /*27250*/  LDL R15, [R1+0x3ff4] ;  /* 0x003ff400010f7983 */ /* 0x001ee20000100800 */
[----:B------:R-:W3:Y:S02]  /*27260*/  LDL.LU R7, [R1+0x24] ;  /* 0x0000240001077983 */ /* 0x000ee40000300800 */
[----:B--2---:R-:W-:Y:S01]  /*27270*/  @!P2 IMAD.MOV R14, RZ, RZ, -R14 ;  /* 0x000000ffff0ea224 */ /* 0x004fe200078e0a0e */
[----:B------:R-:W-:Y:S02]  /*27280*/  ISETP.GE.AND P2, PT, R5, RZ, PT ;  /* 0x000000ff0500720c */ /* 0x000fe40003f46270 */
[----:B------:R-:W2:Y:S02]  /*27290*/  LDL.LU R5, [R1+0x20] ;  /* 0x0000200001057983 */ /* 0x000ea40000300800 */
[----:B------:R0:W-:Y:S02]  /*272a0*/  STL [R1+0x2c], R14 ;  /* 0x00002c0e01007387 */ /* 0x0001e40000100800 */
[----:B0-----:R-:W4:Y:S01]  /*272b0*/  LDL R14, [R1+0x3ff0] ;  /* 0x003ff000010e7983 */ /* 0x001f220000100800 */
[----:B---3--:R-:W-:Y:S01]  /*272c0*/  @!P4 IMAD.MOV R7, RZ, RZ, -R7 ;  /* 0x000000ffff07c224 */ /* 0x008fe200078e0a07 */
[----:B------:R-:W-:Y:S01]  /*272d0*/  ISETP.GE.AND P4, PT, R6, RZ, PT ;  /* 0x000000ff0600720c */ /* 0x000fe20003f86270 */
[----:B--2---:R-:W-:-:S03]  /*272e0*/  @!P5 IMAD.MOV R5, RZ, RZ, -R5 ;  /* 0x000000ffff05d224 */ /* 0x004fc600078e0a05 */
[----:B------:R0:W-:Y:S01]  /*272f0*/  STL [R1+0x28], R7 ;  /* 0x0000280701007387 */ /* 0x0001e20000100800 */
[----:B------:R-:W-:-:S03]  /*27300*/  ISETP.GE.AND P5, PT, R2, RZ, PT ;  /* 0x000000ff0200720c */ /* 0x000fc60003fa6270 */
[----:B0-----:R-:W2:Y:S01]  /*27310*/  LDL.LU R7, [R1+0x4c50] ;  /* 0x004c500001077983 */ /* 0x001ea20000300800 */
[----:B------:R-:W3:Y:S02]  /*27320*/  LDL.LU R6, [R1+0x1c] ;  /* 0x00001c0001067983 */ /* 0x000ee40000300800 */
[----:B------:R-:W2:Y:S02]  /*27330*/  LDL R2, [R1+0x3fec] ;  /* 0x003fec0001027983 */ /* 0x000ea40000100800 */
[----:B------:R0:W-:Y:S02]  /*27340*/  STL [R1+0x24], R5 ;  /* 0x0000240501007387 */ /* 0x0001e40000100800 */
[----:B0-----:R-:W2:Y:S01]  /*27350*/  LDL.LU R5, [R1+0x18] ;  /* 0x0000180001057983 */ /* 0x001ea20000300800 */
[----:B---3--:R-:W-:Y:S01]  /*27360*/  @!P3 IMAD.MOV R6, RZ, RZ, -R6 ;  /* 0x000000ffff06b224 */ /* 0x008fe200078e0a06 */
[----:B------:R-:W-:-:S04]  /*27370*/  ISETP.GE.AND P3, PT, R4, RZ, PT ;  /* 0x000000ff0400720c */ /* 0x000fc80003f66270 */
[----:B------:R0:W-:Y:S01]  /*27380*/  STL [R1+0x20], R6 ;  /* 0x0000200601007387 */ /* 0x0001e20000100800 */
[----:B--2---:R-:W-:-:S03]  /*27390*/  @!P1 IMAD.MOV R5, RZ, RZ, -R5 ;  /* 0x000000ffff059224 */ /* 0x004fc600078e0a05 */
[----:B0-----:R-:W2:Y:S01]  /*273a0*/  LDL.LU R6, [R1+0x4c4c] ;  /* 0x004c4c0001067983 */ /* 0x001ea20000300800 */
[----:B------:R-:W3:Y:S02]  /*273b0*/  LDL.LU R4, [R1+0x14] ;  /* 0x0000140001047983 */ /* 0x000ee40000300800 */
[----:B------:R0:W-:Y:S01]  /*273c0*/  STL [R1+0x1c], R5 ;  /* 0x00001c0501007387 */ /* 0x0001e20000100800 */
[----:B------:R-:W-:Y:S01]  /*273d0*/  ISETP.GE.AND P1, PT, R3, RZ, PT ;  /* 0x000000ff0300720c */ /* 0x000fe20003f26270 */
[----:B0-----:R-:W2:Y:S01]  /*273e0*/  LDL.LU R5, [R1+0x4c48] ;  /* 0x004c480001057983 */ /* 0x001ea20000300800 */
[----:B------:R-:W2:Y:S02]  /*273f0*/  LDL.LU R3, [R1+0x10] ;  /* 0x0000100001037983 */ /* 0x000ea40000300800 */
[----:B---3--:R-:W-:Y:S01]  /*27400*/  @!P2 IMAD.MOV R4, RZ, RZ, -R4 ;  /* 0x000000ffff04a224 */ /* 0x008fe200078e0a04 */
[----:B------:R-:W-:-:S04]  /*27410*/  ISETP.GE.AND P2, PT, R0, RZ, PT ;  /* 0x000000ff0000720c */ /* 0x000fc80003f46270 */
[----:B------:R0:W-:Y:S01]  /*27420*/  STL [R1+0x18], R4 ;  /* 0x0000180401007387 */ /* 0x0001e20000100800 */
[----:B--2---:R-:W-:-:S03]  /*27430*/  @!P4 IMAD.MOV R3, RZ, RZ, -R3 ;  /* 0x000000ffff03c224 */ /* 0x004fc600078e0a03 */
[----:B0-----:R-:W2:Y:S01]  /*27440*/  LDL.LU R4, [R1+0x4c44] ;  /* 0x004c440001047983 */ /* 0x001ea20000300800 */
[----:B------:R-:W3:Y:S02]  /*27450*/  LDL.LU R0, [R1+0xc] ;  /* 0x00000c0001007983 */ /* 0x000ee40000300800 */
[----:B------:R0:W-:Y:S01]  /*27460*/  STL [R1+0x14], R3 ;  /* 0x0000140301007387 */ /* 0x0001e20000100800 */
[----:B----4-:R-:W-:Y:S01]  /*27470*/  ISETP.GE.AND P4, PT, R16, RZ, PT ;  /* 0x000000ff1000720c */ /* 0x010fe20003f86270 */
[----:B0-----:R-:W4:Y:S01]  /*27480*/  LDL.LU R3, [R1+0x4c40] ;  /* 0x004c400001037983 */ /* 0x001f220000300800 */
[----:B------:R-:W2:Y:S02]  /*27490*/  LDL.LU R16, [R1+0x8] ;  /* 0x0000080001107983 */ /* 0x000ea40000300800 */
[----:B---3--:R-:W-:Y:S01]  /*274a0*/  @!P5 IMAD.MOV R0, RZ, RZ, -R0 ;  /* 0x000000ffff00d224 */ /* 0x008fe200078e0a00 */
[----:B------:R-:W-:-:S04]  /*274b0*/  ISETP.GE.AND P5, PT, R17, RZ, PT ;  /* 0x000000ff1100720c */ /* 0x000fc80003fa6270 */
[----:B------:R0:W-:Y:S01]  /*274c0*/  STL [R1+0x10], R0 ;  /* 0x0000100001007387 */ /* 0x0001e20000100800 */
[----:B--2---:R-:W-:Y:S01]  /*274d0*/  @!P3 IMAD.MOV R16, RZ, RZ, -R16 ;  /* 0x000000ffff10b224 */ /* 0x004fe200078e0a10 */
[----:B------:R-:W-:Y:S02]  /*274e0*/  ISETP.GE.AND P3, PT, R15, RZ, PT ;  /* 0x000000ff0f00720c */ /* 0x000fe40003f66270 */
[----:B0-----:R-:W2:Y:S01]  /*274f0*/  LDL.LU R0, [R1+0x4c3c] ;  /* 0x004c3c0001007983 */ /* 0x001ea20000300800 */
[----:B------:R-:W3:Y:S02]  /*27500*/  LDL.LU R17, [R1+0x4] ;  /* 0x0000040001117983 */ /* 0x000ee40000300800 */
[----:B------:R0:W-:Y:S02]  /*27510*/  STL [R1+0x4b14], R16 ;  /* 0x004b141001007387 */ /* 0x0001e40000100800 */
[----:B------:R-:W2:Y:S01]  /*27520*/  LDL.LU R15, [R1] ;  /* 0x00000000010f7983 */ /* 0x000ea20000300800 */
[----:B0-----:R-:W4:Y:S01]  /*27530*/  LDL R16, [R1+0x3fd8] ;  /* 0x003fd80001107983 */ /* 0x001f220000100800 */
[----:B---3--:R-:W-:-:S02]  /*27540*/  @!P1 IMAD.MOV R17, RZ, RZ, -R17 ;  /* 0x000000ffff119224 */ /* 0x008fc400078e0a11 */
[----:B--2---:R-:W-:Y:S01]  /*27550*/  @!P2 IMAD.MOV R15, RZ, RZ, -R15 ;  /* 0x000000ffff0fa224 */ /* 0x004fe200078e0a0f */
[----:B------:R-:W-:Y:S01]  /*27560*/  ISETP.GE.AND P1, PT, R14, RZ, PT ;  /* 0x000000ff0e00720c */ /* 0x000fe20003f26270 */
[----:B------:R-:W-:Y:S01]  /*27570*/  IMAD.MOV.U32 R14, RZ, RZ, R0 ;  /* 0x000000ffff0e7224 */ /* 0x000fe200078e0000 */
[----:B------:R0:W-:Y:S01]  /*27580*/  STL [R1+0x4b18], R17 ;  /* 0x004b181101007387 */ /* 0x0001e20000100800 */
[----:B------:R-:W2:Y:S01]  /*27590*/  LDL R0, [R1+0x3fe4] ;  /* 0x003fe40001007983 */ /* 0x000ea20000100800 */
[----:B------:R-:W-:Y:S02]  /*275a0*/  ISETP.GE.AND P2, PT, R2, RZ, PT ;  /* 0x000000ff0200720c */ /* 0x000fe40003f46270 */
[----:B0-----:R-:W3:Y:S01]  /*275b0*/  LDL R17, [R1+0x3fe0] ;  /* 0x003fe00001117983 */ /* 0x001ee20000100800 */
[----:B------:R0:W-:Y:S03]  /*275c0*/  STL [R1+0x4b1c], R15 ;  /* 0x004b1c0f01007387 */ /* 0x0001e60000100800 */
[----:B0-----:R-:W2:Y:S01]  /*275d0*/  LDL R15, [R1+0x3fe8] ;  /* 0x003fe800010f7983 */ /* 0x001ea20000100800 */
[----:B------:R-:W2:Y:S02]  /*275e0*/  LDL.LU R2, [R1+0x4c38] ;  /* 0x004c380001027983 */ /* 0x000ea40000300800 */
[----:B------:R-:W-:-:S02]  /*275f0*/  @!P4 IMAD.MOV R14, RZ, RZ, -R14 ;  /* 0x000000ffff0ec224 */ /* 0x000fc400078e0a0e */
[----:B----4-:R-:W-:-:S03]  /*27600*/  @!P3 IMAD.MOV R3, RZ, RZ, -R3 ;  /* 0x000000ffff03b224 */ /* 0x010fc600078e0a03 */
[----:B------:R0:W-:Y:S04]  /*27610*/  STL [R1+0x4b20], R14 ;  /* 0x004b200e01007387 */ /* 0x0001e80000100800 */
[----:B0-----:R-:W4:Y:S01]  /*27620*/  LDL R14, [R1+0x3fd0] ;  /* 0x003fd000010e7983 */ /* 0x001f220000100800 */
[----:B--2---:R-:W-:Y:S01]  /*27630*/  @!P5 IMAD.MOV R2, RZ, RZ, -R2 ;  /* 0x000000ffff02d224 */ /* 0x004fe200078e0a02 */
[----:B------:R-:W-:Y:S02]  /*27640*/  ISETP.GE.AND P4, PT, R15, RZ, PT ;  /* 0x000000ff0f00720c */ /* 0x000fe40003f86270 */
[----:B------:R-:W-:Y:S01]  /*27650*/  ISETP.GE.AND P5, PT, R0, RZ, PT ;  /* 0x000000ff0000720c */ /* 0x000fe20003fa6270 */
[----:B------:R-:W2:Y:S01]  /*27660*/  LDL R15, [R1+0x3fcc] ;  /* 0x003fcc00010f7983 */ /* 0x000ea20000100800 */
[----:B------:R0:W-:Y:S02]  /*27670*/  STL [R1+0x4b24], R2 ;  /* 0x004b240201007387 */ /* 0x0001e40000100800 */
[----:B------:R-:W2:Y:S01]  /*27680*/  LDL R0, [R1+0x3fc4] ;  /* 0x003fc40001007983 */ /* 0x000ea20000100800 */
[----:B0-----:R-:W2:Y:S01]  /*27690*/  LDL R2, [R1+0x3fd4] ;  /* 0x003fd40001027983 */ /* 0x001ea20000100800 */
[----:B------:R0:W-:Y:S03]  /*276a0*/  STL [R1+0x4b28], R3 ;  /* 0x004b280301007387 */ /* 0x0001e60000100800 */
[----:B0-----:R-:W2:Y:S01]  /*276b0*/  LDL R3, [R1+0x3fdc] ;  /* 0x003fdc0001037983 */ /* 0x001ea20000100800 */
[----:B------:R-:W-:-:S02]  /*276c0*/  @!P1 IMAD.MOV R4, RZ, RZ, -R4 ;  /* 0x000000ffff049224 */ /* 0x000fc400078e0a04 */
[----:B------:R-:W-:Y:S01]  /*276d0*/  @!P2 IMAD.MOV R5, RZ, RZ, -R5 ;  /* 0x000000ffff05a224 */ /* 0x000fe200078e0a05 */
[----:B---3--:R-:W-:Y:S01]  /*276e0*/  ISETP.GE.AND P3, PT, R17, RZ, PT ;  /* 0x000000ff1100720c */ /* 0x008fe20003f66270 */
[----:B------:R-:W-:Y:S01]  /*276f0*/  @!P4 IMAD.MOV R6, RZ, RZ, -R6 ;  /* 0x000000ffff06c224 */ /* 0x000fe200078e0a06 */
[----:B------:R-:W3:Y:S01]  /*27700*/  LDL R17, [R1+0x3fc0] ;  /* 0x003fc00001117983 */ /* 0x000ee20000100800 */
[----:B------:R-:W-:Y:S02]  /*27710*/  STL [R1+0x4b2c], R4 ;  /* 0x004b2c0401007387 */ /* 0x000fe40000100800 */
[----:B------:R-:W-:Y:S02]  /*27720*/  @!P5 IMAD.MOV R7, RZ, RZ, -R7 ;  /* 0x000000ffff07d224 */ /* 0x000fe400078e0a07 */
[----:B------:R0:W-:Y:S01]  /*27730*/  STL [R1+0x4b30], R5 ;  /* 0x004b300501007387 */ /* 0x0001e20000100800 */
[----:B------:R-:W-:Y:S02]  /*27740*/  ISETP.GE.AND P2, PT, R16, RZ, PT ;  /* 0x000000ff1000720c */ /* 0x000fe40003f46270 */
[----:B------:R-:W3:Y:S01]  /*27750*/  LDL R16, [R1+0x3fbc] ;  /* 0x003fbc0001107983 */ /* 0x000ee20000100800 */
[----:B------:R-:W-:Y:S03]  /*27760*/  STL [R1+0x4b34], R6 ;  /* 0x004b340601007387 */ /* 0x000fe60000100800 */
[----:B0-----:R-:W3:Y:S01]  /*27770*/  LDL R5, [R1+0x3fb8] ;  /* 0x003fb80001057983 */ /* 0x001ee20000100800 */
[----:B------:R-:W-:Y:S02]  /*27780*/  STL [R1+0x4b38], R7 ;  /* 0x004b380701007387 */ /* 0x000fe40000100800 */
[----:B------:R-:W3:Y:S02]  /*27790*/  LDL R4, [R1+0x3fb4] ;  /* 0x003fb40001047983 */ /* 0x000ee40000100800 */
[----:B------:R-:W-:-:S02]  /*277a0*/  @!P3 IMAD.MOV R8, RZ, RZ, -R8 ;  /* 0x000000ffff08b224 */ /* 0x000fc400078e0a08 */
[----:B------:R-:W-:Y:S01]  /*277b0*/  @!P2 IMAD.MOV R10, RZ, RZ, -R10 ;  /* 0x000000ffff0aa224 */ /* 0x000fe200078e0a0a */
[----:B----4-:R-:W-:Y:S02]  /*277c0*/  ISETP.GE.AND P5, PT, R14, RZ, PT ;  /* 0x000000ff0e00720c */ /* 0x010fe40003fa6270 */
[----:B--2---:R-:W-:Y:S02]  /*277d0*/  ISETP.GE.AND P1, PT, R3, RZ, PT ;  /* 0x000000ff0300720c */ /* 0x004fe40003f26270 */
[----:B------:R-:W2:Y:S01]  /*277e0*/  LDL R3, [R1+0x3fb0] ;  /* 0x003fb00001037983 */ /* 0x000ea20000100800 */
[----:B------:R-:W-:Y:S01]  /*277f0*/  ISETP.GE.AND P4, PT, R2, RZ, PT ;  /* 0x000000ff0200720c */ /* 0x000fe20003f86270 */
[----:B------:R-:W-:Y:S02]  /*27800*/  STL [R1+0x4b3c], R8 ;  /* 0x004b3c0801007387 */ /* 0x000fe40000100800 */
[----:B------:R-:W4:Y:S01]  /*27810*/  LDL R2, [R1+0x3fac] ;  /* 0x003fac0001027983 */ /* 0x000f220000100800 */
[----:B------:R-:W-:-:S06]  /*27820*/  ISETP.GE.AND P3, PT, R15, RZ, PT ;  /* 0x000000ff0f00720c */ /* 0x000fcc0003f66270 */
[----:B------:R-:W-:-:S05]  /*27830*/  @!P1 IMAD.MOV R9, RZ, RZ, -R9 ;  /* 0x000000ffff099224 */ /* 0x000fca00078e0a09 */
[----:B------:R-:W-:Y:S01]  /*27840*/  STL [R1+0x4b40], R9 ;  /* 0x004b400901007387 */ /* 0x000fe20000100800 */
[----:B------:R-:W4:Y:S02]  /*27850*/  LDL R14, [R1+0x3fa8] ;  /* 0x003fa800010e7983 */ /* 0x000f240000100800 */
[----:B------:R-:W-:Y:S02]  /*27860*/  STL [R1+0x4b44], R10 ;  /* 0x004b440a01007387 */ /* 0x000fe40000100800 */
[----:B------:R-:W4:Y:S01]  /*27870*/  LDL R15, [R1+0x3fa4] ;  /* 0x003fa400010f7983 */ /* 0x000f220000100800 */
[----:B------:R-:W-:Y:S02]  /*27880*/  ISETP.GE.AND P1, PT, R0, RZ, PT ;  /* 0x000000ff0000720c */ /* 0x000fe40003f26270 */
[----:B---3--:R-:W-:Y:S01]  /*27890*/  ISETP.GE.AND P2, PT, R17, RZ, PT ;  /* 0x000000ff1100720c */ /* 0x008fe20003f46270 */
[----:B------:R-:W-:Y:S01]  /*278a0*/  @!P4 IMAD.MOV R11, RZ, RZ, -R11 ;  /* 0x000000ffff0bc224 */ /* 0x000fe200078e0a0b */
[----:B------:R-:W-:Y:S01]  /*278b0*/  ISETP.GE.AND P4, PT, R16, RZ, PT ;  /* 0x000000ff1000720c */ /* 0x000fe20003f86270 */
[----:B------:R-:W-:Y:S01]  /*278c0*/  @!P5 IMAD.MOV R12, RZ, RZ, -R12 ;  /* 0x000000ffff0cd224 */ /* 0x000fe200078e0a0c */
[----:B------:R-:W-:Y:S01]  /*278d0*/  ISETP.GE.AND P5, PT, R5, RZ, PT ;  /* 0x000000ff0500720c */ /* 0x000fe20003fa6270 */
[----:B------:R-:W-:Y:S01]  /*278e0*/  @!P3 IMAD.MOV R13, RZ, RZ, -R13 ;  /* 0x000000ffff0db224 */ /* 0x000fe200078e0a0d */
[----:B------:R-:W-:Y:S01]  /*278f0*/  ISETP.GE.AND P3, PT, R4, RZ, PT ;  /* 0x000000ff0400720c */ /* 0x000fe20003f66270 */
[----:B------:R-:W3:Y:S01]  /*27900*/  LDL R0, [R1+0x3fa0] ;  /* 0x003fa00001007983 */ /* 0x000ee20000100800 */
[----:B------:R-:W-:Y:S02]  /*27910*/  STL [R1+0x4b48], R11 ;  /* 0x004b480b01007387 */ /* 0x000fe40000100800 */
[----:B------:R-:W3:Y:S02]  /*27920*/  LDL R17, [R1+0x3f9c] ;  /* 0x003f9c0001117983 */ /* 0x000ee40000100800 */
[----:B------:R-:W3:Y:S02]  /*27930*/  LDL R16, [R1+0xb3c] ;  /* 0x000b3c0001107983 */ /* 0x000ee40000100800 */
[----:B------:R-:W-:-:S02]  /*27940*/  @!P1 IMAD.MOV R18, RZ, RZ, -R18 ;  /* 0x000000ffff129224 */ /* 0x000fc400078e0a12 */
[----:B------:R-:W-:Y:S01]  /*27950*/  @!P2 IMAD.MOV R19, RZ, RZ, -R19 ;  /* 0x000000ffff13a224 */ /* 0x000fe200078e0a13 */
[----:B------:R-:W-:Y:S01]  /*27960*/  STL [R1+0x4b4c], R12 ;  /* 0x004b4c0c01007387 */ /* 0x000fe20000100800 */
[----:B------:R-:W-:Y:S02]  /*27970*/  @!P4 IMAD.MOV R20, RZ, RZ, -R20 ;  /* 0x000000ffff14c224 */ /* 0x000fe400078e0a14 */
[----:B------:R-:W-:Y:S02]  /*27980*/  STL [R1+0x4b50], R13 ;  /* 0x004b500d01007387 */ /* 0x000fe40000100800 */
[----:B------:R-:W-:Y:S01]  /*27990*/  @!P5 IMAD.MOV R21, RZ, RZ, -R21 ;  /* 0x000000ffff15d224 */ /* 0x000fe200078e0a15 */
[----:B------:R-:W-:Y:S01]  /*279a0*/  STL [R1+0x4b54], R18 ;  /* 0x004b541201007387 */ /* 0x000fe20000100800 */
[----:B------:R-:W-:Y:S02]  /*279b0*/  @!P3 IMAD.MOV R22, RZ, RZ, -R22 ;  /* 0x000000ffff16b224 */ /* 0x000fe400078e0a16 */
[----:B------:R-:W-:Y:S02]  /*279c0*/  STL [R1+0x4b58], R19 ;  /* 0x004b581301007387 */ /* 0x000fe40000100800 */
[----:B------:R0:W-:Y:S01]  /*279d0*/  STL [R1+0x4b5c], R20 ;  /* 0x004b5c1401007387 */ /* 0x0001e20000100800 */
[----:B------:R1:W-:Y:S01]  /*279e0*/  STL [R1+0x4b60], R21 ;  /* 0x004b601501007387 */ /* 0x0003e20000100800 */
[----:B------:R-:W-:Y:S01]  /*279f0*/  STL [R1+0x4b64], R22 ;  /* 0x004b641601007387 */ /* 0x000fe20000100800 */
[----:B--2---:R-:W-:-:S13]  /*27a00*/  ISETP.GE.AND P1, PT, R3, RZ, PT ;  /* 0x000000ff0300720c */ /* 0x004fda0003f26270 */
[----:B------:R-:W-:-:S05]  /*27a10*/  @!P1 IMAD.MOV R23, RZ, RZ, -R23 ;  /* 0x000000ffff179224 */ /* 0x000fca00078e0a17 */
[----:B------:R-:W-:Y:S01]  /*27a20*/  STL [R1+0x4b68], R23 ;  /* 0x004b681701007387 */ /* 0x000fe20000100800 */
[----:B0-----:R-:W1:Y:S02]  /*27a30*/  LDL.LU R20, [R1+0x7e8] ;  /* 0x0007e80001147983 */ /* 0x001e640000300800 */
[----:B------:R-:W2:Y:S02]  /*27a40*/  LDL.LU R19, [R1+0x7e4] ;  /* 0x0007e40001137983 */ /* 0x000ea40000300800 */
[----:B------:R-:W2:Y:S01]  /*27a50*/  LDL.LU R18, [R1+0x7e0] ;  /* 0x0007e00001127983 */ /* 0x000ea20000300800 */
[----:B------:R-:W2:Y:S01]  /*27a60*/  LDL.LU R13, [R1+0x7dc] ;  /* 0x0007dc00010d7983 */ /* 0x000ea20000300800 */
[----:B------:R-:W2:Y:S02]  /*27a70*/  LDL.LU R12, [R1+0x7d8] ;  /* 0x0007d800010c7983 */ /* 0x000ea40000300800 */
        /* <DEDUP_REMOVED lines=8> */
[----:B------:R-:W2:Y:S01]  /*27b00*/  LDL.LU R3, [R1+0x7b4] ;  /* 0x0007b40001037983 */ /* 0x000ea20000300800 */
[----:B----4-:R-:W-:-:S02]  /*27b10*/  ISETP.GE.AND P2, PT, R2, RZ, PT ;  /* 0x000000ff0200720c */ /* 0x010fc40003f46270 */
[----:B------:R-:W-:Y:S01]  /*27b20*/  ISETP.GE.AND P4, PT, R14, RZ, PT ;  /* 0x000000ff0e00720c */ /* 0x000fe20003f86270 */
[----:B------:R-:W4:Y:S01]  /*27b30*/  LDL.LU R2, [R1+0x7b0] ;  /* 0x0007b00001027983 */ /* 0x000f220000300800 */
[----:B------:R-:W-:Y:S01]  /*27b40*/  ISETP.GE.AND P5, PT, R15, RZ, PT ;  /* 0x000000ff0f00720c */ /* 0x000fe20003fa6270 */
[----:B------:R-:W4:Y:S02]  /*27b50*/  LDL.LU R14, [R1+0x7ac] ;  /* 0x0007ac00010e7983 */ /* 0x000f240000300800 */
[----:B------:R-:W4:Y:S01]  /*27b60*/  LDL.LU R15, [R1+0x7a8] ;  /* 0x0007a800010f7983 */ /* 0x000f220000300800 */
[----:B---3--:R-:W-:Y:S02]  /*27b70*/  ISETP.GE.AND P3, PT, R0, RZ, PT ;  /* 0x000000ff0000720c */ /* 0x008fe40003f66270 */
[----:B------:R-:W-:Y:S02]  /*27b80*/  ISETP.GE.AND P1, PT, R17, RZ, PT ;  /* 0x000000ff1100720c */ /* 0x000fe40003f26270 */
[----:B------:R-:W-:-:S02]  /*27b90*/  ISETP.GE.AND P6, PT, R16, RZ, PT ;  /* 0x000000ff1000720c */ /* 0x000fc40003fc6270 */
[----:B------:R-:W-:Y:S01]  /*27ba0*/  ISETP.NE.AND P0, PT, RZ, c[0x0][0x17c], PT ;  /* 0x00005f00ff007a0c */ /* 0x000fe20003f05270 */
[----:B------:R-:W-:Y:S01]  /*27bb0*/  LOP3.LUT R0, RZ, c[0x0][0x17c], RZ, 0x33, !PT ;  /* 0x00005f00ff007a12 */ /* 0x000fe200078e33ff */
[----:B------:R-:W3:Y:S01]  /*27bc0*/  LDL.LU R17, [R1+0x7a4] ;  /* 0x0007a40001117983 */ /* 0x000ee20000300800 */
[----:B------:R-:W3:Y:S02]  /*27bd0*/  LDL.LU R16, [R1+0x7a0] ;  /* 0x0007a00001107983 */ /* 0x000ee40000300800 */
[----:B------:R-:W-:Y:S02]  /*27be0*/  @!P2 IMAD.MOV R24, RZ, RZ, -R24 ;  /* 0x000000ffff18a224 */ /* 0x000fe400078e0a18 */
[----:B------:R-:W-:Y:S02]  /*27bf0*/  @!P4 IMAD.MOV R25, RZ, RZ, -R25 ;  /* 0x000000ffff19c224 */ /* 0x000fe400078e0a19 */
[----:B------:R-:W-:Y:S02]  /*27c00*/  @!P5 IMAD.MOV R26, RZ, RZ, -R26 ;  /* 0x000000ffff1ad224 */ /* 0x000fe400078e0a1a */
[----:B------:R-:W-:-:S02]  /*27c10*/  @!P3 IMAD.MOV R27, RZ, RZ, -R27 ;  /* 0x000000ffff1bb224 */ /* 0x000fc400078e0a1b */
[----:B------:R-:W-:Y:S01]  /*27c20*/  @!P1 IMAD.MOV R28, RZ, RZ, -R28 ;  /* 0x000000ffff1c9224 */ /* 0x000fe200078e0a1c */
[----:B------:R-:W-:Y:S01]  /*27c30*/  STL [R1+0x4b6c], R24 ;  /* 0x004b6c1801007387 */ /* 0x000fe20000100800 */
[----:B------:R-:W-:Y:S02]  /*27c40*/  @!P6 IMAD.MOV R29, RZ, RZ, -R29 ;  /* 0x000000ffff1de224 */ /* 0x000fe400078e0a1d */
[----:B------:R-:W-:Y:S02]  /*27c50*/  STL [R1+0x4b70], R25 ;  /* 0x004b701901007387 */ /* 0x000fe40000100800 */
[----:B------:R-:W-:Y:S01]  /*27c60*/  STL [R1+0x4b74], R26 ;  /* 0x004b741a01007387 */ /* 0x000fe20000100800 */
[----:B------:R-:W-:Y:S01]  /*27c70*/  STL [R1+0x4b78], R27 ;  /* 0x004b781b01007387 */ /* 0x000fe20000100800 */
[----:B------:R-:W-:Y:S02]  /*27c80*/  STL [R1+0x4b7c], R28 ;  /* 0x004b7c1c01007387 */ /* 0x000fe40000100800 */
[----:B------:R-:W-:Y:S01]  /*27c90*/  STL [R1+0x4b80], R29 ;  /* 0x004b801d01007387 */ /* 0x000fe20000100800 */
[C---:B-1----:R-:W-:Y:S01]  /*27ca0*/  SEL R21, R0.reuse, R20, !P0 ;  /* 0x0000001400157207 */ /* 0x042fe20004000000 */
[C---:B--2---:R-:W-:Y:S01]  /*27cb0*/  SEL R20, R0.reuse, R19, !P0 ;  /* 0x0000001300147207 */ /* 0x044fe20004000000 */
[C---:B------:R-:W-:Y:S01]  /*27cc0*/  SEL R19, R0.reuse, R18, !P0 ;  /* 0x0000001200137207 */ /* 0x040fe20004000000 */
[C---:B------:R-:W-:Y:S01]  /*27cd0*/  SEL R18, R0.reuse, R13, !P0 ;  /* 0x0000000d00127207 */ /* 0x040fe20004000000 */
[C---:B------:R-:W-:Y:S01]  /*27ce0*/  SEL R13, R0.reuse, R12, !P0 ;  /* 0x0000000c000d7207 */ /* 0x040fe20004000000 */
[----:B------:R-:W-:Y:S01]  /*27cf0*/  STL [R1+0x7e8], R21 ;  /* 0x0007e81501007387 */ /* 0x000fe20000100800 */
        /* <DEDUP_REMOVED lines=17> */
[----:B------:R-:W-:Y:S02]  /*27e10*/  STL [R1+0x7c4], R8 ;  /* 0x0007c40801007387 */ /* 0x000fe40000100800 */
[----:B------:R-:W-:Y:S01]  /*27e20*/  STL [R1+0x7c0], R7 ;  /* 0x0007c00701007387 */ /* 0x000fe20000100800 */
[----:B------:R-:W-:Y:S01]  /*27e30*/  STL [R1+0x7bc], R6 ;  /* 0x0007bc0601007387 */ /* 0x000fe20000100800 */
[C---:B----4-:R-:W-:Y:S01]  /*27e40*/  SEL R3, R0.reuse, R2, !P0 ;  /* 0x0000000200037207 */ /* 0x050fe20004000000 */
[----:B------:R-:W-:Y:S01]  /*27e50*/  STL [R1+0x7b8], R5 ;  /* 0x0007b80501007387 */ /* 0x000fe20000100800 */
[C---:B------:R-:W-:Y:S01]  /*27e60*/  SEL R2, R0.reuse, R14, !P0 ;  /* 0x0000000e00027207 */ /* 0x040fe20004000000 */
[----:B------:R0:W-:Y:S02]  /*27e70*/  STL [R1+0x7b4], R4 ;  /* 0x0007b40401007387 */ /* 0x0001e40000100800 */
[----:B------:R3:W-:Y:S02]  /*27e80*/  STL [R1+0x7b0], R3 ;  /* 0x0007b00301007387 */ /* 0x0007e40000100800 */
[----:B------:R1:W-:Y:S01]  /*27e90*/  STL [R1+0x7ac], R2 ;  /* 0x0007ac0201007387 */ /* 0x0003e20000100800 */
[----:B0-----:R-:W-:-:S05]  /*27ea0*/  SEL R4, R0, R15, !P0 ;  /* 0x0000000f00047207 */ /* 0x001fca0004000000 */
[----:B------:R-:W-:Y:S01]  /*27eb0*/  STL [R1+0x7a8], R4 ;  /* 0x0007a80401007387 */ /* 0x000fe20000100800 */
[----:B------:R-:W2:Y:S01]  /*27ec0*/  LDL.LU R29, [R1+0x790] ;  /* 0x00079000011d7983 */ /* 0x000ea20000300800 */
[C---:B---3--:R-:W-:Y:S02]  /*27ed0*/  SEL R3, R0.reuse, R17, !P0 ;  /* 0x0000001100037207 */ /* 0x048fe40004000000 */
[----:B-1----:R-:W-:-:S03]  /*27ee0*/  SEL R2, R0, R16, !P0 ;  /* 0x0000001000027207 */ /* 0x002fc60004000000 */
[----:B------:R-:W-:Y:S04]  /*27ef0*/  STL [R1+0x7a4], R3 ;  /* 0x0007a40301007387 */ /* 0x000fe80000100800 */
[----:B--2---:R0:W-:Y:S01]  /*27f00*/  STL [R1+0x4c2c], R29 ;  /* 0x004c2c1d01007387 */ /* 0x0041e20000100800 */
[----:B------:R-:W-:Y:S03]  /*27f10*/  STL [R1+0x7a0], R2 ;  /* 0x0007a00201007387 */ /* 0x000fe60000100800 */
[----:B0-----:R-:W2:Y:S04]  /*27f20*/  LDL.LU R29, [R1+0x794] ;  /* 0x00079400011d7983 */ /* 0x001ea80000300800 */
[----:B--2---:R0:W-:Y:S04]  /*27f30*/  STL [R1+0x4c30], R29 ;  /* 0x004c301d01007387 */ /* 0x0041e80000100800 */
[----:B0-----:R-:W2:Y:S04]  /*27f40*/  LDL.LU R29, [R1+0x798] ;  /* 0x00079800011d7983 */ /* 0x001ea80000300800 */
[----:B--2---:R0:W-:Y:S04]  /*27f50*/  STL [R1+0x4c34], R29 ;  /* 0x004c341d01007387 */ /* 0x0041e80000100800 */
[----:B0-----:R-:W2:Y:S01]  /*27f60*/  LDL.LU R29, [R1+0x79c] ;  /* 0x00079c00011d7983 */ /* 0x001ea20000300800 */
[----:B------:R-:W3:Y:S02]  /*27f70*/  LDL.LU R28, [R1+0x78c] ;  /* 0x00078c00011c7983 */ /* 0x000ee40000300800 */
[----:B------:R-:W4:Y:S02]  /*27f80*/  LDL.LU R27, [R1+0x788] ;  /* 0x00078800011b7983 */ /* 0x000f240000300800 */
[----:B------:R-:W3:Y:S01]  /*27f90*/  LDL.LU R26, [R1+0x784] ;  /* 0x00078400011a7983 */ /* 0x000ee20000300800 */
[----:B------:R-:W3:Y:S01]  /*27fa0*/  LDL.LU R25, [R1+0x780] ;  /* 0x0007800001197983 */ /* 0x000ee20000300800 */
[----:B------:R-:W3:Y:S02]  /*27fb0*/  LDL.LU R24, [R1+0x77c] ;  /* 0x00077c0001187983 */ /* 0x000ee40000300800 */
[----:B------:R-:W3:Y:S02]  /*27fc0*/  LDL.LU R23, [R1+0x778] ;  /* 0x0007780001177983 */ /* 0x000ee40000300800 */
        /* <DEDUP_REMOVED lines=21> */
[----:B--2---:R-:W-:-:S05]  /*28120*/  SEL R29, R0, R29, !P0 ;  /* 0x0000001d001d7207 */ /* 0x004fca0004000000 */
[----:B------:R0:W-:Y:S04]  /*28130*/  STL [R1+0x79c], R29 ;  /* 0x00079c1d01007387 */ /* 0x0001e80000100800 */
[----:B0-----:R-:W2:Y:S02]  /*28140*/  LDL.LU R29, [R1+0x4c34] ;  /* 0x004c3400011d7983 */ /* 0x001ea40000300800 */
[----:B--2---:R-:W-:-:S05]  /*28150*/  SEL R29, R0, R29, !P0 ;  /* 0x0000001d001d7207 */ /* 0x004fca0004000000 */
[----:B------:R0:W-:Y:S04]  /*28160*/  STL [R1+0x798], R29 ;  /* 0x0007981d01007387 */ /* 0x0001e80000100800 */
[----:B0-----:R-:W2:Y:S02]  /*28170*/  LDL.LU R29, [R1+0x4c30] ;  /* 0x004c3000011d7983 */ /* 0x001ea40000300800 */
[----:B--2---:R-:W-:-:S05]  /*28180*/  SEL R29, R0, R29, !P0 ;  /* 0x0000001d001d7207 */ /* 0x004fca0004000000 */
[----:B------:R0:W-:Y:S04]  /*28190*/  STL [R1+0x794], R29 ;  /* 0x0007941d01007387 */ /* 0x0001e80000100800 */
[----:B0-----:R-:W2:Y:S02]  /*281a0*/  LDL.LU R29, [R1+0x4c2c] ;  /* 0x004c2c00011d7983 */ /* 0x001ea40000300800 */
[----:B--2---:R-:W-:-:S05]  /*281b0*/  SEL R29, R0, R29, !P0 ;  /* 0x0000001d001d7207 */ /* 0x004fca0004000000 */
[----:B------:R3:W-:Y:S02]  /*281c0*/  STL [R1+0x790], R29 ;  /* 0x0007901d01007387 */ /* 0x0007e40000100800 */
[C---:B---3--:R-:W-:Y:S01]  /*281d0*/  SEL R29, R0.reuse, R28, !P0 ;  /* 0x0000001c001d7207 */ /* 0x048fe20004000000 */
[C---:B----4-:R-:W-:Y:S01]  /*281e0*/  SEL R28, R0.reuse, R27, !P0 ;  /* 0x0000001b001c7207 */ /* 0x050fe20004000000 */
        /* <DEDUP_REMOVED lines=40> */
[C---:B------:R-:W-:Y:S01]  /*28470*/  SEL R3, R0.reuse, R2, !P0 ;  /* 0x0000000200037207 */ /* 0x040fe20004000000 */
[----:B------:R-:W-:Y:S01]  /*28480*/  STL [R1+0x73c], R5 ;  /* 0x00073c0501007387 */ /* 0x000fe20000100800 */
[C---:B------:R-:W-:Y:S01]  /*28490*/  SEL R2, R0.reuse, R14, !P0 ;  /* 0x0000000e00027207 */ /* 0x040fe20004000000 */
[----:B------:R0:W-:Y:S02]  /*284a0*/  STL [R1+0x738], R4 ;  /* 0x0007380401007387 */ /* 0x0001e40000100800 */
[----:B------:R1:W-:Y:S02]  /*284b0*/  STL [R1+0x734], R3 ;  /* 0x0007340301007387 */ /* 0x0003e40000100800 */
[----:B------:R2:W-:Y:S01]  /*284c0*/  STL [R1+0x730], R2 ;  /* 0x0007300201007387 */ /* 0x0005e20000100800 */
[----:B0-----:R-:W-:-:S05]  /*284d0*/  SEL R4, R0, R15, !P0 ;  /* 0x0000000f00047207 */ /* 0x001fca0004000000 */
[----:B------:R-:W-:Y:S01]  /*284e0*/  STL [R1+0x72c], R4 ;  /* 0x00072c0401007387 */ /* 0x000fe20000100800 */
[----:B------:R-:W3:Y:S01]  /*284f0*/  LDL.LU R29, [R1+0x714] ;  /* 0x00071400011d7983 */ /* 0x000ee20000300800 */
[C---:B-1----:R-:W-:Y:S02]  /*28500*/  SEL R3, R0.reuse, R17, !P0 ;  /* 0x0000001100037207 */ /* 0x042fe40004000000 */
[----:B--2---:R-:W-:-:S03]  /*28510*/  SEL R2, R0, R16, !P0 ;  /* 0x0000001000027207 */ /* 0x004fc60004000000 */
[----:B------:R-:W-:Y:S04]  /*28520*/  STL [R1+0x728], R3 ;  /* 0x0007280301007387 */ /* 0x000fe80000100800 */
[----:B---3--:R0:W-:Y:S01]  /*28530*/  STL [R1+0x4c20], R29 ;  /* 0x004c201d01007387 */ /* 0x0081e20000100800 */
        /* <DEDUP_REMOVED lines=1328> */
[----:B0-----:R-:W2:Y:S01]  /*2d840*/  LDL.LU R29, [R1+0x4b84] ;  /* 0x004b8400011d7983 */ /* 0x001ea20000300800 */
[C---:B---3--:R-:W-:Y:S02]  /*2d850*/  SEL R28, R0.reuse, R28, !P0 ;  /* 0x0000001c001c7207 */ /* 0x048fe40004000000 */
[C---:B----4-:R-:W-:Y:S02]  /*2d860*/  SEL R27, R0.reuse, R27, !P0 ;  /* 0x0000001b001b7207 */ /* 0x050fe40004000000 */
[C---:B------:R-:W-:Y:S02]  /*2d870*/  SEL R26, R0.reuse, R26, !P0 ;  /* 0x0000001a001a7207 */ /* 0x040fe40004000000 */
[----:B------:R-:W-:-:S02]  /*2d880*/  SEL R25, R0, R25, !P0 ;  /* 0x0000001900197207 */ /* 0x000fc40004000000 */
[C---:B------:R-:W-:Y:S02]  /*2d890*/  SEL R24, R0.reuse, R24, !P0 ;  /* 0x0000001800187207 */ /* 0x040fe40004000000 */
[C---:B------:R-:W-:Y:S02]  /*2d8a0*/  SEL R23, R0.reuse, R23, !P0 ;  /* 0x0000001700177207 */ /* 0x040fe40004000000 */
[C---:B------:R-:W-:Y:S02]  /*2d8b0*/  SEL R22, R0.reuse, R22, !P0 ;  /* 0x0000001600167207 */ /* 0x040fe40004000000 */
[C---:B------:R-:W-:Y:S02]  /*2d8c0*/  SEL R21, R0.reuse, R21, !P0 ;  /* 0x0000001500157207 */ /* 0x040fe40004000000 */
        /* <DEDUP_REMOVED lines=19> */
[----:B--2---:R-:W-:-:S05]  /*2da00*/  SEL R29, R0, R29, !P0 ;  /* 0x0000001d001d7207 */ /* 0x004fca0004000000 */
[----:B------:R0:W-:Y:S04]  /*2da10*/  STL [R1+0x80], R29 ;  /* 0x0000801d01007387 */ /* 0x0001e80000100800 */
[----:B0-----:R-:W2:Y:S01]  /*2da20*/  LDL.LU R29, [R1+0x4b80] ;  /* 0x004b8000011d7983 */ /* 0x001ea20000300800 */
[----:B------:R0:W-:Y:S03]  /*2da30*/  STL [R1+0x7c], R28 ;  /* 0x00007c1c01007387 */ /* 0x0001e60000100800 */
[----:B0-----:R-:W3:Y:S01]  /*2da40*/  LDL.LU R28, [R1+0x4b7c] ;  /* 0x004b7c00011c7983 */ /* 0x001ee20000300800 */
[----:B------:R0:W-:Y:S03]  /*2da50*/  STL [R1+0x78], R27 ;  /* 0x0000781b01007387 */ /* 0x0001e60000100800 */
[----:B0-----:R-:W4:Y:S01]  /*2da60*/  LDL.LU R27, [R1+0x4b78] ;  /* 0x004b7800011b7983 */ /* 0x001f220000300800 */
[----:B------:R0:W-:Y:S03]  /*2da70*/  STL [R1+0x74], R26 ;  /* 0x0000741a01007387 */ /* 0x0001e60000100800 */
[----:B0-----:R-:W2:Y:S01]  /*2da80*/  LDL.LU R26, [R1+0x4b74] ;  /* 0x004b7400011a7983 */ /* 0x001ea20000300800 */
        /* <DEDUP_REMOVED lines=13> */
[----:B0-----:R-:W3:Y:S01]  /*2db60*/  LDL.LU R19, [R1+0x4b58] ;  /* 0x004b580001137983 */ /* 0x001ee20000300800 */
[----:B------:R0:W-:Y:S03]  /*2db70*/  STL [R1+0x54], R18 ;  /* 0x0000541201007387 */ /* 0x0001e60000100800 */
[----:B0-----:R-:W4:Y:S01]  /*2db80*/  LDL.LU R18, [R1+0x4b54] ;  /* 0x004b540001127983 */ /* 0x001f220000300800 */
        /* <DEDUP_REMOVED lines=32> */
[----:B--2---:R-:W-:-:S02]  /*2dd90*/  SEL R20, R0, R20, !P0 ;  /* 0x0000001400147207 */ /* 0x004fc40004000000 */
[C---:B---3--:R-:W-:Y:S02]  /*2dda0*/  SEL R19, R0.reuse, R19, !P0 ;  /* 0x0000001300137207 */ /* 0x048fe40004000000 */
[C---:B----4-:R-:W-:Y:S02]  /*2ddb0*/  SEL R18, R0.reuse, R18, !P0 ;  /* 0x0000001200127207 */ /* 0x050fe40004000000 */
        /* <DEDUP_REMOVED lines=15> */
[----:B------:R-:W-:-:S05]  /*2deb0*/  SEL R16, R0, R16, !P0 ;  /* 0x0000001000107207 */ /* 0x000fca0004000000 */
[----:B------:R-:W-:Y:S01]  /*2dec0*/  STL [R1+0x4a28], R16 ;  /* 0x004a281001007387 */ /* 0x000fe20000100800 */
[----:B------:R-:W-:Y:S02]  /*2ded0*/  STL [R1+0x4a2c], R17 ;  /* 0x004a2c1101007387 */ /* 0x000fe40000100800 */
[----:B------:R0:W-:Y:S02]  /*2dee0*/  STL [R1+0x4a30], R15 ;  /* 0x004a300f01007387 */ /* 0x0001e40000100800 */
[----:B0-----:R-:W2:Y:S01]  /*2def0*/  LDL.LU R15, [R1+0x7a8] ;  /* 0x0007a800010f7983 */ /* 0x001ea20000300800 */
[----:B------:R-:W3:Y:S02]  /*2df00*/  LDL.LU R17, [R1+0x7a4] ;  /* 0x0007a40001117983 */ /* 0x000ee40000300800 */
[----:B------:R-:W4:Y:S02]  /*2df10*/  LDL.LU R16, [R1+0x7a0] ;  /* 0x0007a00001107983 */ /* 0x000f240000300800 */
[----:B------:R0:W-:Y:S02]  /*2df20*/  STL [R1+0x4a34], R14 ;  /* 0x004a340e01007387 */ /* 0x0001e40000100800 */
        /* <DEDUP_REMOVED lines=31> */
[----:B------:R-:W-:-:S02]  /*2e120*/  SEL R21, R0, R21, !P0 ;  /* 0x0000001500157207 */ /* 0x000fc40004000000 */
[C---:B------:R-:W-:Y:S02]  /*2e130*/  SEL R22, R0.reuse, R22, !P0 ;  /* 0x0000001600167207 */ /* 0x040fe40004000000 */
[C---:B------:R-:W-:Y:S02]  /*2e140*/  SEL R23, R0.reuse, R23, !P0 ;  /* 0x0000001700177207 */ /* 0x040fe40004000000 */
[C---:B------:R-:W-:Y:S02]  /*2e150*/  SEL R24, R0.reuse, R24, !P0 ;  /* 0x0000001800187207 */ /* 0x040fe40004000000 */
        /* <DEDUP_REMOVED lines=8> */
[----:B------:R-:W-:Y:S01]  /*2e1e0*/  SEL R0, R0, R29, !P0 ;  /* 0x0000001d00007207 */ /* 0x000fe20004000000 */
[----:B------:R-:W-:Y:S01]  /*2e1f0*/  STL [R1+0x4a84], R25 ;  /* 0x004a841901007387 */ /* 0x000fe20000100800 */
[----:B------:R-:W-:Y:S02]  /*2e200*/  STL [R1+0x4a88], R26 ;  /* 0x004a881a01007387 */ /* 0x000fe40000100800 */
[----:B------:R-:W-:Y:S02]  /*2e210*/  STL [R1+0x4a8c], R27 ;  /* 0x004a8c1b01007387 */ /* 0x000fe40000100800 */
[----:B------:R-:W-:Y:S01]  /*2e220*/  STL [R1+0x4a90], R28 ;  /* 0x004a901c01007387 */ /* 0x000fe20000100800 */
[----:B------:R0:W-:Y:S01]  /*2e230*/  STL [R1+0x4a94], R0 ;  /* 0x004a940001007387 */ /* 0x0001e20000100800 */
[----:B--2---:R-:W-:-:S02]  /*2e240*/  IMAD R2, R2, c[0x0][0x190], RZ ;  /* 0x0000640002027a24 */ /* 0x004fc400078e02ff */
[----:B---3--:R-:W-:Y:S02]  /*2e250*/  IMAD R3, R3, c[0x0][0x190], RZ ;  /* 0x0000640003037a24 */ /* 0x008fe400078e02ff */
[----:B----4-:R-:W-:Y:S02]  /*2e260*/  IMAD R5, R5, c[0x0][0x190], RZ ;  /* 0x0000640005057a24 */ /* 0x010fe400078e02ff */
[----:B------:R-:W-:Y:S02]  /*2e270*/  IMAD R6, R6, c[0x0][0x190], RZ ;  /* 0x0000640006067a24 */ /* 0x000fe400078e02ff */
[----:B------:R-:W-:Y:S02]  /*2e280*/  IMAD R8, R8, c[0x0][0x190], RZ ;  /* 0x0000640008087a24 */ /* 0x000fe400078e02ff */
[----:B------:R-:W-:Y:S02]  /*2e290*/  IMAD R9, R9, c[0x0][0x190], RZ ;  /* 0x0000640009097a24 */ /* 0x000fe400078e02ff */
[----:B------:R-:W-:-:S02]  /*2e2a0*/  IMAD R11, R11, c[0x0][0x190], RZ ;  /* 0x000064000b0b7a24 */ /* 0x000fc400078e02ff */
[----:B------:R-:W-:Y:S02]  /*2e2b0*/  IMAD R12, R12, c[0x0][0x190], RZ ;  /* 0x000064000c0c7a24 */ /* 0x000fe400078e02ff */
[----:B0-----:R-:W-:Y:S02]  /*2e2c0*/  IMAD R0, R13, c[0x0][0x190], RZ ;  /* 0x000064000d007a24 */ /* 0x001fe400078e02ff */
[----:B------:R-:W-:Y:S02]  /*2e2d0*/  IMAD R18, R18, c[0x0][0x190], RZ ;  /* 0x0000640012127a24 */ /* 0x000fe400078e02ff */
[----:B------:R-:W-:Y:S02]  /*2e2e0*/  IMAD R19, R19, c[0x0][0x190], RZ ;  /* 0x0000640013137a24 */ /* 0x000fe400078e02ff */
[----:B------:R-:W-:-:S05]  /*2e2f0*/  IMAD R29, R20, c[0x0][0x190], RZ ;  /* 0x00006400141d7a24 */ /* 0x000fca00078e02ff */
[----:B------:R-:W-:Y:S01]  /*2e300*/  STL [R1+0x4a98], R29 ;  /* 0x004a981d01007387 */ /* 0x000fe20000100800 */
[----:B------:R-:W-:Y:S02]  /*2e310*/  STL [R1+0x34], R19 ;  /* 0x0000341301007387 */ /* 0x000fe40000100800 */
[----:B------:R-:W-:Y:S02]  /*2e320*/  STL [R1+0xcc], R18 ;  /* 0x0000cc1201007387 */ /* 0x000fe40000100800 */
[----:B------:R0:W-:Y:S01]  /*2e330*/  STL [R1+0xd4], R0 ;  /* 0x0000d40001007387 */ /* 0x0001e20000100800 */
[----:B------:R-:W-:Y:S01]  /*2e340*/  STL [R1+0xd8], R12 ;  /* 0x0000d80c01007387 */ /* 0x000fe20000100800 */
[----:B------:R-:W-:Y:S02]  /*2e350*/  STL [R1+0xe4], R11 ;  /* 0x0000e40b01007387 */ /* 0x000fe40000100800 */
[----:B0-----:R-:W-:-:S05]  /*2e360*/  IMAD R0, R10, c[0x0][0x190], RZ ;  /* 0x000064000a007a24 */ /* 0x001fca00078e02ff */
[----:B------:R0:W-:Y:S01]  /*2e370*/  STL [R1+0xe8], R0 ;  /* 0x0000e80001007387 */ /* 0x0001e20000100800 */
[----:B------:R-:W-:Y:S02]  /*2e380*/  STL [R1+0x10c], R9 ;  /* 0x00010c0901007387 */ /* 0x000fe40000100800 */
[----:B------:R-:W-:Y:S02]  /*2e390*/  STL [R1+0x114], R8 ;  /* 0x0001140801007387 */ /* 0x000fe40000100800 */
[----:B0-----:R-:W-:-:S05]  /*2e3a0*/  IMAD R0, R7, c[0x0][0x190], RZ ;  /* 0x0000640007007a24 */ /* 0x001fca00078e02ff */
[----:B------:R0:W-:Y:S01]  /*2e3b0*/  STL [R1+0x118], R0 ;  /* 0x0001180001007387 */ /* 0x0001e20000100800 */
[----:B------:R-:W-:Y:S02]  /*2e3c0*/  STL [R1+0x124], R6 ;  /* 0x0001240601007387 */ /* 0x000fe40000100800 */
[----:B------:R-:W-:Y:S02]  /*2e3d0*/  STL [R1+0x128], R5 ;  /* 0x0001280501007387 */ /* 0x000fe40000100800 */
[----:B0-----:R-:W-:-:S05]  /*2e3e0*/  IMAD R0, R4, c[0x0][0x190], RZ ;  /* 0x0000640004007a24 */ /* 0x001fca00078e02ff */
[----:B------:R0:W-:Y:S01]  /*2e3f0*/  STL [R1+0x144], R0 ;  /* 0x0001440001007387 */ /* 0x0001e20000100800 */
[----:B------:R1:W-:Y:S02]  /*2e400*/  STL [R1+0x14c], R3 ;  /* 0x00014c0301007387 */ /* 0x0003e40000100800 */
[----:B------:R2:W-:Y:S02]  /*2e410*/  STL [R1+0x154], R2 ;  /* 0x0001540201007387 */ /* 0x0005e40000100800 */
[----:B0-----:R-:W-:Y:S02]  /*2e420*/  IMAD R0, R14, c[0x0][0x190], RZ ;  /* 0x000064000e007a24 */ /* 0x001fe400078e02ff */
[----:B-1----:R-:W-:-:S03]  /*2e430*/  IMAD R3, R15, c[0x0][0x190], RZ ;  /* 0x000064000f037a24 */ /* 0x002fc600078e02ff */
[----:B------:R0:W-:Y:S02]  /*2e440*/  STL [R1+0x15c], R0 ;  /* 0x00015c0001007387 */ /* 0x0001e40000100800 */
[----:B------:R-:W-:Y:S02]  /*2e450*/  STL [R1+0x164], R3 ;  /* 0x0001640301007387 */ /* 0x000fe40000100800 */
[----:B------:R-:W3:Y:S02]  /*2e460*/  LDL.LU R29, [R1+0x794] ;  /* 0x00079400011d7983 */ /* 0x000ee40000300800 */
[----:B--2---:R-:W-:Y:S02]  /*2e470*/  IMAD R2, R17, c[0x0][0x190], RZ ;  /* 0x0000640011027a24 */ /* 0x004fe400078e02ff */
[----:B0-----:R-:W-:-:S03]  /*2e480*/  IMAD R0, R16, c[0x0][0x190], RZ ;  /* 0x0000640010007a24 */ /* 0x001fc600078e02ff */
[----:B------:R-:W-:Y:S04]  /*2e490*/  STL [R1+0x180], R2 ;  /* 0x0001800201007387 */ /* 0x000fe80000100800 */
[----:B---3--:R0:W-:Y:S01]  /*2e4a0*/  STL [R1+0x4b0c], R29 ;  /* 0x004b0c1d01007387 */ /* 0x0081e20000100800 */
[----:B------:R-:W-:Y:S03]  /*2e4b0*/  STL [R1+0x7a8], R0 ;  /* 0x0007a80001007387 */ /* 0x000fe60000100800 */
        /* <DEDUP_REMOVED lines=31> */
[----:B--2---:R-:W-:-:S05]  /*2e6b0*/  IMAD R29, R29, c[0x0][0x190], RZ ;  /* 0x000064001d1d7a24 */ /* 0x004fca00078e02ff */
[----:B------:R0:W-:Y:S04]  /*2e6c0*/  STL [R1+0x7ac], R29 ;  /* 0x0007ac1d01007387 */ /* 0x0001e80000100800 */
[----:B0-----:R-:W2:Y:S02]  /*2e6d0*/  LDL.LU R29, [R1+0x4b10] ;  /* 0x004b1000011d7983 */ /* 0x001ea40000300800 */
[----:B--2---:R-:W-:-:S05]  /*2e6e0*/  IMAD R29, R29, c[0x0][0x190], RZ ;  /* 0x000064001d1d7a24 */ /* 0x004fca00078e02ff */
[----:B------:R0:W-:Y:S04]  /*2e6f0*/  STL [R1+0x7b8], R29 ;  /* 0x0007b81d01007387 */ /* 0x0001e80000100800 */
[----:B0-----:R-:W2:Y:S01]  /*2e700*/  LDL.LU R29, [R1+0x4b0c] ;  /* 0x004b0c00011d7983 */ /* 0x001ea20000300800 */
[----:B---3--:R-:W-:Y:S02]  /*2e710*/  IMAD R0, R0, c[0x0][0x190], RZ ;  /* 0x0000640000007a24 */ /* 0x008fe400078e02ff */
[----:B----4-:R-:W-:Y:S02]  /*2e720*/  IMAD R28, R28, c[0x0][0x190], RZ ;  /* 0x000064001c1c7a24 */ /* 0x010fe400078e02ff */
[----:B------:R-:W-:Y:S02]  /*2e730*/  IMAD R27, R27, c[0x0][0x190], RZ ;  /* 0x000064001b1b7a24 */ /* 0x000fe400078e02ff */
[----:B------:R-:W-:-:S02]  /*2e740*/  IMAD R25, R25, c[0x0][0x190], RZ ;  /* 0x0000640019197a24 */ /* 0x000fc400078e02ff */
[----:B------:R-:W-:Y:S02]  /*2e750*/  IMAD R24, R24, c[0x0][0x190], RZ ;  /* 0x0000640018187a24 */ /* 0x000fe400078e02ff */
[----:B------:R-:W-:Y:S02]  /*2e760*/  IMAD R22, R22, c[0x0][0x190], RZ ;  /* 0x0000640016167a24 */ /* 0x000fe400078e02ff */
[----:B------:R-:W-:Y:S02]  /*2e770*/  IMAD R21, R21, c[0x0][0x190], RZ ;  /* 0x0000640015157a24 */ /* 0x000fe400078e02ff */
[----:B------:R-:W-:Y:S02]  /*2e780*/  IMAD R19, R19, c[0x0][0x190], RZ ;  /* 0x0000640013137a24 */ /* 0x000fe400078e02ff */
        /* <DEDUP_REMOVED lines=9> */
[----:B--2---:R-:W-:-:S05]  /*2e820*/  IMAD R29, R29, c[0x0][0x190], RZ ;  /* 0x000064001d1d7a24 */ /* 0x004fca00078e02ff */
[----:B------:R-:W-:Y:S01]  /*2e830*/  STL [R1+0x794], R29 ;  /* 0x0007941d01007387 */ /* 0x000fe20000100800 */
[----:B------:R0:W-:Y:S02]  /*2e840*/  STL [R1+0x790], R0 ;  /* 0x0007900001007387 */ /* 0x0001e40000100800 */
        /* <DEDUP_REMOVED lines=1366> */
[----:B--2---:R-:W-:-:S05]  /*33db0*/  IMAD R29, R29, c[0x0][0x190], RZ ;  /* 0x000064001d1d7a24 */ /* 0x004fca00078e02ff */
        /* <DEDUP_REMOVED lines=53> */
[----:B0-----:R-:W3:Y:S01]  /*34110*/  LDL.LU R15, [R1+0x4a30] ;  /* 0x004a3000010f7983 */ /* 0x001ee20000300800 */
[----:B------:R0:W-:Y:S03]  /*34120*/  STL [R1+0x528], R17 ;  /* 0x0005281101007387 */ /* 0x0001e60000100800 */
[----:B0-----:R-:W4:Y:S01]  /*34130*/  LDL.LU R17, [R1+0x4a2c] ;  /* 0x004a2c0001117983 */ /* 0x001f220000300800 */
[----:B------:R0:W-:Y:S03]  /*34140*/  STL [R1+0x524], R16 ;  /* 0x0005241001007387 */ /* 0x0001e60000100800 */
[----:B0-----:R-:W4:Y:S01]  /*34150*/  LDL.LU R16, [R1+0x4a28] ;  /* 0x004a280001107983 */ /* 0x001f220000300800 */
[----:B--2---:R-:W-:-:S02]  /*34160*/  IMAD R2, R2, c[0x0][0x190], RZ ;  /* 0x0000640002027a24 */ /* 0x004fc400078e02ff */
[----:B---3--:R-:W-:Y:S02]  /*34170*/  IMAD R15, R15, c[0x0][0x190], RZ ;  /* 0x000064000f0f7a24 */ /* 0x008fe400078e02ff */
[----:B----4-:R-:W-:Y:S02]  /*34180*/  IMAD R17, R17, c[0x0][0x190], RZ ;  /* 0x0000640011117a24 */ /* 0x010fe400078e02ff */
[----:B------:R-:W-:-:S05]  /*34190*/  IMAD R16, R16, c[0x0][0x190], RZ ;  /* 0x0000640010107a24 */ /* 0x000fca00078e02ff */
[----:B------:R0:W-:Y:S04]  /*341a0*/  STL [R1+0x520], R16 ;  /* 0x0005201001007387 */ /* 0x0001e80000100800 */
[----:B0-----:R-:W2:Y:S01]  /*341b0*/  LDL.LU R16, [R1+0x4a24] ;  /* 0x004a240001107983 */ /* 0x001ea20000300800 */
[----:B------:R0:W-:Y:S03]  /*341c0*/  STL [R1+0x51c], R17 ;  /* 0x00051c1101007387 */ /* 0x0001e60000100800 */
[----:B0-----:R-:W2:Y:S01]  /*341d0*/  LDL.LU R17, [R1+0x4a20] ;  /* 0x004a200001117983 */ /* 0x001ea20000300800 */
[----:B------:R0:W-:Y:S02]  /*341e0*/  STL [R1+0x518], R15 ;  /* 0x0005180f01007387 */ /* 0x0001e40000100800 */
[----:B0-----:R-:W-:-:S02]  /*341f0*/  IMAD R15, R14, c[0x0][0x190], RZ ;  /* 0x000064000e0f7a24 */ /* 0x001fc400078e02ff */
[----:B------:R-:W-:Y:S02]  /*34200*/  IMAD R14, R3, c[0x0][0x190], RZ ;  /* 0x00006400030e7a24 */ /* 0x000fe400078e02ff */
[----:B------:R-:W-:Y:S01]  /*34210*/  IMAD R3, R4, c[0x0][0x190], RZ ;  /* 0x0000640004037a24 */ /* 0x000fe200078e02ff */
[----:B------:R-:W-:Y:S01]  /*34220*/  STL [R1+0x514], R15 ;  /* 0x0005140f01007387 */ /* 0x000fe20000100800 */
[----:B------:R0:W-:Y:S02]  /*34230*/  STL [R1+0x510], R2 ;  /* 0x0005100201007387 */ /* 0x0001e40000100800 */
[----:B------:R-:W-:Y:S02]  /*34240*/  STL [R1+0x50c], R14 ;  /* 0x00050c0e01007387 */ /* 0x000fe40000100800 */
[----:B------:R-:W-:Y:S01]  /*34250*/  IMAD R4, R6, c[0x0][0x190], RZ ;  /* 0x0000640006047a24 */ /* 0x000fe200078e02ff */
[----:B------:R1:W-:Y:S01]  /*34260*/  STL [R1+0x508], R3 ;  /* 0x0005080301007387 */ /* 0x0003e20000100800 */
[----:B0-----:R-:W-:-:S02]  /*34270*/  IMAD R2, R5, c[0x0][0x190], RZ ;  /* 0x0000640005027a24 */ /* 0x001fc400078e02ff */
[----:B-1----:R-:W-:-:S03]  /*34280*/  IMAD R3, R7, c[0x0][0x190], RZ ;  /* 0x0000640007037a24 */ /* 0x002fc600078e02ff */
[----:B------:R0:W-:Y:S01]  /*34290*/  STL [R1+0x504], R2 ;  /* 0x0005040201007387 */ /* 0x0001e20000100800 */
[----:B------:R1:W-:Y:S02]  /*342a0*/  STL [R1+0x500], R4 ;  /* 0x0005000401007387 */ /* 0x0003e40000100800 */
[----:B------:R3:W-:Y:S02]  /*342b0*/  STL [R1+0x4fc], R3 ;  /* 0x0004fc0301007387 */ /* 0x0007e40000100800 */
[----:B0-----:R-:W-:Y:S02]  /*342c0*/  IMAD R2, R8, c[0x0][0x190], RZ ;  /* 0x0000640008027a24 */ /* 0x001fe400078e02ff */
[----:B-1----:R-:W-:Y:S02]  /*342d0*/  IMAD R4, R9, c[0x0][0x190], RZ ;  /* 0x0000640009047a24 */ /* 0x002fe400078e02ff */
[----:B---3--:R-:W-:Y:S01]  /*342e0*/  IMAD R3, R10, c[0x0][0x190], RZ ;  /* 0x000064000a037a24 */ /* 0x008fe200078e02ff */
[----:B------:R0:W-:Y:S02]  /*342f0*/  STL [R1+0x4f8], R2 ;  /* 0x0004f80201007387 */ /* 0x0001e40000100800 */
[----:B------:R1:W-:Y:S02]  /*34300*/  STL [R1+0x4f4], R4 ;  /* 0x0004f40401007387 */ /* 0x0003e40000100800 */
[----:B------:R3:W-:Y:S02]  /*34310*/  STL [R1+0x4f0], R3 ;  /* 0x0004f00301007387 */ /* 0x0007e40000100800 */
[----:B0-----:R-:W-:-:S02]  /*34320*/  IMAD R2, R11, c[0x0][0x190], RZ ;  /* 0x000064000b027a24 */ /* 0x001fc400078e02ff */
[----:B-1----:R-:W-:Y:S02]  /*34330*/  IMAD R4, R12, c[0x0][0x190], RZ ;  /* 0x000064000c047a24 */ /* 0x002fe400078e02ff */
[----:B---3--:R-:W-:Y:S01]  /*34340*/  IMAD R3, R13, c[0x0][0x190], RZ ;  /* 0x000064000d037a24 */ /* 0x008fe200078e02ff */
[----:B------:R0:W-:Y:S02]  /*34350*/  STL [R1+0x4ec], R2 ;  /* 0x0004ec0201007387 */ /* 0x0001e40000100800 */
[----:B------:R1:W-:Y:S02]  /*34360*/  STL [R1+0x4e8], R4 ;  /* 0x0004e80401007387 */ /* 0x0003e40000100800 */
[----:B------:R3:W-:Y:S02]  /*34370*/  STL [R1+0x4e4], R3 ;  /* 0x0004e40301007387 */ /* 0x0007e40000100800 */
[----:B0-----:R-:W-:Y:S02]  /*34380*/  IMAD R2, R18, c[0x0][0x190], RZ ;  /* 0x0000640012027a24 */ /* 0x001fe400078e02ff */
[----:B-1----:R-:W-:-:S02]  /*34390*/  IMAD R4, R19, c[0x0][0x190], RZ ;  /* 0x0000640013047a24 */ /* 0x002fc400078e02ff */
[----:B---3--:R-:W-:Y:S01]  /*343a0*/  IMAD R3, R20, c[0x0][0x190], RZ ;  /* 0x0000640014037a24 */ /* 0x008fe200078e02ff */
[----:B------:R0:W-:Y:S02]  /*343b0*/  STL [R1+0x4e0], R2 ;  /* 0x0004e00201007387 */ /* 0x0001e40000100800 */
[----:B------:R1:W-:Y:S02]  /*343c0*/  STL [R1+0x4dc], R4 ;  /* 0x0004dc0401007387 */ /* 0x0003e40000100800 */
[----:B------:R-:W-:Y:S02]  /*343d0*/  IMAD R14, R22, c[0x0][0x190], RZ ;  /* 0x00006400160e7a24 */ /* 0x000fe400078e02ff */
[----:B------:R-:W-:Y:S02]  /*343e0*/  IMAD R15, R23, c[0x0][0x190], RZ ;  /* 0x00006400170f7a24 */ /* 0x000fe400078e02ff */
[----:B0-----:R-:W-:Y:S02]  /*343f0*/  IMAD R2, R21, c[0x0][0x190], RZ ;  /* 0x0000640015027a24 */ /* 0x001fe400078e02ff */
[----:B------:R-:W3:Y:S01]  /*34400*/  LDL R21, [R1+0xd8] ;  /* 0x0000d80001157983 */ /* 0x000ee20000100800 */
[----:B------:R0:W-:Y:S02]  /*34410*/  STL [R1+0x4d8], R3 ;  /* 0x0004d80301007387 */ /* 0x0001e40000100800 */
[----:B------:R-:W4:Y:S02]  /*34420*/  LDL R20, [R1+0xe4] ;  /* 0x0000e40001147983 */ /* 0x000f240000100800 */
[----:B------:R0:W-:Y:S01]  /*34430*/  STL [R1+0x4d4], R2 ;  /* 0x0004d40201007387 */ /* 0x0001e20000100800 */
        /* <DEDUP_REMOVED lines=11> */
[----:B-1----:R-:W4:Y:S04]  /*344f0*/  LDL R4, [R1+0x180] ;  /* 0x0001800001047983 */ /* 0x002f280000100800 */
[----:B0-----:R-:W4:Y:S04]  /*34500*/  LDL R3, [R1+0x7a8] ;  /* 0x0007a80001037983 */ /* 0x001f280000100800 */
[----:B------:R-:W4:Y:S04]  /*34510*/  LDL R2, [R1+0x7ac] ;  /* 0x0007ac0001027983 */ /* 0x000f280000100800 */
[----:B------:R-:W4:Y:S01]  /*34520*/  LDL R22, [R1+0xd4] ;  /* 0x0000d40001167983 */ /* 0x000f220000100800 */
[----:B------:R0:W-:Y:S02]  /*34530*/  STL [R1+0x4d0], R14 ;  /* 0x0004d00e01007387 */ /* 0x0001e40000100800 */
[----:B------:R-:W4:Y:S02]  /*34540*/  LDL R23, [R1+0xcc] ;  /* 0x0000cc0001177983 */ /* 0x000f240000100800 */
[----:B------:R1:W-:Y:S02]  /*34550*/  STL [R1+0x4cc], R15 ;  /* 0x0004cc0f01007387 */ /* 0x0003e40000100800 */
[----:B0-----:R-:W-:-:S02]  /*34560*/  IMAD R14, R24, c[0x0][0x190], RZ ;  /* 0x00006400180e7a24 */ /* 0x001fc400078e02ff */
[----:B------:R-:W4:Y:S01]  /*34570*/  LDL R24, [R1+0x34] ;  /* 0x0000340001187983 */ /* 0x000f220000100800 */
[----:B-1----:R-:W-:Y:S02]  /*34580*/  IMAD R15, R25, c[0x0][0x190], RZ ;  /* 0x00006400190f7a24 */ /* 0x002fe400078e02ff */
[----:B------:R-:W-:Y:S02]  /*34590*/  IMAD R25, R26, c[0x0][0x190], RZ ;  /* 0x000064001a197a24 */ /* 0x000fe400078e02ff */
[----:B------:R0:W-:Y:S01]  /*345a0*/  STL [R1+0x4c8], R14 ;  /* 0x0004c80e01007387 */ /* 0x0001e20000100800 */
[----:B------:R1:W-:Y:S02]  /*345b0*/  STL [R1+0x4c4], R15 ;  /* 0x0004c40f01007387 */ /* 0x0003e40000100800 */
[----:B------:R-:W-:Y:S02]  /*345c0*/  STL [R1+0x4c0], R25 ;  /* 0x0004c01901007387 */ /* 0x000fe40000100800 */
[----:B0-----:R-:W-:-:S02]  /*345d0*/  IMAD R14, R27, c[0x0][0x190], RZ ;  /* 0x000064001b0e7a24 */ /* 0x001fc400078e02ff */
[----:B-1----:R-:W-:-:S03]  /*345e0*/  IMAD R15, R28, c[0x0][0x190], RZ ;  /* 0x000064001c0f7a24 */ /* 0x002fc600078e02ff */
[----:B------:R-:W-:Y:S01]  /*345f0*/  STL [R1+0x4bc], R14 ;  /* 0x0004bc0e01007387 */ /* 0x000fe20000100800 */
[----:B--2---:R-:W-:-:S05]  /*34600*/  IMAD.WIDE R26, R29, 0x2, R16 ;  /* 0x000000021d1a7825 */ /* 0x004fca00078e0210 */
[----:B------:R-:W-:Y:S01]  /*34610*/  STL.64 [R1+0x4b0], R26 ;  /* 0x0004b01a01007387 */ /* 0x000fe20000100a00 */
[----:B------:R-:W-:Y:S02]  /*34620*/  STL [R1+0x4b8], R15 ;  /* 0x0004b80f01007387 */ /* 0x000fe40000100800 */
[----:B------:R3:W-:Y:S02]  /*34630*/  STL.64 [R1+0x4898], R14 ;  /* 0x0048980e01007387 */ /* 0x0007e40000100a00 */
[----:B---3--:R-:W-:-:S04]  /*34640*/  IMAD.WIDE R14, R21, 0x2, R16 ;  /* 0x00000002150e7825 */ /* 0x008fc800078e0210 */
[----:B----4-:R-:W-:-:S04]  /*34650*/  IMAD.WIDE R20, R20, 0x2, R16 ;  /* 0x0000000214147825 */ /* 0x010fc800078e0210 */
[----:B------:R-:W-:-:S05]  /*34660*/  IMAD.WIDE R24, R24, 0x2, R16 ;  /* 0x0000000218187825 */ /* 0x000fca00078e0210 */
[----:B------:R0:W-:Y:S02]  /*34670*/  STL.64 [R1+0x4a8], R24 ;  /* 0x0004a81801007387 */ /* 0x0001e40000100a00 */
[----:B0-----:R-:W-:-:S04]  /*34680*/  IMAD.WIDE R24, R23, 0x2, R16 ;  /* 0x0000000217187825 */ /* 0x001fc800078e0210 */
[--C-:B------:R-:W-:Y:S01]  /*34690*/  IMAD.WIDE R22, R22, 0x2, R16.reuse ;  /* 0x0000000216167825 */ /* 0x100fe200078e0210 */
[----:B------:R-:W-:Y:S04]  /*346a0*/  STL.64 [R1+0x4a0], R24 ;  /* 0x0004a01801007387 */ /* 0x000fe80000100a00 */
[----:B------:R0:W-:Y:S02]  /*346b0*/  STL.64 [R1+0x498], R22 ;  /* 0x0004981601007387 */ /* 0x0001e40000100a00 */
[----:B------:R1:W-:Y:S02]  /*346c0*/  STL.64 [R1+0x490], R14 ;  /* 0x0004900e01007387 */ /* 0x0003e40000100a00 */
[----:B------:R2:W-:Y:S02]  /*346d0*/  STL.64 [R1+0x488], R20 ;  /* 0x0004881401007387 */ /* 0x0005e40000100a00 */
[----:B0-----:R-:W-:-:S04]  /*346e0*/  IMAD.WIDE R22, R19, 0x2, R16 ;  /* 0x0000000213167825 */ /* 0x001fc800078e0210 */
[----:B-1----:R-:W-:-:S04]  /*346f0*/  IMAD.WIDE R14, R18, 0x2, R16 ;  /* 0x00000002120e7825 */ /* 0x002fc800078e0210 */
[----:B--2---:R-:W-:-:S04]  /*34700*/  IMAD.WIDE R20, R13, 0x2, R16 ;  /* 0x000000020d147825 */ /* 0x004fc800078e0210 */
[--C-:B------:R-:W-:Y:S01]  /*34710*/  IMAD.WIDE R18, R12, 0x2, R16.reuse ;  /* 0x000000020c127825 */ /* 0x100fe200078e0210 */
[----:B------:R-:W-:Y:S03]  /*34720*/  STL.64 [R1+0x480], R22 ;  /* 0x0004801601007387 */ /* 0x000fe60000100a00 */
[----:B------:R0:W-:Y:S02]  /*34730*/  STL.64 [R1+0x478], R14 ;  /* 0x0004780e01007387 */ /* 0x0001e40000100a00 */
[----:B------:R-:W-:-:S04]  /*34740*/  IMAD.WIDE R12, R10, 0x2, R16 ;  /* 0x000000020a0c7825 */ /* 0x000fc800078e0210 */
[----:B------:R-:W-:Y:S01]  /*34750*/  STL.64 [R1+0x470], R20 ;  /* 0x0004701401007387 */ /* 0x000fe20000100a00 */
[----:B------:R-:W-:Y:S01]  /*34760*/  STL.64 [R1+0x468], R18 ;  /* 0x0004681201007387 */ /* 0x000fe20000100a00 */
[----:B0-----:R-:W-:-:S04]  /*34770*/  IMAD.WIDE R14, R11, 0x2, R16 ;  /* 0x000000020b0e7825 */ /* 0x001fc800078e0210 */
[----:B------:R-:W-:-:S04]  /*34780*/  IMAD.WIDE R10, R9, 0x2, R16 ;  /* 0x00000002090a7825 */ /* 0x000fc800078e0210 */
[--C-:B------:R-:W-:Y:S01]  /*34790*/  IMAD.WIDE R8, R8, 0x2, R16.reuse ;  /* 0x0000000208087825 */ /* 0x100fe200078e0210 */
[----:B------:R-:W-:Y:S03]  /*347a0*/  STL.64 [R1+0x460], R14 ;  /* 0x0004600e01007387 */ /* 0x000fe60000100a00 */
[----:B------:R0:W-:Y:S02]  /*347b0*/  STL.64 [R1+0x458], R12 ;  /* 0x0004580c01007387 */ /* 0x0001e40000100a00 */
[----:B------:R1:W-:Y:S02]  /*347c0*/  STL.64 [R1+0x450], R10 ;  /* 0x0004500a01007387 */ /* 0x0003e40000100a00 */
[----:B------:R2:W-:Y:S02]  /*347d0*/  STL.64 [R1+0x448], R8 ;  /* 0x0004480801007387 */ /* 0x0005e40000100a00 */
[----:B0-----:R-:W-:-:S04]  /*347e0*/  IMAD.WIDE R12, R7, 0x2, R16 ;  /* 0x00000002070c7825 */ /* 0x001fc800078e0210 */
[----:B-1----:R-:W-:-:S04]  /*347f0*/  IMAD.WIDE R10, R6, 0x2, R16 ;  /* 0x00000002060a7825 */ /* 0x002fc800078e0210 */
[----:B--2---:R-:W-:-:S04]  /*34800*/  IMAD.WIDE R8, R5, 0x2, R16 ;  /* 0x0000000205087825 */ /* 0x004fc800078e0210 */
[----:B------:R-:W-:-:S04]  /*34810*/  IMAD.WIDE R6, R4, 0x2, R16 ;  /* 0x0000000204067825 */ /* 0x000fc800078e0210 */
[--C-:B------:R-:W-:Y:S01]  /*34820*/  IMAD.WIDE R4, R3, 0x2, R16.reuse ;  /* 0x0000000203047825 */ /* 0x100fe200078e0210 */
[----:B------:R-:W-:Y:S03]  /*34830*/  STL.64 [R1+0x440], R12 ;  /* 0x0004400c01007387 */ /* 0x000fe60000100a00 */
[----:B------:R-:W-:Y:S02]  /*34840*/  STL.64 [R1+0x438], R10 ;  /* 0x0004380a01007387 */ /* 0x000fe40000100a00 */
[----:B------:R-:W-:Y:S02]  /*34850*/  STL.64 [R1+0x430], R8 ;  /* 0x0004300801007387 */ /* 0x000fe40000100a00 */
[----:B------:R-:W-:Y:S01]  /*34860*/  STL.64 [R1+0x428], R6 ;  /* 0x0004280601007387 */ /* 0x000fe20000100a00 */
[----:B------:R-:W2:Y:S01]  /*34870*/  LDL R14, [R1+0x780] ;  /* 0x00078000010e7983 */ /* 0x000ea20000100800 */
[----:B------:R-:W-:Y:S02]  /*34880*/  STL.64 [R1+0x420], R4 ;  /* 0x0004200401007387 */ /* 0x000fe40000100a00 */
[----:B------:R-:W3:Y:S02]  /*34890*/  LDL R15, [R1+0x7d4] ;  /* 0x0007d400010f7983 */ /* 0x000ee40000100800 */
[----:B------:R-:W-:-:S05]  /*348a0*/  IMAD.WIDE R2, R2, 0x2, R16 ;  /* 0x0000000202027825 */ /* 0x000fca00078e0210 */
[----:B------:R-:W-:Y:S04]  /*348b0*/  STL.64 [R1+0x418], R2 ;  /* 0x0004180201007387 */ /* 0x000fe80000100a00 */
[----:B---3--:R0:W-:Y:S04]  /*348c0*/  STL [R1+0x4a04], R15 ;  /* 0x004a040f01007387 */ /* 0x0081e80000100800 */
[----:B0-----:R-:W3:Y:S01]  /*348d0*/  LDL R15, [R1+0x784] ;  /* 0x00078400010f7983 */ /* 0x001ee20000100800 */
[----:B--2---:R0:W-:Y:S03]  /*348e0*/  STL [R1+0x4a08], R14 ;  /* 0x004a080e01007387 */ /* 0x0041e60000100800 */
[----:B0-----:R-:W2:Y:S04]  /*348f0*/  LDL R14, [R1+0x7d0] ;  /* 0x0007d000010e7983 */ /* 0x001ea80000100800 */
        /* <DEDUP_REMOVED lines=8> */
[----:B---3--:R2:W-:Y:S01]  /*34980*/  STL [R1+0x4a1c], R15 ;  /* 0x004a1c0f01007387 */ /* 0x0085e20000100800 */
[----:B------:R-:W3:Y:S02]  /*34990*/  LDL R28, [R1+0x7e0] ;  /* 0x0007e000011c7983 */ /* 0x000ee40000100800 */
[----:B------:R-:W4:Y:S02]  /*349a0*/  LDL R27, [R1+0x7e4] ;  /* 0x0007e400011b7983 */ /* 0x000f240000100800 */
[----:B------:R-:W3:Y:S01]  /*349b0*/  LDL R26, [R1+0x7f8] ;  /* 0x0007f800011a7983 */ /* 0x000ee20000100800 */
[----:B------:R-:W3:Y:S04]  /*349c0*/  LDL R25, [R1+0x76c] ;  /* 0x00076c0001197983 */ /* 0x000ee80000100800 */
[----:B------:R-:W3:Y:S04]  /*349d0*/  LDL R24, [R1+0x768] ;  /* 0x0007680001187983 */ /* 0x000ee80000100800 */
[----:B------:R-:W3:Y:S04]  /*349e0*/  LDL R23, [R1+0x7fc] ;  /* 0x0007fc0001177983 */ /* 0x000ee80000100800 */
[----:B------:R-:W3:Y:S04]  /*349f0*/  LDL R22, [R1+0x808] ;  /* 0x0008080001167983 */ /* 0x000ee80000100800 */
[----:B------:R-:W3:Y:S04]  /*34a00*/  LDL R21, [R1+0x75c] ;  /* 0x00075c0001157983 */ /* 0x000ee80000100800 */
[----:B------:R-:W3:Y:S04]  /*34a10*/  LDL R20, [R1+0x758] ;  /* 0x0007580001147983 */ /* 0x000ee80000100800 */
[----:B------:R-:W3:Y:S01]  /*34a20*/  LDL R19, [R1+0x80c] ;  /* 0x00080c0001137983 */ /* 0x000ee20000100800 */
[----:B--2---:R-:W-:-:S03]  /*34a30*/  IMAD.WIDE R14, R14, 0x2, R16 ;  /* 0x000000020e0e7825 */ /* 0x004fc600078e0210 */
[----:B------:R-:W2:Y:S04]  /*34a40*/  LDL R18, [R1+0x820] ;  /* 0x0008200001127983 */ /* 0x000ea80000100800 */
        /* <DEDUP_REMOVED lines=11> */
[----:B------:R-:W2:Y:S01]  /*34b00*/  LDL R2, [R1+0x870] ;  /* 0x0008700001027983 */ /* 0x000ea20000100800 */
[----:B------:R0:W-:Y:S03]  /*34b10*/  STL.64 [R1+0x410], R14 ;  /* 0x0004100e01007387 */ /* 0x0001e60000100a00 */
[----:B0-----:R-:W2:Y:S02]  /*34b20*/  LDL.LU R15, [R1+0x4a1c] ;  /* 0x004a1c00010f7983 */ /* 0x001ea40000300800 */
[----:B--2---:R-:W-:-:S05]  /*34b30*/  IMAD.WIDE R14, R15, 0x2, R16 ;  /* 0x000000020f0e7825 */ /* 0x004fca00078e0210 */
[----:B------:R0:W-:Y:S04]  /*34b40*/  STL.64 [R1+0x408], R14 ;  /* 0x0004080e01007387 */ /* 0x0001e80000100a00 */
        /* <DEDUP_REMOVED lines=17> */
[----:B------:R3:W-:Y:S02]  /*34c60*/  STL.64 [R1+0x3d8], R14 ;  /* 0x0003d80e01007387 */ /* 0x0007e40000100a00 */
[----:B---3--:R-:W-:-:S05]  /*34c70*/  IMAD.WIDE R14, R28, 0x2, R16 ;  /* 0x000000021c0e7825 */ /* 0x008fca00078e0210 */
[----:B------:R4:W-:Y:S02]  /*34c80*/  STL.64 [R1+0x3d0], R14 ;  /* 0x0003d00e01007387 */ /* 0x0009e40000100a00 */
[----:B----4-:R-:W-:-:S05]  /*34c90*/  IMAD.WIDE R14, R27, 0x2, R16 ;  /* 0x000000021b0e7825 */ /* 0x010fca00078e0210 */
[----:B------:R0:W-:Y:S02]  /*34ca0*/  STL.64 [R1+0x3c8], R14 ;  /* 0x0003c80e01007387 */ /* 0x0001e40000100a00 */
[----:B0-----:R-:W-:-:S04]  /*34cb0*/  IMAD.WIDE R14, R26, 0x2, R16 ;  /* 0x000000021a0e7825 */ /* 0x001fc800078e0210 */
[--C-:B------:R-:W-:Y:S01]  /*34cc0*/  IMAD.WIDE R26, R25, 0x2, R16.reuse ;  /* 0x00000002191a7825 */ /* 0x100fe200078e0210 */
[----:B------:R0:W-:Y:S04]  /*34cd0*/  STL.64 [R1+0x3c0], R14 ;  /* 0x0003c00e01007387 */ /* 0x0001e80000100a00 */
[----:B------:R-:W-:Y:S02]  /*34ce0*/  STL.64 [R1+0x3b8], R26 ;  /* 0x0003b81a01007387 */ /* 0x000fe40000100a00 */
[----:B0-----:R-:W-:-:S04]  /*34cf0*/  IMAD.WIDE R14, R24, 0x2, R16 ;  /* 0x00000002180e7825 */ /* 0x001fc800078e0210 */
[----:B------:R-:W-:-:S04]  /*34d00*/  IMAD.WIDE R24, R23, 0x2, R16 ;  /* 0x0000000217187825 */ /* 0x000fc800078e0210 */
[--C-:B------:R-:W-:Y:S01]  /*34d10*/  IMAD.WIDE R22, R22, 0x2, R16.reuse ;  /* 0x0000000216167825 */ /* 0x100fe200078e0210 */
[----:B------:R0:W-:Y:S03]  /*34d20*/  STL.64 [R1+0x3b0], R14 ;  /* 0x0003b00e01007387 */ /* 0x0001e60000100a00 */
[----:B------:R-:W-:Y:S02]  /*34d30*/  STL.64 [R1+0x3a8], R24 ;  /* 0x0003a81801007387 */ /* 0x000fe40000100a00 */
[----:B------:R1:W-:Y:S02]  /*34d40*/  STL.64 [R1+0x3a0], R22 ;  /* 0x0003a01601007387 */ /* 0x0003e40000100a00 */
[----:B0-----:R-:W-:-:S04]  /*34d50*/  IMAD.WIDE R14, R21, 0x2, R16 ;  /* 0x00000002150e7825 */ /* 0x001fc800078e0210 */
[----:B------:R-:W-:-:S04]  /*34d60*/  IMAD.WIDE R20, R20, 0x2, R16 ;  /* 0x0000000214147825 */ /* 0x000fc800078e0210 */
[--C-:B-1----:R-:W-:Y:S01]  /*34d70*/  IMAD.WIDE R22, R19, 0x2, R16.reuse ;  /* 0x0000000213167825 */ /* 0x102fe200078e0210 */
[----:B------:R0:W-:Y:S03]  /*34d80*/  STL.64 [R1+0x398], R14 ;  /* 0x0003980e01007387 */ /* 0x0001e60000100a00 */
[----:B------:R1:W-:Y:S02]  /*34d90*/  STL.64 [R1+0x390], R20 ;  /* 0x0003901401007387 */ /* 0x0003e40000100a00 */
[----:B------:R-:W-:Y:S02]  /*34da0*/  STL.64 [R1+0x388], R22 ;  /* 0x0003881601007387 */ /* 0x000fe40000100a00 */
[----:B0-----:R-:W-:-:S04]  /*34db0*/  IMAD.WIDE R14, R18, 0x2, R16 ;  /* 0x00000002120e7825 */ /* 0x001fc800078e0210 */
[----:B-1----:R-:W-:-:S04]  /*34dc0*/  IMAD.WIDE R20, R13, 0x2, R16 ;  /* 0x000000020d147825 */ /* 0x002fc800078e0210 */
[----:B------:R-:W-:-:S04]  /*34dd0*/  IMAD.WIDE R18, R12, 0x2, R16 ;  /* 0x000000020c127825 */ /* 0x000fc800078e0210 */
[--C-:B------:R-:W-:Y:S01]  /*34de0*/  IMAD.WIDE R12, R10, 0x2, R16.reuse ;  /* 0x000000020a0c7825 */ /* 0x100fe200078e0210 */
[----:B------:R0:W-:Y:S03]  /*34df0*/  STL.64 [R1+0x380], R14 ;  /* 0x0003800e01007387 */ /* 0x0001e60000100a00 */
[----:B------:R-:W-:Y:S02]  /*34e00*/  STL.64 [R1+0x378], R20 ;  /* 0x0003781401007387 */ /* 0x000fe40000100a00 */
[----:B------:R-:W-:Y:S02]  /*34e10*/  STL.64 [R1+0x370], R18 ;  /* 0x0003701201007387 */ /* 0x000fe40000100a00 */
        /* <DEDUP_REMOVED lines=52> */
[----:B------:R-:W3:Y:S02]  /*35160*/  LDL.LU R18, [R1+0x8fc] ;  /* 0x0008fc0001127983 */ /* 0x000ee40000300800 */
[--C-:B--2---:R-:W-:Y:S01]  /*35170*/  IMAD.WIDE R14, R14, 0x2, R16.reuse ;  /* 0x000000020e0e7825 */ /* 0x104fe200078e0210 */
[----:B------:R-:W2:Y:S03]  /*35180*/  LDL.LU R20, [R1+0x908] ;  /* 0x0009080001147983 */ /* 0x000ea60000300800 */
[----:B------:R-:W2:Y:S02]  /*35190*/  LDL.LU R22, [R1+0x90c] ;  /* 0x00090c0001167983 */ /* 0x000ea40000300800 */
[----:B------:R-:W2:Y:S02]  /*351a0*/  LDL.LU R24, [R1+0x920] ;  /* 0x0009200001187983 */ /* 0x000ea40000300800 */
[----:B------:R-:W2:Y:S01]  /*351b0*/  LDL.LU R26, [R1+0x6a4] ;  /* 0x0006a400011a7983 */ /* 0x000ea20000300800 */
        /* <DEDUP_REMOVED lines=21> */
[----:B------:R0:W-:Y:S01]  /*35310*/  STL.64 [R1+0x2e0], R14 ;  /* 0x0002e00e01007387 */ /* 0x0001e20000100a00 */
[----:B---3--:R1:W-:Y:S02]  /*35320*/  STL.64 [R1+0x48a0], R28 ;  /* 0x0048a01c01007387 */ /* 0x0083e40000100a00 */
[----:B0-----:R-:W-:-:S05]  /*35330*/  IMAD.WIDE R14, R28, 0x2, R16 ;  /* 0x000000021c0e7825 */ /* 0x001fca00078e0210 */
[----:B------:R4:W-:Y:S01]  /*35340*/  STL.64 [R1+0x2d8], R14 ;  /* 0x0002d80e01007387 */ /* 0x0009e20000100a00 */
[----:B-1----:R-:W-:-:S04]  /*35350*/  IMAD.WIDE R28, R25, 0x2, R16 ;  /* 0x00000002191c7825 */ /* 0x002fc800078e0210 */
[----:B----4-:R-:W-:-:S05]  /*35360*/  IMAD.WIDE R14, R27, 0x2, R16 ;  /* 0x000000021b0e7825 */ /* 0x010fca00078e0210 */
[----:B------:R0:W-:Y:S01]  /*35370*/  STL.64 [R1+0x2d0], R14 ;  /* 0x0002d00e01007387 */ /* 0x0001e20000100a00 */
[----:B------:R1:W-:Y:S02]  /*35380*/  STL.64 [R1+0x2c8], R28 ;  /* 0x0002c81c01007387 */ /* 0x0003e40000100a00 */
[----:B0-----:R-:W-:-:S04]  /*35390*/  IMAD.WIDE R14, R23, 0x2, R16 ;  /* 0x00000002170e7825 */ /* 0x001fc800078e0210 */
[--C-:B-1----:R-:W-:Y:S01]  /*353a0*/  IMAD.WIDE R28, R21, 0x2, R16.reuse ;  /* 0x00000002151c7825 */ /* 0x102fe200078e0210 */
[----:B------:R0:W-:Y:S04]  /*353b0*/  STL.64 [R1+0x2c0], R14 ;  /* 0x0002c00e01007387 */ /* 0x0001e80000100a00 */
        /* <DEDUP_REMOVED lines=11> */
[----:B------:R0:W-:Y:S03]  /*35470*/  STL.64 [R1+0x290], R14 ;  /* 0x0002900e01007387 */ /* 0x0001e60000100a00 */
[----:B------:R1:W-:Y:S02]  /*35480*/  STL.64 [R1+0x4808], R2 ;  /* 0x0048080201007387 */ /* 0x0003e40000100a00 */
[----:B------:R-:W-:Y:S02]  /*35490*/  STL.64 [R1+0x288], R28 ;  /* 0x0002881c01007387 */ /* 0x000fe40000100a00 */
[----:B0-----:R-:W-:-:S04]  /*354a0*/  IMAD.WIDE R14, R2, 0x2, R16 ;  /* 0x00000002020e7825 */ /* 0x001fc800078e0210 */
[--C-:B-1----:R-:W-:Y:S01]  /*354b0*/  IMAD.WIDE R2, R4, 0x2, R16.reuse ;  /* 0x0000000204027825 */ /* 0x102fe200078e0210 */
[----:B------:R-:W-:Y:S03]  /*354c0*/  STL.64 [R1+0x280], R14 ;  /* 0x0002800e01007387 */ /* 0x000fe60000100a00 */
[----:B------:R0:W-:Y:S02]  /*354d0*/  STL.64 [R1+0x4810], R4 ;  /* 0x0048100401007387 */ /* 0x0001e40000100a00 */
[----:B------:R1:W-:Y:S02]  /*354e0*/  STL.64 [R1+0x278], R2 ;  /* 0x0002780201007387 */ /* 0x0003e40000100a00 */
[----:B------:R-:W-:Y:S02]  /*354f0*/  STL.64 [R1+0x4818], R6 ;  /* 0x0048180601007387 */ /* 0x000fe40000100a00 */
[----:B0-----:R-:W-:-:S04]  /*35500*/  IMAD.WIDE R4, R6, 0x2, R16 ;  /* 0x0000000206047825 */ /* 0x001fc800078e0210 */
[--C-:B-1----:R-:W-:Y:S01]  /*35510*/  IMAD.WIDE R2, R8, 0x2, R16.reuse ;  /* 0x0000000208027825 */ /* 0x102fe200078e0210 */
[----:B------:R0:W-:Y:S03]  /*35520*/  STL.64 [R1+0x270], R4 ;  /* 0x0002700401007387 */ /* 0x0001e60000100a00 */
[----:B------:R-:W-:Y:S02]  /*35530*/  STL.64 [R1+0x4820], R8 ;  /* 0x0048200801007387 */ /* 0x000fe40000100a00 */
[----:B------:R1:W-:Y:S02]  /*35540*/  STL.64 [R1+0x268], R2 ;  /* 0x0002680201007387 */ /* 0x0003e40000100a00 */
[----:B------:R-:W-:Y:S02]  /*35550*/  STL.64 [R1+0x4828], R10 ;  /* 0x0048280a01007387 */ /* 0x000fe40000100a00 */
[----:B0-----:R-:W-:-:S04]  /*35560*/  IMAD.WIDE R4, R10, 0x2, R16 ;  /* 0x000000020a047825 */ /* 0x001fc800078e0210 */
[--C-:B-1----:R-:W-:Y:S01]  /*35570*/  IMAD.WIDE R2, R12, 0x2, R16.reuse ;  /* 0x000000020c027825 */ /* 0x102fe200078e0210 */
[----:B------:R0:W-:Y:S03]  /*35580*/  STL.64 [R1+0x260], R4 ;  /* 0x0002600401007387 */ /* 0x0001e60000100a00 */
[----:B------:R1:W-:Y:S02]  /*35590*/  STL.64 [R1+0x4830], R12 ;  /* 0x0048300c01007387 */ /* 0x0003e40000100a00 */
[----:B------:R2:W-:Y:S02]  /*355a0*/  STL.64 [R1+0x258], R2 ;  /* 0x0002580201007387 */ /* 0x0005e40000100a00 */
[--C-:B0-----:R-:W-:Y:S01]  /*355b0*/  IMAD.WIDE R4, R19, 0x2, R16.reuse ;  /* 0x0000000213047825 */ /* 0x101fe200078e0210 */
[----:B-1----:R-:W3:Y:S04]  /*355c0*/  LDL R12, [R1+0x94c] ;  /* 0x00094c00010c7983 */ /* 0x002ee80000100800 */
[----:B------:R0:W-:Y:S01]  /*355d0*/  STL.64 [R1+0x250], R4 ;  /* 0x0002500401007387 */ /* 0x0001e20000100a00 */
[----:B------:R-:W3:Y:S02]  /*355e0*/  LDL R13, [R1+0x958] ;  /* 0x00095800010d7983 */ /* 0x000ee40000100800 */
[----:B--2---:R-:W-:-:S05]  /*355f0*/  IMAD.WIDE R2, R18, 0x2, R16 ;  /* 0x0000000212027825 */ /* 0x004fca00078e0210 */
[----:B------:R1:W-:Y:S04]  /*35600*/  STL.64 [R1+0x248], R2 ;  /* 0x0002480201007387 */ /* 0x0003e80000100a00 */
[----:B---3--:R2:W-:Y:S01]  /*35610*/  STL.64 [R1+0x49e0], R12 ;  /* 0x0049e00c01007387 */ /* 0x0085e20000100a00 */
[----:B------:R-:W3:Y:S02]  /*35620*/  LDL R10, [R1+0x95c] ;  /* 0x00095c00010a7983 */ /* 0x000ee40000100800 */
[----:B------:R-:W4:Y:S02]  /*35630*/  LDL R11, [R1+0x970] ;  /* 0x00097000010b7983 */ /* 0x000f240000100800 */
[----:B------:R-:W3:Y:S01]  /*35640*/  LDL R8, [R1+0x974] ;  /* 0x0009740001087983 */ /* 0x000ee20000100800 */
[----:B------:R-:W3:Y:S04]  /*35650*/  LDL R9, [R1+0x980] ;  /* 0x0009800001097983 */ /* 0x000ee80000100800 */
[----:B------:R-:W3:Y:S04]  /*35660*/  LDL R6, [R1+0x984] ;  /* 0x0009840001067983 */ /* 0x000ee80000100800 */
[----:B------:R-:W3:Y:S04]  /*35670*/  LDL R7, [R1+0x998] ;  /* 0x0009980001077983 */ /* 0x000ee80000100800 */
[----:B0-----:R-:W3:Y:S04]  /*35680*/  LDL R4, [R1+0x99c] ;  /* 0x00099c0001047983 */ /* 0x001ee80000100800 */
[----:B------:R-:W3:Y:S04]  /*35690*/  LDL R5, [R1+0x9a8] ;  /* 0x0009a80001057983 */ /* 0x000ee80000100800 */
[----:B-1----:R-:W3:Y:S04]  /*356a0*/  LDL R2, [R1+0x9ac] ;  /* 0x0009ac0001027983 */ /* 0x002ee80000100800 */
[----:B------:R-:W3:Y:S04]  /*356b0*/  LDL R3, [R1+0x9c0] ;  /* 0x0009c00001037983 */ /* 0x000ee80000100800 */
[----:B------:R-:W3:Y:S04]  /*356c0*/  LDL R28, [R1+0x9c4] ;  /* 0x0009c400011c7983 */ /* 0x000ee80000100800 */
[----:B------:R-:W3:Y:S04]  /*356d0*/  LDL R29, [R1+0x9d0] ;  /* 0x0009d000011d7983 */ /* 0x000ee80000100800 */
[----:B------:R-:W3:Y:S04]  /*356e0*/  LDL R14, [R1+0x9d4] ;  /* 0x0009d400010e7983 */ /* 0x000ee80000100800 */
[----:B------:R-:W3:Y:S01]  /*356f0*/  LDL R15, [R1+0x9e8] ;  /* 0x0009e800010f7983 */ /* 0x000ee20000100800 */
[----:B--2---:R-:W-:-:S04]  /*35700*/  IMAD.WIDE R12, R20, 0x2, R16 ;  /* 0x00000002140c7825 */ /* 0x004fc800078e0210 */
[----:B------:R0:W-:Y:S02]  /*35710*/  STL.64 [R1+0x4838], R18 ;  /* 0x0048381201007387 */ /* 0x0001e40000100a00 */
[----:B0-----:R-:W2:Y:S04]  /*35720*/  LDL R18, [R1+0x934] ;  /* 0x0009340001127983 */ /* 0x001ea80000100800 */
[----:B------:R-:W2:Y:S01]  /*35730*/  LDL R19, [R1+0x948] ;  /* 0x0009480001137983 */ /* 0x000ea20000100800 */
[----:B------:R0:W-:Y:S03]  /*35740*/  STL.64 [R1+0x4840], R20 ;  /* 0x0048401401007387 */ /* 0x0001e60000100a00 */
[----:B0-----:R-:W2:Y:S01]  /*35750*/  LDL R20, [R1+0x694] ;  /* 0x0006940001147983 */ /* 0x001ea20000100800 */
[----:B------:R0:W-:Y:S02]  /*35760*/  STL.64 [R1+0x240], R12 ;  /* 0x0002400c01007387 */ /* 0x0001e40000100a00 */
[----:B------:R-:W2:Y:S02]  /*35770*/  LDL R21, [R1+0x690] ;  /* 0x0006900001157983 */ /* 0x000ea40000100800 */
[----:B------:R1:W-:Y:S02]  /*35780*/  STL.64 [R1+0x4848], R22 ;  /* 0x0048481601007387 */ /* 0x0003e40000100a00 */
[----:B0-----:R-:W-:-:S02]  /*35790*/  IMAD.WIDE R12, R22, 0x2, R16 ;  /* 0x00000002160c7825 */ /* 0x001fc400078e0210 */
[----:B-1----:R-:W2:Y:S03]  /*357a0*/  LDL R22, [R1+0x924] ;  /* 0x0009240001167983 */ /* 0x002ea60000100800 */
[----:B------:R0:W-:Y:S02]  /*357b0*/  STL.64 [R1+0x238], R12 ;  /* 0x0002380c01007387 */ /* 0x0001e40000100a00 */
[----:B------:R-:W2:Y:S02]  /*357c0*/  LDL R23, [R1+0x930] ;  /* 0x0009300001177983 */ /* 0x000ea40000100800 */
[----:B------:R1:W-:Y:S02]  /*357d0*/  STL.64 [R1+0x4850], R24 ;  /* 0x0048501801007387 */ /* 0x0003e40000100a00 */
[--C-:B0-----:R-:W-:Y:S01]  /*357e0*/  IMAD.WIDE R12, R24, 0x2, R16.reuse ;  /* 0x00000002180c7825 */ /* 0x101fe200078e0210 */
[----:B-1----:R-:W2:Y:S04]  /*357f0*/  LDL R25, [R1+0x6a0] ;  /* 0x0006a00001197983 */ /* 0x002ea80000100800 */
[----:B------:R0:W-:Y:S02]  /*35800*/  STL.64 [R1+0x230], R12 ;  /* 0x0002300c01007387 */ /* 0x0001e40000100a00 */
[----:B0-----:R-:W-:-:S05]  /*35810*/  IMAD.WIDE R12, R26, 0x2, R16 ;  /* 0x000000021a0c7825 */ /* 0x001fca00078e0210 */
[----:B------:R0:W-:Y:S04]  /*35820*/  STL.64 [R1+0x228], R12 ;  /* 0x0002280c01007387 */ /* 0x0001e80000100a00 */
[----:B0-----:R-:W3:Y:S01]  /*35830*/  LDL.LU.64 R12, [R1+0x49e0] ;  /* 0x0049e000010c7983 */ /* 0x001ee20000300a00 */
[----:B------:R2:W-:Y:S02]  /*35840*/  STL.64 [R1+0x4858], R26 ;  /* 0x0048581a01007387 */ /* 0x0005e40000100a00 */
[----:B--2---:R-:W-:-:S04]  /*35850*/  IMAD.WIDE R26, R25, 0x2, R16 ;  /* 0x00000002191a7825 */ /* 0x004fc800078e0210 */
[----:B------:R-:W-:-:S04]  /*35860*/  IMAD.WIDE R24, R22, 0x2, R16 ;  /* 0x0000000216187825 */ /* 0x000fc800078e0210 */
[--C-:B------:R-:W-:Y:S01]  /*35870*/  IMAD.WIDE R22, R23, 0x2, R16.reuse ;  /* 0x0000000217167825 */ /* 0x100fe200078e0210 */
[----:B------:R0:W-:Y:S03]  /*35880*/  STL.64 [R1+0x5e8], R26 ;  /* 0x0005e81a01007387 */ /* 0x0001e60000100a00 */
[----:B------:R1:W-:Y:S02]  /*35890*/  STL.64 [R1+0x600], R24 ;  /* 0x0006001801007387 */ /* 0x0003e40000100a00 */
[----:B------:R2:W-:Y:S02]  /*358a0*/  STL.64 [R1+0x610], R22 ;  /* 0x0006101601007387 */ /* 0x0005e40000100a00 */
[----:B0-----:R-:W-:-:S04]  /*358b0*/  IMAD.WIDE R26, R20, 0x2, R16 ;  /* 0x00000002141a7825 */ /* 0x001fc800078e0210 */
[----:B-1----:R-:W-:-:S04]  /*358c0*/  IMAD.WIDE R24, R21, 0x2, R16 ;  /* 0x0000000215187825 */ /* 0x002fc800078e0210 */
[----:B--2---:R-:W-:-:S04]  /*358d0*/  IMAD.WIDE R22, R18, 0x2, R16 ;  /* 0x0000000212167825 */ /* 0x004fc800078e0210 */
[--C-:B------:R-:W-:Y:S01]  /*358e0*/  IMAD.WIDE R20, R19, 0x2, R16.reuse ;  /* 0x0000000213147825 */ /* 0x100fe200078e0210 */
[----:B------:R-:W-:Y:S03]  /*358f0*/  STL.64 [R1+0x620], R26 ;  /* 0x0006201a01007387 */ /* 0x000fe60000100a00 */
[----:B------:R-:W-:Y:S02]  /*35900*/  STL.64 [R1+0x638], R24 ;  /* 0x0006381801007387 */ /* 0x000fe40000100a00 */
[----:B------:R-:W-:Y:S02]  /*35910*/  STL.64 [R1+0x648], R22 ;  /* 0x0006481601007387 */ /* 0x000fe40000100a00 */
[----:B------:R0:W-:Y:S02]  /*35920*/  STL.64 [R1+0x660], R20 ;  /* 0x0006601401007387 */ /* 0x0001e40000100a00 */
[----:B---3--:R-:W-:-:S04]  /*35930*/  IMAD.WIDE R18, R12, 0x2, R16 ;  /* 0x000000020c127825 */ /* 0x008fc800078e0210 */
[--C-:B------:R-:W-:Y:S01]  /*35940*/  IMAD.WIDE R12, R13, 0x2, R16.reuse ;  /* 0x000000020d0c7825 */ /* 0x100fe200078e0210 */
[----:B------:R4:W-:Y:S04]  /*35950*/  STL.64 [R1+0x670], R18 ;  /* 0x0006701201007387 */ /* 0x0009e80000100a00 */
[----:B------:R1:W-:Y:S02]  /*35960*/  STL.64 [R1+0x688], R12 ;  /* 0x0006880c01007387 */ /* 0x0003e40000100a00 */
[----:B0-----:R-:W-:-:S05]  /*35970*/  IMAD.WIDE R20, R10, 0x2, R16 ;  /* 0x000000020a147825 */ /* 0x001fca00078e0210 */
[----:B------:R-:W-:Y:S01]  /*35980*/  STL.64 [R1+0x698], R20 ;  /* 0x0006981401007387 */ /* 0x000fe20000100a00 */
[----:B----4-:R-:W-:-:S04]  /*35990*/  IMAD.WIDE R18, R11, 0x2, R16 ;  /* 0x000000020b127825 */ /* 0x010fc800078e0210 */
[----:B-1----:R-:W-:-:S04]  /*359a0*/  IMAD.WIDE R12, R8, 0x2, R16 ;  /* 0x00000002080c7825 */ /* 0x002fc800078e0210 */
[----:B------:R-:W-:-:S04]  /*359b0*/  IMAD.WIDE R10, R9, 0x2, R16 ;  /* 0x00000002090a7825 */ /* 0x000fc800078e0210 */
[----:B------:R-:W-:-:S04]  /*359c0*/  IMAD.WIDE R8, R6, 0x2, R16 ;  /* 0x0000000206087825 */ /* 0x000fc800078e0210 */
[--C-:B------:R-:W-:Y:S01]  /*359d0*/  IMAD.WIDE R6, R7, 0x2, R16.reuse ;  /* 0x0000000207067825 */ /* 0x100fe200078e0210 */
[----:B------:R-:W-:Y:S03]  /*359e0*/  STL.64 [R1+0x6b0], R18 ;  /* 0x0006b01201007387 */ /* 0x000fe60000100a00 */
[----:B------:R-:W-:Y:S02]  /*359f0*/  STL.64 [R1+0x6c0], R12 ;  /* 0x0006c00c01007387 */ /* 0x000fe40000100a00 */
[----:B------:R0:W-:Y:S02]  /*35a00*/  STL.64 [R1+0x6d8], R10 ;  /* 0x0006d80a01007387 */ /* 0x0001e40000100a00 */
[----:B------:R1:W-:Y:S01]  /*35a10*/  STL.64 [R1+0x6e8], R8 ;  /* 0x0006e80801007387 */ /* 0x0003e20000100a00 */
[----:B------:R2:W-:Y:S01]  /*35a20*/  STL.64 [R1+0x700], R6 ;  /* 0x0007000601007387 */ /* 0x0005e20000100a00 */
[----:B0-----:R-:W-:-:S04]  /*35a30*/  IMAD.WIDE R10, R4, 0x2, R16 ;  /* 0x00000002040a7825 */ /* 0x001fc800078e0210 */
[----:B-1----:R-:W-:-:S04]  /*35a40*/  IMAD.WIDE R8, R5, 0x2, R16 ;  /* 0x0000000205087825 */ /* 0x002fc800078e0210 */
[----:B--2---:R-:W-:-:S04]  /*35a50*/  IMAD.WIDE R6, R2, 0x2, R16 ;  /* 0x0000000202067825 */ /* 0x004fc800078e0210 */
[--C-:B------:R-:W-:Y:S01]  /*35a60*/  IMAD.WIDE R4, R3, 0x2, R16.reuse ;  /* 0x0000000203047825 */ /* 0x100fe200078e0210 */
[----:B------:R-:W-:Y:S03]  /*35a70*/  STL.64 [R1+0x710], R10 ;  /* 0x0007100a01007387 */ /* 0x000fe60000100a00 */
[----:B------:R-:W-:Y:S02]  /*35a80*/  STL.64 [R1+0x728], R8 ;  /* 0x0007280801007387 */ /* 0x000fe40000100a00 */
[----:B------:R-:W-:-:S04]  /*35a90*/  IMAD.WIDE R2, R28, 0x2, R16 ;  /* 0x000000021c027825 */ /* 0x000fc800078e0210 */
[----:B------:R0:W-:Y:S01]  /*35aa0*/  STL.64 [R1+0x738], R6 ;  /* 0x0007380601007387 */ /* 0x0001e20000100a00 */
[----:B------:R1:W-:Y:S01]  /*35ab0*/  STL.64 [R1+0x750], R4 ;  /* 0x0007500401007387 */ /* 0x0003e20000100a00 */
[----:B------:R2:W-:Y:S02]  /*35ac0*/  STL.64 [R1+0x760], R2 ;  /* 0x0007600201007387 */ /* 0x0005e40000100a00 */
[----:B0-----:R-:W-:-:S04]  /*35ad0*/  IMAD.WIDE R6, R29, 0x2, R16 ;  /* 0x000000021d067825 */ /* 0x001fc800078e0210 */
[--C-:B-1----:R-:W-:Y:S01]  /*35ae0*/  IMAD.WIDE R4, R14, 0x2, R16.reuse ;  /* 0x000000020e047825 */ /* 0x102fe200078e0210 */
[----:B------:R-:W-:Y:S03]  /*35af0*/  STL.64 [R1+0x778], R6 ;  /* 0x0007780601007387 */ /* 0x000fe60000100a00 */
[----:B------:R-:W3:Y:S02]  /*35b00*/  LDL R26, [R1+0xa20] ;  /* 0x000a2000011a7983 */ /* 0x000ee40000100800 */
[----:B------:R-:W-:Y:S02]  /*35b10*/  STL.64 [R1+0x788], R4 ;  /* 0x0007880401007387 */ /* 0x000fe40000100a00 */
[----:B------:R-:W4:Y:S02]  /*35b20*/  LDL R27, [R1+0xa24] ;  /* 0x000a2400011b7983 */ /* 0x000f240000100800 */
[----:B--2---:R-:W-:-:S05]  /*35b30*/  IMAD.WIDE R2, R15, 0x2, R16 ;  /* 0x000000020f027825 */ /* 0x004fca00078e0210 */
[----:B------:R-:W-:Y:S04]  /*35b40*/  STL.64 [R1+0x7a0], R2 ;  /* 0x0007a00201007387 */ /* 0x000fe80000100a00 */
[----:B----4-:R0:W-:Y:S04]  /*35b50*/  STL [R1+0x49c8], R27 ;  /* 0x0049c81b01007387 */ /* 0x0101e80000100800 */
[----:B0-----:R-:W2:Y:S01]  /*35b60*/  LDL R27, [R1+0xa14] ;  /* 0x000a1400011b7983 */ /* 0x001ea20000100800 */
[----:B---3--:R0:W-:Y:S03]  /*35b70*/  STL [R1+0x49cc], R26 ;  /* 0x0049cc1a01007387 */ /* 0x0081e60000100800 */
[----:B0-----:R-:W3:Y:S04]  /*35b80*/  LDL R26, [R1+0xa10] ;  /* 0x000a1000011a7983 */ /* 0x001ee80000100800 */
[----:B--2---:R0:W-:Y:S04]  /*35b90*/  STL [R1+0x49d0], R27 ;  /* 0x0049d01b01007387 */ /* 0x0041e80000100800 */
[----:B0-----:R-:W2:Y:S01]  /*35ba0*/  LDL R27, [R1+0x9fc] ;  /* 0x0009fc00011b7983 */ /* 0x001ea20000100800 */
[----:B---3--:R0:W-:Y:S03]  /*35bb0*/  STL [R1+0x49d4], R26 ;  /* 0x0049d41a01007387 */ /* 0x0081e60000100800 */
[----:B0-----:R-:W3:Y:S04]  /*35bc0*/  LDL R26, [R1+0x9f8] ;  /* 0x0009f800011a7983 */ /* 0x001ee80000100800 */
[----:B--2---:R0:W-:Y:S04]  /*35bd0*/  STL [R1+0x49d8], R27 ;  /* 0x0049d81b01007387 */ /* 0x0041e80000100800 */
[----:B0-----:R-:W2:Y:S01]  /*35be0*/  LDL R27, [R1+0x9ec] ;  /* 0x0009ec00011b7983 */ /* 0x001ea20000100800 */
[----:B---3--:R2:W-:Y:S02]  /*35bf0*/  STL [R1+0x49dc], R26 ;  /* 0x0049dc1a01007387 */ /* 0x0085e40000100800 */
[----:B------:R-:W3:Y:S02]  /*35c00*/  LDL R24, [R1+0xa30] ;  /* 0x000a300001187983 */ /* 0x000ee40000100800 */
[----:B------:R-:W4:Y:S01]  /*35c10*/  LDL R25, [R1+0xa34] ;  /* 0x000a340001197983 */ /* 0x000f220000100800 */
[----:B------:R-:W3:Y:S04]  /*35c20*/  LDL R22, [R1+0xa40] ;  /* 0x000a400001167983 */ /* 0x000ee80000100800 */
        /* <DEDUP_REMOVED lines=20> */
[----:B------:R-:W3:Y:S01]  /*35d70*/  LDL R15, [R1+0xae4] ;  /* 0x000ae400010f7983 */ /* 0x000ee20000100800 */
        /* <DEDUP_REMOVED lines=22> */
[----:B----4-:R-:W-:-:S04]  /*35ee0*/  IMAD.WIDE R26, R25, 0x2, R16 ;  /* 0x00000002191a7825 */ /* 0x010fc800078e0210 */
        /* <DEDUP_REMOVED lines=11> */
[----:B------:R-:W-:-:S04]  /*35fa0*/  IMAD.WIDE R12, R13, 0x2, R16 ;  /* 0x000000020d0c7825 */ /* 0x000fc800078e0210 */
[----:B------:R-:W-:Y:S02]  /*35fb0*/  STL.64 [R1+0x8a0], R24 ;  /* 0x0008a01801007387 */ /* 0x000fe40000100a00 */
[----:B------:R-:W-:Y:S01]  /*35fc0*/  STL.64 [R1+0x8b0], R22 ;  /* 0x0008b01601007387 */ /* 0x000fe20000100a00 */
[----:B------:R0:W-:Y:S01]  /*35fd0*/  STL.64 [R1+0x8c8], R20 ;  /* 0x0008c81401007387 */ /* 0x0001e20000100a00 */
        /* <DEDUP_REMOVED lines=1181> */
[--C-:B--2---:R-:W-:Y:S01]  /*3a9b0*/  IMAD.WIDE R2, R15, 0x2, R16.reuse ;  /* 0x000000020f027825 */ /* 0x104fe200078e0210 */
[----:B------:R-:W-:Y:S03]  /*3a9c0*/  STL.64 [R1+0x3010], R6 ;  /* 0x0030100601007387 */ /* 0x000fe60000100a00 */
[----:B------:R-:W2:Y:S02]  /*3a9d0*/  LDL R26, [R1+0x524] ;  /* 0x00052400011a7983 */ /* 0x000ea40000100800 */
[----:B------:R-:W-:Y:S02]  /*3a9e0*/  STL.64 [R1+0x3020], R4 ;  /* 0x0030200401007387 */ /* 0x000fe40000100a00 */
[----:B------:R-:W3:Y:S01]  /*3a9f0*/  LDL R28, [R1+0x520] ;  /* 0x00052000011c7983 */ /* 0x000ee20000100800 */
[----:B------:R-:W-:Y:S01]  /*3aa00*/  STL.64 [R1+0x3030], R2 ;  /* 0x0030300201007387 */ /* 0x000fe20000100a00 */
[----:B------:R-:W4:Y:S03]  /*3aa10*/  LDL R29, [R1+0x51c] ;  /* 0x00051c00011d7983 */ /* 0x000f260000100800 */
[----:B----4-:R0:W-:Y:S04]  /*3aa20*/  STL [R1+0x48a8], R29 ;  /* 0x0048a81d01007387 */ /* 0x0101e80000100800 */
[----:B0-----:R-:W4:Y:S01]  /*3aa30*/  LDL R29, [R1+0x528] ;  /* 0x00052800011d7983 */ /* 0x001f220000100800 */
[----:B---3--:R0:W-:Y:S03]  /*3aa40*/  STL [R1+0x48ac], R28 ;  /* 0x0048ac1c01007387 */ /* 0x0081e60000100800 */
[----:B0-----:R-:W3:Y:S04]  /*3aa50*/  LDL R28, [R1+0x52c] ;  /* 0x00052c00011c7983 */ /* 0x001ee80000100800 */
[----:B----4-:R0:W-:Y:S04]  /*3aa60*/  STL [R1+0x48b0], R29 ;  /* 0x0048b01d01007387 */ /* 0x0101e80000100800 */
[----:B0-----:R-:W4:Y:S01]  /*3aa70*/  LDL R29, [R1+0x530] ;  /* 0x00053000011d7983 */ /* 0x001f220000100800 */
[----:B---3--:R0:W-:Y:S03]  /*3aa80*/  STL [R1+0x48b4], R28 ;  /* 0x0048b41c01007387 */ /* 0x0081e60000100800 */
[----:B0-----:R-:W3:Y:S04]  /*3aa90*/  LDL R28, [R1+0x534] ;  /* 0x00053400011c7983 */ /* 0x001ee80000100800 */
[----:B----4-:R0:W-:Y:S04]  /*3aaa0*/  STL [R1+0x48b8], R29 ;  /* 0x0048b81d01007387 */ /* 0x0101e80000100800 */
[----:B0-----:R-:W4:Y:S01]  /*3aab0*/  LDL R29, [R1+0x538] ;  /* 0x00053800011d7983 */ /* 0x001f220000100800 */
[----:B---3--:R4:W-:Y:S02]  /*3aac0*/  STL [R1+0x48bc], R28 ;  /* 0x0048bc1c01007387 */ /* 0x0089e40000100800 */
[----:B------:R-:W3:Y:S02]  /*3aad0*/  LDL R14, [R1+0x518] ;  /* 0x00051800010e7983 */ /* 0x000ee40000100800 */
[----:B------:R-:W2:Y:S01]  /*3aae0*/  LDL R15, [R1+0x514] ;  /* 0x00051400010f7983 */ /* 0x000ea20000100800 */
        /* <DEDUP_REMOVED lines=21> */
[----:B----4-:R-:W-:-:S05]  /*3ac40*/  IMAD.WIDE R28, R29, 0x2, R16 ;  /* 0x000000021d1c7825 */ /* 0x010fca00078e0210 */
[----:B------:R0:W-:Y:S04]  /*3ac50*/  STL.64 [R1+0x3040], R28 ;  /* 0x0030401c01007387 */ /* 0x0001e80000100a00 */
[----:B0-----:R-:W4:Y:S02]  /*3ac60*/  LDL.LU R28, [R1+0x48bc] ;  /* 0x0048bc00011c7983 */ /* 0x001f240000300800 */
        /* <DEDUP_REMOVED lines=10> */
[----:B------:R2:W-:Y:S02]  /*3ad10*/  STL.64 [R1+0x3080], R28 ;  /* 0x0030801c01007387 */ /* 0x0005e40000100a00 */
[----:B--2---:R-:W-:-:S05]  /*3ad20*/  IMAD.WIDE R28, R26, 0x2, R16 ;  /* 0x000000021a1c7825 */ /* 0x004fca00078e0210 */
[----:B------:R0:W-:Y:S04]  /*3ad30*/  STL.64 [R1+0x3090], R28 ;  /* 0x0030901c01007387 */ /* 0x0001e80000100a00 */
[----:B0-----:R-:W2:Y:S02]  /*3ad40*/  LDL.LU R28, [R1+0x48ac] ;  /* 0x0048ac00011c7983 */ /* 0x001ea40000300800 */
[----:B--2---:R-:W-:-:S05]  /*3ad50*/  IMAD.WIDE R28, R28, 0x2, R16 ;  /* 0x000000021c1c7825 */ /* 0x004fca00078e0210 */
[----:B------:R0:W-:Y:S04]  /*3ad60*/  STL.64 [R1+0x30a0], R28 ;  /* 0x0030a01c01007387 */ /* 0x0001e80000100a00 */
[----:B0-----:R-:W2:Y:S01]  /*3ad70*/  LDL.LU R29, [R1+0x48a8] ;  /* 0x0048a800011d7983 */ /* 0x001ea20000300800 */
[----:B------:R-:W-:-:S04]  /*3ad80*/  IMAD.WIDE R26, R27, 0x2, R16 ;  /* 0x000000021b1a7825 */ /* 0x000fc800078e0210 */
[----:B--2---:R-:W-:-:S05]  /*3ad90*/  IMAD.WIDE R28, R29, 0x2, R16 ;  /* 0x000000021d1c7825 */ /* 0x004fca00078e0210 */
[----:B------:R3:W-:Y:S02]  /*3ada0*/  STL.64 [R1+0x30b0], R28 ;  /* 0x0030b01c01007387 */ /* 0x0007e40000100a00 */
[----:B---3--:R-:W-:-:S04]  /*3adb0*/  IMAD.WIDE R28, R14, 0x2, R16 ;  /* 0x000000020e1c7825 */ /* 0x008fc800078e0210 */
[--C-:B------:R-:W-:Y:S01]  /*3adc0*/  IMAD.WIDE R14, R15, 0x2, R16.reuse ;  /* 0x000000020f0e7825 */ /* 0x100fe200078e0210 */
[----:B------:R0:W-:Y:S04]  /*3add0*/  STL.64 [R1+0x30c0], R28 ;  /* 0x0030c01c01007387 */ /* 0x0001e80000100a00 */
[----:B0-----:R-:W2:Y:S01]  /*3ade0*/  LDL.LU.64 R28, [R1+0x48a0] ;  /* 0x0048a000011c7983 */ /* 0x001ea20000300a00 */
[----:B------:R0:W-:Y:S03]  /*3adf0*/  STL.64 [R1+0x30d0], R14 ;  /* 0x0030d00e01007387 */ /* 0x0001e60000100a00 */
[----:B0-----:R-:W3:Y:S01]  /*3ae00*/  LDL.LU.64 R14, [R1+0x4898] ;  /* 0x00489800010e7983 */ /* 0x001ee20000300a00 */
[----:B------:R0:W-:Y:S02]  /*3ae10*/  STL.64 [R1+0x30e0], R26 ;  /* 0x0030e01a01007387 */ /* 0x0001e40000100a00 */
[----:B0-----:R-:W-:-:S04]  /*3ae20*/  IMAD.WIDE R26, R24, 0x2, R16 ;  /* 0x00000002181a7825 */ /* 0x001fc800078e0210 */
[--C-:B------:R-:W-:Y:S01]  /*3ae30*/  IMAD.WIDE R24, R25, 0x2, R16.reuse ;  /* 0x0000000219187825 */ /* 0x100fe200078e0210 */
[----:B------:R0:W-:Y:S04]  /*3ae40*/  STL.64 [R1+0x30f0], R26 ;  /* 0x0030f01a01007387 */ /* 0x0001e80000100a00 */
[----:B------:R1:W-:Y:S02]  /*3ae50*/  STL.64 [R1+0x3100], R24 ;  /* 0x0031001801007387 */ /* 0x0003e40000100a00 */
[----:B0-----:R-:W-:-:S04]  /*3ae60*/  IMAD.WIDE R26, R22, 0x2, R16 ;  /* 0x00000002161a7825 */ /* 0x001fc800078e0210 */
[----:B------:R-:W-:-:S04]  /*3ae70*/  IMAD.WIDE R22, R23, 0x2, R16 ;  /* 0x0000000217167825 */ /* 0x000fc800078e0210 */
[----:B-1----:R-:W-:-:S04]  /*3ae80*/  IMAD.WIDE R24, R20, 0x2, R16 ;  /* 0x0000000214187825 */ /* 0x002fc800078e0210 */
[--C-:B------:R-:W-:Y:S01]  /*3ae90*/  IMAD.WIDE R20, R21, 0x2, R16.reuse ;  /* 0x0000000215147825 */ /* 0x100fe200078e0210 */
[----:B------:R-:W-:Y:S03]  /*3aea0*/  STL.64 [R1+0x3110], R26 ;  /* 0x0031101a01007387 */ /* 0x000fe60000100a00 */
[----:B------:R0:W-:Y:S02]  /*3aeb0*/  STL.64 [R1+0x3120], R22 ;  /* 0x0031201601007387 */ /* 0x0001e40000100a00 */
[----:B------:R-:W-:Y:S02]  /*3aec0*/  STL.64 [R1+0x3130], R24 ;  /* 0x0031301801007387 */ /* 0x000fe40000100a00 */
        /* <DEDUP_REMOVED lines=26> */
[--C-:B------:R-:W-:Y:S01]  /*3b070*/  IMAD.WIDE R2, R3, 0x2, R16.reuse ;  /* 0x0000000203027825 */ /* 0x100fe200078e0210 */
[----:B------:R-:W-:Y:S03]  /*3b080*/  STL.64 [R1+0x3208], R6 ;  /* 0x0032080601007387 */ /* 0x000fe60000100a00 */
[--C-:B---3--:R-:W-:Y:S02]  /*3b090*/  IMAD.WIDE R4, R14, 0x2, R16.reuse ;  /* 0x000000020e047825 */ /* 0x108fe400078e0210 */
[----:B------:R-:W2:Y:S02]  /*3b0a0*/  LDL.LU R14, [R1+0x4894] ;  /* 0x00489400010e7983 */ /* 0x000ea40000300800 */
[----:B------:R0:W-:Y:S02]  /*3b0b0*/  STL.64 [R1+0x3218], R2 ;  /* 0x0032180201007387 */ /* 0x0001e40000100a00 */
[----:B0-----:R-:W-:-:S02]  /*3b0c0*/  IMAD.WIDE R2, R15, 0x2, R16 ;  /* 0x000000020f027825 */ /* 0x001fc400078e0210 */
[----:B------:R-:W2:Y:S02]  /*3b0d0*/  LDL.LU R15, [R1+0x4890] ;  /* 0x00489000010f7983 */ /* 0x000ea40000300800 */
[----:B------:R-:W-:Y:S02]  /*3b0e0*/  STL.64 [R1+0x3228], R4 ;  /* 0x0032280401007387 */ /* 0x000fe40000100a00 */
[----:B------:R-:W3:Y:S02]  /*3b0f0*/  LDL.LU R26, [R1+0xe8] ;  /* 0x0000e800011a7983 */ /* 0x000ee40000300800 */
[----:B------:R-:W3:Y:S01]  /*3b100*/  LDL.LU R27, [R1+0x10c] ;  /* 0x00010c00011b7983 */ /* 0x000ee20000300800 */
[----:B------:R-:W-:Y:S04]  /*3b110*/  STL.64 [R1+0x3238], R2 ;  /* 0x0032380201007387 */ /* 0x000fe80000100a00 */
[----:B---3--:R0:W-:Y:S04]  /*3b120*/  STL.64 [R1+0x4880], R26 ;  /* 0x0048801a01007387 */ /* 0x0081e80000100a00 */
[----:B0-----:R-:W3:Y:S01]  /*3b130*/  LDL.LU R26, [R1+0x34] ;  /* 0x00003400011a7983 */ /* 0x001ee20000300800 */
[----:B------:R-:W4:Y:S03]  /*3b140*/  LDL.LU R27, [R1+0xcc] ;  /* 0x0000cc00011b7983 */ /* 0x000f260000300800 */
[----:B----4-:R0:W-:Y:S04]  /*3b150*/  STL [R1+0x4888], R27 ;  /* 0x0048881b01007387 */ /* 0x0101e80000100800 */
[----:B0-----:R-:W4:Y:S01]  /*3b160*/  LDL R27, [R1+0x814] ;  /* 0x00081400011b7983 */ /* 0x001f220000100800 */
[----:B---3--:R4:W-:Y:S02]  /*3b170*/  STL [R1+0x488c], R26 ;  /* 0x00488c1a01007387 */ /* 0x0089e40000100800 */
[----:B------:R-:W3:Y:S02]  /*3b180*/  LDL.LU R24, [R1+0x114] ;  /* 0x0001140001187983 */ /* 0x000ee40000300800 */
        /* <DEDUP_REMOVED lines=16> */
[----:B------:R-:W-:Y:S01]  /*3b290*/  IMAD R0, R0, c[0x0][0x190], RZ ;  /* 0x0000640000007a24 */ /* 0x000fe200078e02ff */
[----:B------:R-:W2:Y:S01]  /*3b2a0*/  LDL.LU R5, [R1+0x784] ;  /* 0x0007840001057983 */ /* 0x000ea20000300800 */
[----:B------:R-:W2:Y:S02]  /*3b2b0*/  LDL.LU R2, [R1+0x780] ;  /* 0x0007800001027983 */ /* 0x000ea40000300800 */
[----:B------:R-:W2:Y:S02]  /*3b2c0*/  LDL.LU R3, [R1+0x7d4] ;  /* 0x0007d40001037983 */ /* 0x000ea40000300800 */
[----:B----4-:R-:W-:-:S05]  /*3b2d0*/  IMAD.WIDE R26, R27, 0x2, R16 ;  /* 0x000000021b1a7825 */ /* 0x010fca00078e0210 */
[----:B------:R0:W-:Y:S02]  /*3b2e0*/  STL.64 [R1+0x3258], R26 ;  /* 0x0032581a01007387 */ /* 0x0001e40000100a00 */
[----:B0-----:R-:W-:Y:S02]  /*3b2f0*/  IMAD.WIDE R26, R0, 0x2, R16 ;  /* 0x00000002001a7825 */ /* 0x001fe400078e0210 */
[----:B------:R-:W4:Y:S02]  /*3b300*/  LDL.LU R16, [R1+0xd8] ;  /* 0x0000d80001107983 */ /* 0x000f240000300800 */
[----:B------:R-:W3:Y:S02]  /*3b310*/  LDL.LU R17, [R1+0xe4] ;  /* 0x0000e40001117983 */ /* 0x000ee40000300800 */
[----:B------:R2:W-:Y:S02]  /*3b320*/  STL.64 [R1+0x3248], R26 ;  /* 0x0032481a01007387 */ /* 0x0005e40000100a00 */
[----:B--2---:R-:W-:-:S05]  /*3b330*/  IMAD.WIDE R26, R29, 0x2, R14 ;  /* 0x000000021d1a7825 */ /* 0x004fca00078e020e */
[----:B------:R0:W-:Y:S04]  /*3b340*/  STL.64 [R1+0x220], R26 ;  /* 0x0002201a01007387 */ /* 0x0001e80000100a00 */
[----:B0-----:R-:W2:Y:S01]  /*3b350*/  LDL.LU R26, [R1+0x488c] ;  /* 0x00488c00011a7983 */ /* 0x001ea20000300800 */
[----:B------:R-:W3:Y:S02]  /*3b360*/  LDL.LU R29, [R1+0xd4] ;  /* 0x0000d400011d7983 */ /* 0x000ee40000300800 */
[----:B------:R-:W-:Y:S02]  /*3b370*/  STL [R1+0x4860], R28 ;  /* 0x0048601c01007387 */ /* 0x000fe40000100800 */
[----:B--2---:R-:W-:-:S05]  /*3b380*/  IMAD.WIDE R26, R26, 0x2, R14 ;  /* 0x000000021a1a7825 */ /* 0x004fca00078e020e */
[----:B------:R0:W-:Y:S04]  /*3b390*/  STL.64 [R1+0x218], R26 ;  /* 0x0002181a01007387 */ /* 0x0001e80000100a00 */
[----:B0-----:R-:W2:Y:S01]  /*3b3a0*/  LDL.LU R27, [R1+0x4888] ;  /* 0x00488800011b7983 */ /* 0x001ea20000300800 */
[----:B---3--:R-:W-:-:S04]  /*3b3b0*/  IMAD.WIDE R28, R29, 0x2, R14 ;  /* 0x000000021d1c7825 */ /* 0x008fc800078e020e */
[----:B--2---:R-:W-:-:S05]  /*3b3c0*/  IMAD.WIDE R26, R27, 0x2, R14 ;  /* 0x000000021b1a7825 */ /* 0x004fca00078e020e */
[----:B------:R0:W-:Y:S04]  /*3b3d0*/  STL.64 [R1+0x210], R26 ;  /* 0x0002101a01007387 */ /* 0x0001e80000100a00 */
[----:B0-----:R-:W2:Y:S01]  /*3b3e0*/  LDL.LU.64 R26, [R1+0x4880] ;  /* 0x00488000011a7983 */ /* 0x001ea20000300a00 */
[----:B------:R4:W-:Y:S02]  /*3b3f0*/  STL.64 [R1+0x208], R28 ;  /* 0x0002081c01007387 */ /* 0x0009e40000100a00 */
[----:B----4-:R-:W-:-:S05]  /*3b400*/  IMAD.WIDE R28, R16, 0x2, R14 ;  /* 0x00000002101c7825 */ /* 0x010fca00078e020e */
[----:B------:R0:W-:Y:S02]  /*3b410*/  STL.64 [R1+0x200], R28 ;  /* 0x0002001c01007387 */ /* 0x0001e40000100a00 */
[----:B0-----:R-:W-:-:S05]  /*3b420*/  IMAD.WIDE R28, R17, 0x2, R14 ;  /* 0x00000002111c7825 */ /* 0x001fca00078e020e */
[----:B------:R0:W-:Y:S01]  /*3b430*/  STL.64 [R1+0x1f8], R28 ;  /* 0x0001f81c01007387 */ /* 0x0001e20000100a00 */
[----:B--2---:R-:W-:-:S04]  /*3b440*/  IMAD.WIDE R16, R26, 0x2, R14 ;  /* 0x000000021a107825 */ /* 0x004fc800078e020e */
[----:B0-----:R-:W-:-:S04]  /*3b450*/  IMAD.WIDE R28, R27, 0x2, R14 ;  /* 0x000000021b1c7825 */ /* 0x001fc800078e020e */
[--C-:B------:R-:W-:Y:S01]  /*3b460*/  IMAD.WIDE R26, R24, 0x2, R14.reuse ;  /* 0x00000002181a7825 */ /* 0x100fe200078e020e */
[----:B------:R0:W-:Y:S03]  /*3b470*/  STL.64 [R1+0x1f0], R16 ;  /* 0x0001f01001007387 */ /* 0x0001e60000100a00 */
[----:B------:R-:W-:Y:S02]  /*3b480*/  STL.64 [R1+0x1e8], R28 ;  /* 0x0001e81c01007387 */ /* 0x000fe40000100a00 */
        /* <DEDUP_REMOVED lines=36> */
[----:B------:R-:W2:Y:S01]  /*3b6d0*/  LDL.LU R28, [R1+0x7fc] ;  /* 0x0007fc00011c7983 */ /* 0x000ea20000300800 */
[----:B------:R-:W-:Y:S02]  /*3b6e0*/  STL.64 [R1+0x150], R4 ;  /* 0x0001500401007387 */ /* 0x000fe40000100a00 */
[----:B------:R-:W3:Y:S02]  /*3b6f0*/  LDL.LU R29, [R1+0x808] ;  /* 0x00080800011d7983 */ /* 0x000ee40000300800 */
[----:B------:R-:W-:-:S05]  /*3b700*/  IMAD.WIDE R2, R3, 0x2, R14 ;  /* 0x0000000203027825 */ /* 0x000fca00078e020e */
[----:B------:R-:W-:Y:S04]  /*3b710*/  STL.64 [R1+0x148], R2 ;  /* 0x0001480201007387 */ /* 0x000fe80000100a00 */
[----:B---3--:R0:W-:Y:S04]  /*3b720*/  STL [R1+0x4864], R29 ;  /* 0x0048641d01007387 */ /* 0x0081e80000100800 */
[----:B0-----:R-:W3:Y:S01]  /*3b730*/  LDL.LU R29, [R1+0x768] ;  /* 0x00076800011d7983 */ /* 0x001ee20000300800 */
[----:B--2---:R0:W-:Y:S03]  /*3b740*/  STL [R1+0x4868], R28 ;  /* 0x0048681c01007387 */ /* 0x0041e60000100800 */
[----:B0-----:R-:W2:Y:S04]  /*3b750*/  LDL.LU R28, [R1+0x76c] ;  /* 0x00076c00011c7983 */ /* 0x001ea80000300800 */
[----:B---3--:R0:W-:Y:S04]  /*3b760*/  STL [R1+0x486c], R29 ;  /* 0x00486c1d01007387 */ /* 0x0081e80000100800 */
[----:B0-----:R-:W3:Y:S01]  /*3b770*/  LDL.LU R29, [R1+0x7f8] ;  /* 0x0007f800011d7983 */ /* 0x001ee20000300800 */
[----:B--2---:R0:W-:Y:S03]  /*3b780*/  STL [R1+0x4870], R28 ;  /* 0x0048701c01007387 */ /* 0x0041e60000100800 */
[----:B0-----:R-:W2:Y:S04]  /*3b790*/  LDL.LU R28, [R1+0x7e4] ;  /* 0x0007e400011c7983 */ /* 0x001ea80000300800 */
[----:B---3--:R0:W-:Y:S04]  /*3b7a0*/  STL [R1+0x4874], R29 ;  /* 0x0048741d01007387 */ /* 0x0081e80000100800 */
[----:B0-----:R-:W3:Y:S01]  /*3b7b0*/  LDL.LU R29, [R1+0x7e0] ;  /* 0x0007e000011d7983 */ /* 0x001ee20000300800 */
[----:B--2---:R3:W-:Y:S02]  /*3b7c0*/  STL [R1+0x4878], R28 ;  /* 0x0048781c01007387 */ /* 0x0047e40000100800 */
[----:B------:R-:W2:Y:S02]  /*3b7d0*/  LDL.LU R16, [R1+0x75c] ;  /* 0x00075c0001107983 */ /* 0x000ea40000300800 */
[----:B------:R-:W4:Y:S01]  /*3b7e0*/  LDL.LU R26, [R1+0x758] ;  /* 0x00075800011a7983 */ /* 0x000f220000300800 */
        /* <DEDUP_REMOVED lines=22> */
[----:B---3--:R-:W-:-:S05]  /*3b950*/  IMAD.WIDE R28, R29, 0x2, R14 ;  /* 0x000000021d1c7825 */ /* 0x008fca00078e020e */
[----:B------:R0:W-:Y:S04]  /*3b960*/  STL.64 [R1+0x140], R28 ;  /* 0x0001401c01007387 */ /* 0x0001e80000100a00 */
[----:B0-----:R-:W3:Y:S02]  /*3b970*/  LDL.LU R28, [R1+0x4878] ;  /* 0x00487800011c7983 */ /* 0x001ee40000300800 */
        /* <DEDUP_REMOVED lines=16> */
[----:B------:R2:W-:Y:S02]  /*3ba80*/  STL.64 [R1+0x110], R28 ;  /* 0x0001101c01007387 */ /* 0x0005e40000100a00 */
[----:B--2---:R-:W-:-:S05]  /*3ba90*/  IMAD.WIDE R28, R16, 0x2, R14 ;  /* 0x00000002101c7825 */ /* 0x004fca00078e020e */
[----:B------:R4:W-:Y:S02]  /*3baa0*/  STL.64 [R1+0x108], R28 ;  /* 0x0001081c01007387 */ /* 0x0009e40000100a00 */
[----:B----4-:R-:W-:-:S04]  /*3bab0*/  IMAD.WIDE R28, R26, 0x2, R14 ;  /* 0x000000021a1c7825 */ /* 0x010fc800078e020e */
[--C-:B------:R-:W-:Y:S01]  /*3bac0*/  IMAD.WIDE R26, R27, 0x2, R14.reuse ;  /* 0x000000021b1a7825 */ /* 0x100fe200078e020e */
[----:B------:R0:W-:Y:S04]  /*3bad0*/  STL.64 [R1+0x100], R28 ;  /* 0x0001001c01007387 */ /* 0x0001e80000100a00 */
[----:B0-----:R-:W2:Y:S01]  /*3bae0*/  LDL.LU R28, [R1+0x4860] ;  /* 0x00486000011c7983 */ /* 0x001ea20000300800 */
[----:B------:R0:W-:Y:S02]  /*3baf0*/  STL.64 [R1+0xf8], R26 ;  /* 0x0000f81a01007387 */ /* 0x0001e40000100a00 */
[----:B0-----:R-:W-:-:S04]  /*3bb00*/  IMAD.WIDE R26, R24, 0x2, R14 ;  /* 0x00000002181a7825 */ /* 0x001fc800078e020e */
[--C-:B------:R-:W-:Y:S01]  /*3bb10*/  IMAD.WIDE R24, R25, 0x2, R14.reuse ;  /* 0x0000000219187825 */ /* 0x100fe200078e020e */
[----:B------:R0:W-:Y:S04]  /*3bb20*/  STL.64 [R1+0xf0], R26 ;  /* 0x0000f01a01007387 */ /* 0x0001e80000100a00 */
[----:B0-----:R-:W3:Y:S01]  /*3bb30*/  LDL.LU.64 R26, [R1+0x4858] ;  /* 0x00485800011a7983 */ /* 0x001ee20000300a00 */
[----:B------:R0:W-:Y:S02]  /*3bb40*/  STL.64 [R1+0xe8], R24 ;  /* 0x0000e81801007387 */ /* 0x0001e40000100a00 */
[----:B0-----:R-:W-:-:S04]  /*3bb50*/  IMAD.WIDE R24, R22, 0x2, R14 ;  /* 0x0000000216187825 */ /* 0x001fc800078e020e */
[--C-:B------:R-:W-:Y:S01]  /*3bb60*/  IMAD.WIDE R22, R23, 0x2, R14.reuse ;  /* 0x0000000217167825 */ /* 0x100fe200078e020e */
[----:B------:R0:W-:Y:S04]  /*3bb70*/  STL.64 [R1+0xe0], R24 ;  /* 0x0000e01801007387 */ /* 0x0001e80000100a00 */
[----:B0-----:R-:W4:Y:S01]  /*3bb80*/  LDL.LU.64 R24, [R1+0x4850] ;  /* 0x0048500001187983 */ /* 0x001f220000300a00 */
        /* <DEDUP_REMOVED lines=40> */
[----:B------:R0:W-:Y:S03]  /*3be10*/  STL.64 [R1+0x58], R2 ;  /* 0x0000580201007387 */ /* 0x0001e60000100a00 */
[----:B0-----:R-:W4:Y:S01]  /*3be20*/  LDL.LU.64 R2, [R1+0x4808] ;  /* 0x0048080001027983 */ /* 0x001f220000300a00 */
[----:B------:R-:W-:-:S04]  /*3be30*/  IMAD.WIDE R16, R17, 0x2, R14 ;  /* 0x0000000211107825 */ /* 0x000fc800078e020e */
[--C-:B--2---:R-:W-:Y:S01]  /*3be40*/  IMAD.WIDE R28, R28, 0x2, R14.reuse ;  /* 0x000000021c1c7825 */ /* 0x104fe200078e020e */
[----:B------:R3:W-:Y:S04]  /*3be50*/  STL.64 [R1+0x50], R16 ;  /* 0x0000501001007387 */ /* 0x0007e80000100a00 */
[----:B------:R4:W-:Y:S02]  /*3be60*/  STL.64 [R1+0x48], R28 ;  /* 0x0000481c01007387 */ /* 0x0009e40000100a00 */
[----:B---3--:R-:W-:-:S05]  /*3be70*/  IMAD.WIDE R16, R27, 0x2, R14 ;  /* 0x000000021b107825 */ /* 0x008fca00078e020e */
[----:B------:R0:W-:Y:S01]  /*3be80*/  STL.64 [R1+0x40], R16 ;  /* 0x0000401001007387 */ /* 0x0001e20000100a00 */
[----:B----4-:R-:W-:-:S05]  /*3be90*/  IMAD.WIDE R28, R25, 0x2, R14 ;  /* 0x00000002191c7825 */ /* 0x010fca00078e020e */
[----:B------:R1:W-:Y:S01]  /*3bea0*/  STL.64 [R1+0x38], R28 ;  /* 0x0000381c01007387 */ /* 0x0003e20000100a00 */
[----:B0-----:R-:W-:-:S05]  /*3beb0*/  IMAD.WIDE R16, R23, 0x2, R14 ;  /* 0x0000000217107825 */ /* 0x001fca00078e020e */
[----:B------:R0:W-:Y:S01]  /*3bec0*/  STL.64 [R1+0x30], R16 ;  /* 0x0000301001007387 */ /* 0x0001e20000100a00 */
[----:B-1----:R-:W-:-:S05]  /*3bed0*/  IMAD.WIDE R28, R21, 0x2, R14 ;  /* 0x00000002151c7825 */ /* 0x002fca00078e020e */
[----:B------:R1:W-:Y:S01]  /*3bee0*/  STL.64 [R1+0x28], R28 ;  /* 0x0000281c01007387 */ /* 0x0003e20000100a00 */
[----:B------:R-:W-:-:S04]  /*3bef0*/  IMAD.WIDE R20, R20, 0x2, R14 ;  /* 0x0000000214147825 */ /* 0x000fc800078e020e */
[----:B------:R-:W-:-:S04]  /*3bf00*/  IMAD.WIDE R22, R22, 0x2, R14 ;  /* 0x0000000216167825 */ /* 0x000fc800078e020e */
[----:B0-----:R-:W-:-:S05]  /*3bf10*/  IMAD.WIDE R16, R13, 0x2, R14 ;  /* 0x000000020d107825 */ /* 0x001fca00078e020e */
[----:B------:R0:W-:Y:S01]  /*3bf20*/  STL.64 [R1+0x20], R16 ;  /* 0x0000201001007387 */ /* 0x0001e20000100a00 */
[----:B------:R-:W-:-:S04]  /*3bf30*/  IMAD.WIDE R12, R12, 0x2, R14 ;  /* 0x000000020c0c7825 */ /* 0x000fc800078e020e */
[----:B-1----:R-:W-:-:S05]  /*3bf40*/  IMAD.WIDE R28, R11, 0x2, R14 ;  /* 0x000000020b1c7825 */ /* 0x002fca00078e020e */
[----:B------:R1:W-:Y:S01]  /*3bf50*/  STL.64 [R1+0x18], R28 ;  /* 0x0000181c01007387 */ /* 0x0003e20000100a00 */
[----:B------:R-:W-:-:S04]  /*3bf60*/  IMAD.WIDE R10, R10, 0x2, R14 ;  /* 0x000000020a0a7825 */ /* 0x000fc800078e020e */
[----:B0-----:R-:W-:-:S05]  /*3bf70*/  IMAD.WIDE R16, R9, 0x2, R14 ;  /* 0x0000000209107825 */ /* 0x001fca00078e020e */
[----:B------:R0:W-:Y:S01]  /*3bf80*/  STL.64 [R1+0x10], R16 ;  /* 0x0000101001007387 */ /* 0x0001e20000100a00 */
[----:B------:R-:W-:-:S04]  /*3bf90*/  IMAD.WIDE R8, R8, 0x2, R14 ;  /* 0x0000000208087825 */ /* 0x000fc800078e020e */
[----:B-1----:R-:W-:-:S05]  /*3bfa0*/  IMAD.WIDE R28, R7, 0x2, R14 ;  /* 0x00000002071c7825 */ /* 0x002fca00078e020e */
[----:B------:R1:W-:Y:S01]  /*3bfb0*/  STL.64 [R1+0x8], R28 ;  /* 0x0000081c01007387 */ /* 0x0003e20000100a00 */
[----:B------:R-:W-:-:S04]  /*3bfc0*/  IMAD.WIDE R6, R6, 0x2, R14 ;  /* 0x0000000206067825 */ /* 0x000fc800078e020e */
[----:B0-----:R-:W-:-:S04]  /*3bfd0*/  IMAD.WIDE R16, R5, 0x2, R14 ;  /* 0x0000000205107825 */ /* 0x001fc800078e020e */
[----:B------:R-:W-:-:S04]  /*3bfe0*/  IMAD.WIDE R4, R4, 0x2, R14 ;  /* 0x0000000204047825 */ /* 0x000fc800078e020e */
[----:B-1----:R-:W-:-:S04]  /*3bff0*/  IMAD.WIDE R28, R3, 0x2, R14 ;  /* 0x00000002031c7825 */ /* 0x002fc800078e020e */
[--C-:B------:R-:W-:Y:S01]  /*3c000*/  IMAD.WIDE R2, R2, 0x2, R14.reuse ;  /* 0x0000000202027825 */ /* 0x100fe200078e020e */
[----:B------:R-:W-:Y:S03]  /*3c010*/  STL.64 [R1+0x47b8], R28 ;  /* 0x0047b81c01007387 */ /* 0x000fe60000100a00 */
[----:B------:R-:W-:Y:S02]  /*3c020*/  STL.64 [R1], R16 ;  /* 0x0000001001007387 */ /* 0x000fe40000100a00 */
[----:B------:R-:W-:Y:S02]  /*3c030*/  STL.64 [R1+0x47b0], R2 ;  /* 0x0047b00201007387 */ /* 0x000fe40000100a00 */
[----:B------:R-:W-:Y:S01]  /*3c040*/  STL.64 [R1+0x47a8], R4 ;  /* 0x0047a80401007387 */ /* 0x000fe20000100a00 */
[----:B------:R-:W-:Y:S01]  /*3c050*/  STL.64 [R1+0x47c0], R6 ;  /* 0x0047c00601007387 */ /* 0x000fe20000100a00 */
[----:B------:R0:W-:Y:S02]  /*3c060*/  STL.64 [R1+0x47a0], R8 ;  /* 0x0047a00801007387 */ /* 0x0001e40000100a00 */
[----:B------:R-:W-:Y:S01]  /*3c070*/  STL.64 [R1+0x47c8], R10 ;  /* 0x0047c80a01007387 */ /* 0x000fe20000100a00 */
[----:B0-----:R-:W2:Y:S01]  /*3c080*/  LDL.LU R9, [R1+0x6a0] ;  /* 0x0006a00001097983 */ /* 0x001ea20000300800 */
[----:B------:R-:W-:Y:S02]  /*3c090*/  STL.64 [R1+0x47d0], R12 ;  /* 0x0047d00c01007387 */ /* 0x000fe40000100a00 */
[----:B------:R-:W3:Y:S02]  /*3c0a0*/  LDL.LU R6, [R1+0x924] ;  /* 0x0009240001067983 */ /* 0x000ee40000300800 */
[----:B------:R-:W-:-:S04]  /*3c0b0*/  IMAD.WIDE R16, R19, 0x2, R14 ;  /* 0x0000000213107825 */ /* 0x000fc800078e020e */
[--C-:B------:R-:W-:Y:S01]  /*3c0c0*/  IMAD.WIDE R18, R18, 0x2, R14.reuse ;  /* 0x0000000212127825 */ /* 0x100fe200078e020e */
[----:B------:R-:W-:Y:S03]  /*3c0d0*/  STL.64 [R1+0x47d8], R16 ;  /* 0x0047d81001007387 */ /* 0x000fe60000100a00 */
[----:B------:R-:W4:Y:S02]  /*3c0e0*/  LDL.LU R7, [R1+0x930] ;  /* 0x0009300001077983 */ /* 0x000f240000300800 */
[----:B------:R-:W-:Y:S02]  /*3c0f0*/  STL.64 [R1+0x47e0], R18 ;  /* 0x0047e01201007387 */ /* 0x000fe40000100a00 */
[----:B------:R-:W3:Y:S01]  /*3c100*/  LDL.LU R4, [R1+0x690] ;  /* 0x0006900001047983 */ /* 0x000ee20000300800 */
[----:B------:R-:W3:Y:S01]  /*3c110*/  LDL.LU R5, [R1+0x934] ;  /* 0x0009340001057983 */ /* 0x000ee20000300800 */
[----:B------:R0:W-:Y:S03]  /*3c120*/  STL.64 [R1+0x47e8], R20 ;  /* 0x0047e81401007387 */ /* 0x0001e60000100a00 */
[----:B0-----:R-:W4:Y:S01]  /*3c130*/  LDL.LU R20, [R1+0x948] ;  /* 0x0009480001147983 */ /* 0x001f220000300800 */
[----:B------:R-:W4:Y:S02]  /*3c140*/  LDL.LU R28, [R1+0x94c] ;  /* 0x00094c00011c7983 */ /* 0x000f240000300800 */
[----:B------:R-:W4:Y:S02]  /*3c150*/  LDL.LU R21, [R1+0x958] ;  /* 0x0009580001157983 */ /* 0x000f240000300800 */
[----:B------:R-:W4:Y:S01]  /*3c160*/  LDL.LU R29, [R1+0x95c] ;  /* 0x00095c00011d7983 */ /* 0x000f220000300800 */
[----:B------:R0:W-:Y:S04]  /*3c170*/  STL.64 [R1+0x47f0], R22 ;  /* 0x0047f01601007387 */ /* 0x0001e80000100a00 */
[----:B0-----:R-:W4:Y:S01]  /*3c180*/  LDL.LU R23, [R1+0x694] ;  /* 0x0006940001177983 */ /* 0x001f220000300800 */
[----:B------:R-:W4:Y:S02]  /*3c190*/  LDL.LU R18, [R1+0x970] ;  /* 0x0009700001127983 */ /* 0x000f240000300800 */
[----:B------:R-:W4:Y:S02]  /*3c1a0*/  LDL.LU R2, [R1+0x974] ;  /* 0x0009740001027983 */ /* 0x000f240000300800 */
[----:B------:R-:W4:Y:S01]  /*3c1b0*/  LDL.LU R19, [R1+0x980] ;  /* 0x0009800001137983 */ /* 0x000f220000300800 */
[----:B------:R-:W4:Y:S01]  /*3c1c0*/  LDL.LU R3, [R1+0x984] ;  /* 0x0009840001037983 */ /* 0x000f220000300800 */
[----:B------:R-:W-:-:S05]  /*3c1d0*/  IMAD.WIDE R24, R24, 0x2, R14 ;  /* 0x0000000218187825 */ /* 0x000fca00078e020e */
[----:B------:R2:W-:Y:S01]  /*3c1e0*/  STL.64 [R1+0x47f8], R24 ;  /* 0x0047f81801007387 */ /* 0x0005e20000100a00 */
[----:B------:R-:W4:Y:S02]  /*3c1f0*/  LDL.LU R16, [R1+0x998] ;  /* 0x0009980001107983 */ /* 0x000f240000300800 */
[----:B------:R-:W4:Y:S02]  /*3c200*/  LDL.LU R11, [R1+0x99c] ;  /* 0x00099c00010b7983 */ /* 0x000f240000300800 */
[--C-:B------:R-:W-:Y:S01]  /*3c210*/  IMAD.WIDE R26, R26, 0x2, R14.reuse ;  /* 0x000000021a1a7825 */ /* 0x100fe200078e020e */
[----:B------:R-:W4:Y:S03]  /*3c220*/  LDL.LU R17, [R1+0x9a8] ;  /* 0x0009a80001117983 */ /* 0x000f260000300800 */
[----:B------:R-:W4:Y:S01]  /*3c230*/  LDL.LU R8, [R1+0x9ac] ;  /* 0x0009ac0001087983 */ /* 0x000f220000300800 */
[----:B------:R-:W-:Y:S01]  /*3c240*/  STL.64 [R1+0x4800], R26 ;  /* 0x0048001a01007387 */ /* 0x000fe20000100a00 */
[----:B------:R-:W4:Y:S02]  /*3c250*/  LDL.LU R12, [R1+0x9c0] ;  /* 0x0009c000010c7983 */ /* 0x000f240000300800 */
[----:B--2---:R-:W-:-:S02]  /*3c260*/  IMAD.WIDE R24, R9, 0x2, R14 ;  /* 0x0000000209187825 */ /* 0x004fc400078e020e */
[----:B------:R-:W2:Y:S03]  /*3c270*/  LDL.LU R9, [R1+0x9c4] ;  /* 0x0009c40001097983 */ /* 0x000ea60000300800 */
[----:B------:R3:W-:Y:S02]  /*3c280*/  STL.64 [R1+0x5f0], R24 ;  /* 0x0005f01801007387 */ /* 0x0007e40000100a00 */
[----:B------:R-:W2:Y:S02]  /*3c290*/  LDL.LU R13, [R1+0x9d0] ;  /* 0x0009d000010d7983 */ /* 0x000ea40000300800 */
[--C-:B---3--:R-:W-:Y:S02]  /*3c2a0*/  IMAD.WIDE R24, R6, 0x2, R14.reuse ;  /* 0x0000000206187825 */ /* 0x108fe400078e020e */
[----:B------:R-:W3:Y:S03]  /*3c2b0*/  LDL.LU R6, [R1+0x9d4] ;  /* 0x0009d40001067983 */ /* 0x000ee60000300800 */
[----:B------:R4:W-:Y:S02]  /*3c2c0*/  STL.64 [R1+0x608], R24 ;  /* 0x0006081801007387 */ /* 0x0009e40000100a00 */
[----:B------:R-:W3:Y:S02]  /*3c2d0*/  LDL.LU R10, [R1+0x9e8] ;  /* 0x0009e800010a7983 */ /* 0x000ee40000300800 */
[----:B----4-:R-:W-:-:S02]  /*3c2e0*/  IMAD.WIDE R24, R7, 0x2, R14 ;  /* 0x0000000207187825 */ /* 0x010fc400078e020e */
[----:B------:R-:W4:Y:S03]  /*3c2f0*/  LDL.LU R7, [R1+0x9ec] ;  /* 0x0009ec0001077983 */ /* 0x000f260000300800 */
[----:B------:R0:W-:Y:S02]  /*3c300*/  STL.64 [R1+0x618], R24 ;  /* 0x0006181801007387 */ /* 0x0001e40000100a00 */
[----:B------:R-:W-:-:S04]  /*3c310*/  IMAD.WIDE R22, R23, 0x2, R14 ;  /* 0x0000000217167825 */ /* 0x000fc800078e020e */
[--C-:B0-----:R-:W-:Y:S02]  /*3c320*/  IMAD.WIDE R24, R4, 0x2, R14.reuse ;  /* 0x0000000204187825 */ /* 0x101fe400078e020e */
[----:B------:R-:W4:Y:S02]  /*3c330*/  LDL.LU R4, [R1+0x9f8] ;  /* 0x0009f80001047983 */ /* 0x000f240000300800 */
[----:B------:R0:W-:Y:S02]  /*3c340*/  STL.64 [R1+0x628], R22 ;  /* 0x0006281601007387 */ /* 0x0001e40000100a00 */
[----:B------:R1:W-:Y:S02]  /*3c350*/  STL.64 [R1+0x640], R24 ;  /* 0x0006401801007387 */ /* 0x0003e40000100a00 */
[--C-:B0-----:R-:W-:Y:S02]  /*3c360*/  IMAD.WIDE R22, R5, 0x2, R14.reuse ;  /* 0x0000000205167825 */ /* 0x101fe400078e020e */
[----:B------:R-:W4:Y:S03]  /*3c370*/  LDL.LU R5, [R1+0x9fc] ;  /* 0x0009fc0001057983 */ /* 0x000f260000300800 */
[----:B------:R0:W-:Y:S02]  /*3c380*/  STL.64 [R1+0x650], R22 ;  /* 0x0006501601007387 */ /* 0x0001e40000100a00 */
[----:B-1----:R-:W-:-:S04]  /*3c390*/  IMAD.WIDE R24, R20, 0x2, R14 ;  /* 0x0000000214187825 */ /* 0x002fc800078e020e */
[--C-:B0-----:R-:W-:Y:S02]  /*3c3a0*/  IMAD.WIDE R22, R28, 0x2, R14.reuse ;  /* 0x000000021c167825 */ /* 0x101fe400078e020e */
[----:B------:R-:W4:Y:S02]  /*3c3b0*/  LDL.LU R28, [R1+0xa10] ;  /* 0x000a1000011c7983 */ /* 0x000f240000300800 */
[----:B------:R-:W-:Y:S02]  /*3c3c0*/  STL.64 [R1+0x668], R24 ;  /* 0x0006681801007387 */ /* 0x000fe40000100a00 */
[----:B------:R0:W-:Y:S02]  /*3c3d0*/  STL.64 [R1+0x678], R22 ;  /* 0x0006781601007387 */ /* 0x0001e40000100a00 */
[--C-:B0-----:R-:W-:Y:S02]  /*3c3e0*/  IMAD.WIDE R22, R29, 0x2, R14.reuse ;  /* 0x000000021d167825 */ /* 0x101fe400078e020e */
[----:B------:R-:W4:Y:S02]  /*3c3f0*/  LDL.LU R29, [R1+0xa14] ;  /* 0x000a1400011d7983 */ /* 0x000f240000300800 */
[----:B------:R-:W-:-:S05]  /*3c400*/  IMAD.WIDE R20, R21, 0x2, R14 ;  /* 0x0000000215147825 */ /* 0x000fca00078e020e */
[----:B------:R-:W-:Y:S01]  /*3c410*/  STL.64 [R1+0x690], R20 ;  /* 0x0006901401007387 */ /* 0x000fe20000100a00 */
[----:B------:R0:W-:Y:S02]  /*3c420*/  STL.64 [R1+0x6a0], R22 ;  /* 0x0006a01601007387 */ /* 0x0001e40000100a00 */
[--C-:B0-----:R-:W-:Y:S02]  /*3c430*/  IMAD.WIDE R22, R2, 0x2, R14.reuse ;  /* 0x0000000202167825 */ /* 0x101fe400078e020e */
[----:B------:R-:W4:Y:S02]  /*3c440*/  LDL.LU R2, [R1+0xa20] ;  /* 0x000a200001027983 */ /* 0x000f240000300800 */
[----:B------:R-:W-:-:S05]  /*3c450*/  IMAD.WIDE R20, R18, 0x2, R14 ;  /* 0x0000000212147825 */ /* 0x000fca00078e020e */
[----:B------:R0:W-:Y:S01]  /*3c460*/  STL.64 [R1+0x6b8], R20 ;  /* 0x0006b81401007387 */ /* 0x0001e20000100a00 */
[----:B------:R-:W-:Y:S02]  /*3c470*/  STL.64 [R1+0x6c8], R22 ;  /* 0x0006c81601007387 */ /* 0x000fe40000100a00 */
[----:B0-----:R-:W-:-:S04]  /*3c480*/  IMAD.WIDE R20, R19, 0x2, R14 ;  /* 0x0000000213147825 */ /* 0x001fc800078e020e */
[--C-:B------:R-:W-:Y:S02]  /*3c490*/  IMAD.WIDE R18, R3, 0x2, R14.reuse ;  /* 0x0000000203127825 */ /* 0x100fe400078e020e */
[----:B------:R-:W4:Y:S02]  /*3c4a0*/  LDL.LU R3, [R1+0xa24] ;  /* 0x000a240001037983 */ /* 0x000f240000300800 */
[----:B------:R0:W-:Y:S02]  /*3c4b0*/  STL.64 [R1+0x6e0], R20 ;  /* 0x0006e01401007387 */ /* 0x0001e40000100a00 */
[----:B------:R1:W-:Y:S02]  /*3c4c0*/  STL.64 [R1+0x6f0], R18 ;  /* 0x0006f01201007387 */ /* 0x0003e40000100a00 */
[----:B0-----:R-:W-:-:S04]  /*3c4d0*/  IMAD.WIDE R20, R16, 0x2, R14 ;  /* 0x0000000210147825 */ /* 0x001fc800078e020e */
[--C-:B-1----:R-:W-:Y:S02]  /*3c4e0*/  IMAD.WIDE R18, R11, 0x2, R14.reuse ;  /* 0x000000020b127825 */ /* 0x102fe400078e020e */
[----:B------:R-:W4:Y:S02]  /*3c4f0*/  LDL.LU R11, [R1+0xa30] ;  /* 0x000a3000010b7983 */ /* 0x000f240000300800 */
[----:B------:R-:W-:Y:S02]  /*3c500*/  STL.64 [R1+0x708], R20 ;  /* 0x0007081401007387 */ /* 0x000fe40000100a00 */
[----:B------:R-:W-:-:S04]  /*3c510*/  IMAD.WIDE R16, R17, 0x2, R14 ;  /* 0x0000000211107825 */ /* 0x000fc800078e020e */
[----:B------:R0:W-:Y:S02]  /*3c520*/  STL.64 [R1+0x718], R18 ;  /* 0x0007181201007387 */ /* 0x0001e40000100a00 */
[--C-:B0-----:R-:W-:Y:S02]  /*3c530*/  IMAD.WIDE R18, R8, 0x2, R14.reuse ;  /* 0x0000000208127825 */ /* 0x101fe400078e020e */
[----:B------:R-:W4:Y:S02]  /*3c540*/  LDL.LU R8, [R1+0xa34] ;  /* 0x000a340001087983 */ /* 0x000f240000300800 */
[----:B------:R0:W-:Y:S02]  /*3c550*/  STL.64 [R1+0x730], R16 ;  /* 0x0007301001007387 */ /* 0x0001e40000100a00 */
[----:B------:R2:W-:Y:S02]  /*3c560*/  STL.64 [R1+0x740], R18 ;  /* 0x0007401201007387 */ /* 0x0005e40000100a00 */
[----:B0-----:R-:W-:-:S04]  /*3c570*/  IMAD.WIDE R16, R12, 0x2, R14 ;  /* 0x000000020c107825 */ /* 0x001fc800078e020e */
[--C-:B--2---:R-:W-:Y:S02]  /*3c580*/  IMAD.WIDE R18, R9, 0x2, R14.reuse ;  /* 0x0000000209127825 */ /* 0x104fe400078e020e */
[----:B------:R-:W2:Y:S02]  /*3c590*/  LDL.LU R9, [R1+0xa40] ;  /* 0x000a400001097983 */ /* 0x000ea40000300800 */
[----:B------:R0:W-:Y:S02]  /*3c5a0*/  STL.64 [R1+0x758], R16 ;  /* 0x0007581001007387 */ /* 0x0001e40000100a00 */
[----:B------:R-:W-:Y:S02]  /*3c5b0*/  STL.64 [R1+0x768], R18 ;  /* 0x0007681201007387 */ /* 0x000fe40000100a00 */
[----:B0-----:R-:W-:-:S04]  /*3c5c0*/  IMAD.WIDE R16, R13, 0x2, R14 ;  /* 0x000000020d107825 */ /* 0x001fc800078e020e */
[--C-:B---3--:R-:W-:Y:S02]  /*3c5d0*/  IMAD.WIDE R12, R6, 0x2, R14.reuse ;  /* 0x00000002060c7825 */ /* 0x108fe400078e020e */
[----:B------:R-:W3:Y:S02]  /*3c5e0*/  LDL.LU R6, [R1+0xa44] ;  /* 0x000a440001067983 */ /* 0x000ee40000300800 */
[----:B------:R0:W-:Y:S02]  /*3c5f0*/  STL.64 [R1+0x780], R16 ;  /* 0x0007801001007387 */ /* 0x0001e40000100a00 */
[----:B------:R4:W-:Y:S02]  /*3c600*/  STL.64 [R1+0x790], R12 ;  /* 0x0007900c01007387 */ /* 0x0009e40000100a00 */
[----:B------:R-:W3:Y:S02]  /*3c610*/  LDL.LU R23, [R1+0xa50] ;  /* 0x000a500001177983 */ /* 0x000ee40000300800 */
[----:B0-----:R-:W-:-:S04]  /*3c620*/  IMAD.WIDE R16, R10, 0x2, R14 ;  /* 0x000000020a107825 */ /* 0x001fc800078e020e */
[--C-:B----4-:R-:W-:Y:S01]  /*3c630*/  IMAD.WIDE R12, R7, 0x2, R14.reuse ;  /* 0x00000002070c7825 */ /* 0x110fe200078e020e */
[----:B------:R0:W-:Y:S03]  /*3c640*/  STL.64 [R1+0x7a8], R16 ;  /* 0x0007a81001007387 */ /* 0x0001e60000100a00 */
[----:B------:R-:W4:Y:S01]  /*3c650*/  LDL.LU R7, [R1+0xa54] ;  /* 0x000a540001077983 */ /* 0x000f220000300800 */
[----:B------:R1:W-:Y:S01]  /*3c660*/  STL.64 [R1+0x7b8], R12 ;  /* 0x0007b80c01007387 */ /* 0x0003e20000100a00 */
[----:B0-----:R-:W-:-:S03]  /*3c670*/  IMAD.WIDE R16, R4, 0x2, R14 ;  /* 0x0000000204107825 */ /* 0x001fc600078e020e */
[----:B------:R-:W4:Y:S02]  /*3c680*/  LDL.LU R4, [R1+0xa60] ;  /* 0x000a600001047983 */ /* 0x000f240000300800 */
[----:B------:R-:W-:Y:S02]  /*3c690*/  STL.64 [R1+0x7d0], R16 ;  /* 0x0007d01001007387 */ /* 0x000fe40000100a00 */
[----:B------:R-:W4:Y:S02]  /*3c6a0*/  LDL.LU R20, [R1+0xa64] ;  /* 0x000a640001147983 */ /* 0x000f240000300800 */
[--C-:B-1----:R-:W-:Y:S02]  /*3c6b0*/  IMAD.WIDE R12, R5, 0x2, R14.reuse ;  /* 0x00000002050c7825 */ /* 0x102fe400078e020e */
[----:B------:R-:W4:Y:S03]  /*3c6c0*/  LDL.LU R5, [R1+0xa70] ;  /* 0x000a700001057983 */ /* 0x000f260000300800 */
[----:B------:R0:W-:Y:S02]  /*3c6d0*/  STL.64 [R1+0x7e0], R12 ;  /* 0x0007e00c01007387 */ /* 0x0001e40000100a00 */
[----:B------:R-:W4:Y:S02]  /*3c6e0*/  LDL.LU R21, [R1+0xa74] ;  /* 0x000a740001157983 */ /* 0x000f240000300800 */
[----:B0-----:R-:W-:-:S02]  /*3c6f0*/  IMAD.WIDE R12, R28, 0x2, R14 ;  /* 0x000000021c0c7825 */ /* 0x001fc400078e020e */
[----:B------:R-:W4:Y:S03]  /*3c700*/  LDL.LU R28, [R1+0xa80] ;  /* 0x000a8000011c7983 */ /* 0x000f260000300800 */
[----:B------:R0:W-:Y:S02]  /*3c710*/  STL.64 [R1+0x7f8], R12 ;  /* 0x0007f80c01007387 */ /* 0x0001e40000100a00 */
[----:B------:R-:W4:Y:S02]  /*3c720*/  LDL.LU R18, [R1+0xa84] ;  /* 0x000a840001127983 */ /* 0x000f240000300800 */
[--C-:B0-----:R-:W-:Y:S02]  /*3c730*/  IMAD.WIDE R12, R29, 0x2, R14.reuse ;  /* 0x000000021d0c7825 */ /* 0x101fe400078e020e */
        /* <DEDUP_REMOVED lines=14> */
[----:B0-----:R-:W4:Y:S01]  /*3c820*/  LDL.LU R12, [R1+0xac4] ;  /* 0x000ac400010c7983 */ /* 0x001f220000300800 */
[----:B------:R-:W-:-:S03]  /*3c830*/  IMAD.WIDE R24, R8, 0x2, R14 ;  /* 0x0000000208187825 */ /* 0x000fc600078e020e */
[----:B------:R-:W4:Y:S04]  /*3c840*/  LDL.LU R8, [R1+0xad0] ;  /* 0x000ad00001087983 */ /* 0x000f280000300800 */
[----:B------:R2:W-:Y:S01]  /*3c850*/  STL.64 [R1+0x858], R24 ;  /* 0x0008581801007387 */ /* 0x0005e20000100a00 */
[----:B------:R-:W4:Y:S02]  /*3c860*/  LDL.LU R13, [R1+0xad4] ;  /* 0x000ad400010d7983 */ /* 0x000f240000300800 */
[--C-:B--2---:R-:W-:Y:S02]  /*3c870*/  IMAD.WIDE R24, R9, 0x2, R14.reuse ;  /* 0x0000000209187825 */ /* 0x104fe400078e020e */
[----:B------:R-:W2:Y:S03]  /*3c880*/  LDL.LU R9, [R1+0xae0] ;  /* 0x000ae00001097983 */ /* 0x000ea60000300800 */
[----:B------:R3:W-:Y:S02]  /*3c890*/  STL.64 [R1+0x870], R24 ;  /* 0x0008701801007387 */ /* 0x0007e40000100a00 */
[----:B------:R-:W2:Y:S02]  /*3c8a0*/  LDL.LU R10, [R1+0xae4] ;  /* 0x000ae400010a7983 */ /* 0x000ea40000300800 */
[----:B---3--:R-:W-:-:S02]  /*3c8b0*/  IMAD.WIDE R24, R6, 0x2, R14 ;  /* 0x0000000206187825 */ /* 0x008fc400078e020e */
[----:B------:R-:W3:Y:S03]  /*3c8c0*/  LDL.LU R6, [R1+0xaf0] ;  /* 0x000af00001067983 */ /* 0x000ee60000300800 */
[----:B------:R4:W-:Y:S02]  /*3c8d0*/  STL.64 [R1+0x880], R24 ;  /* 0x0008801801007387 */ /* 0x0009e40000100a00 */
[----:B------:R-:W-:-:S04]  /*3c8e0*/  IMAD.WIDE R22, R23, 0x2, R14 ;  /* 0x0000000217167825 */ /* 0x000fc800078e020e */
[--C-:B----4-:R-:W-:Y:S02]  /*3c8f0*/  IMAD.WIDE R24, R7, 0x2, R14.reuse ;  /* 0x0000000207187825 */ /* 0x110fe400078e020e */
        /* <DEDUP_REMOVED lines=11> */
[----:B------:R-:W-:-:S04]  /*3c9b0*/  IMAD.WIDE R20, R21, 0x2, R14 ;  /* 0x0000000215147825 */ /* 0x000fc800078e020e */
[--C-:B0-----:R-:W-:Y:S02]  /*3c9c0*/  IMAD.WIDE R22, R28, 0x2, R14.reuse ;  /* 0x000000021c167825 */ /* 0x101fe400078e020e */
[----:B------:R-:W4:Y:S02]  /*3c9d0*/  LDL.LU R28, [R1+0xb10] ;  /* 0x000b1000011c7983 */ /* 0x000f240000300800 */
[----:B------:R-:W-:Y:S02]  /*3c9e0*/  STL.64 [R1+0x8f8], R20 ;  /* 0x0008f81401007387 */ /* 0x000fe40000100a00 */
        /* <DEDUP_REMOVED lines=9> */
[----:B------:R-:W-:Y:S02]  /*3ca80*/  STL.64 [R1+0x948], R20 ;  /* 0x0009481401007387 */ /* 0x000fe40000100a00 */
[----:B------:R0:W-:Y:S02]  /*3ca90*/  STL.64 [R1+0x958], R18 ;  /* 0x0009581201007387 */ /* 0x0001e40000100a00 */
[----:B0-----:R-:W-:-:S04]  /*3caa0*/  IMAD.WIDE R18, R3, 0x2, R14 ;  /* 0x0000000203127825 */ /* 0x001fc800078e020e */
[--C-:B------:R-:W-:Y:S01]  /*3cab0*/  IMAD.WIDE R20, R16, 0x2, R14.reuse ;  /* 0x0000000210147825 */ /* 0x100fe200078e020e */
[----:B------:R-:W4:Y:S03]  /*3cac0*/  LDL.LU R3, [R1+0xb24] ;  /* 0x000b240001037983 */ /* 0x000f260000300800 */
[--C-:B------:R-:W-:Y:S01]  /*3cad0*/  IMAD.WIDE R16, R17, 0x2, R14.reuse ;  /* 0x0000000211107825 */ /* 0x100fe200078e020e */
[----:B------:R-:W-:Y:S03]  /*3cae0*/  STL.64 [R1+0x970], R20 ;  /* 0x0009701401007387 */ /* 0x000fe60000100a00 */
[----:B------:R0:W-:Y:S02]  /*3caf0*/  STL.64 [R1+0x980], R18 ;  /* 0x0009801201007387 */ /* 0x0001e40000100a00 */
[----:B0-----:R-:W-:-:S02]  /*3cb00*/  IMAD.WIDE R18, R11, 0x2, R14 ;  /* 0x000000020b127825 */ /* 0x001fc400078e020e */
[----:B------:R-:W4:Y:S02]  /*3cb10*/  LDL.LU R11, [R1+0xb40] ;  /* 0x000b4000010b7983 */ /* 0x000f240000300800 */
[----:B------:R0:W-:Y:S02]  /*3cb20*/  STL.64 [R1+0x998], R16 ;  /* 0x0009981001007387 */ /* 0x0001e40000100a00 */
[----:B------:R1:W-:Y:S02]  /*3cb30*/  STL.64 [R1+0x9a8], R18 ;  /* 0x0009a81201007387 */ /* 0x0003e40000100a00 */
[----:B0-----:R-:W-:-:S04]  /*3cb40*/  IMAD.WIDE R16, R12, 0x2, R14 ;  /* 0x000000020c107825 */ /* 0x001fc800078e020e */
[--C-:B-1----:R-:W-:Y:S02]  /*3cb50*/  IMAD.WIDE R18, R8, 0x2, R14.reuse ;  /* 0x0000000208127825 */ /* 0x102fe400078e020e */
[----:B------:R-:W4:Y:S02]  /*3cb60*/  LDL.LU R8, [R1+0xb44] ;  /* 0x000b440001087983 */ /* 0x000f240000300800 */
[----:B------:R0:W-:Y:S02]  /*3cb70*/  STL.64 [R1+0x9c0], R16 ;  /* 0x0009c01001007387 */ /* 0x0001e40000100a00 */
[----:B------:R-:W-:Y:S02]  /*3cb80*/  STL.64 [R1+0x9d0], R18 ;  /* 0x0009d01201007387 */ /* 0x000fe40000100a00 */
[----:B0-----:R-:W-:-:S04]  /*3cb90*/  IMAD.WIDE R16, R13, 0x2, R14 ;  /* 0x000000020d107825 */ /* 0x001fc800078e020e */
[--C-:B--2---:R-:W-:Y:S02]  /*3cba0*/  IMAD.WIDE R12, R9, 0x2, R14.reuse ;  /* 0x00000002090c7825 */ /* 0x104fe400078e020e */
[----:B------:R-:W2:Y:S02]  /*3cbb0*/  LDL.LU R9, [R1+0xb50] ;  /* 0x000b500001097983 */ /* 0x000ea40000300800 */
[----:B------:R0:W-:Y:S02]  /*3cbc0*/  STL.64 [R1+0x9e8], R16 ;  /* 0x0009e81001007387 */ /* 0x0001e40000100a00 */
[----:B------:R3:W-:Y:S02]  /*3cbd0*/  STL.64 [R1+0x9f8], R12 ;  /* 0x0009f80c01007387 */ /* 0x0007e40000100a00 */
[----:B------:R-:W2:Y:S02]  /*3cbe0*/  LDL.LU R23, [R1+0xb54] ;  /* 0x000b540001177983 */ /* 0x000ea40000300800 */
[----:B0-----:R-:W-:-:S04]  /*3cbf0*/  IMAD.WIDE R16, R10, 0x2, R14 ;  /* 0x000000020a107825 */ /* 0x001fc800078e020e */
[--C-:B---3--:R-:W-:Y:S01]  /*3cc00*/  IMAD.WIDE R12, R6, 0x2, R14.reuse ;  /* 0x00000002060c7825 */ /* 0x108fe200078e020e */
[----:B------:R4:W-:Y:S03]  /*3cc10*/  STL.64 [R1+0xa10], R16 ;  /* 0x000a101001007387 */ /* 0x0009e60000100a00 */
[----:B------:R-:W3:Y:S02]  /*3cc20*/  LDL.LU R6, [R1+0xb60] ;  /* 0x000b600001067983 */ /* 0x000ee40000300800 */
[----:B------:R0:W-:Y:S02]  /*3cc30*/  STL.64 [R1+0xa20], R12 ;  /* 0x000a200c01007387 */ /* 0x0001e40000100a00 */
[--C-:B----4-:R-:W-:Y:S02]  /*3cc40*/  IMAD.WIDE R16, R7, 0x2, R14.reuse ;  /* 0x0000000207107825 */ /* 0x110fe400078e020e */
[----:B------:R-:W4:Y:S03]  /*3cc50*/  LDL.LU R7, [R1+0xb64] ;  /* 0x000b640001077983 */ /* 0x000f260000300800 */
[----:B------:R-:W-:Y:S02]  /*3cc60*/  STL.64 [R1+0xa30], R16 ;  /* 0x000a301001007387 */ /* 0x000fe40000100a00 */
        /* <DEDUP_REMOVED lines=24> */
[----:B0-----:R-:W4:Y:S01]  /*3cdf0*/  LDL.LU R12, [R1+0xbd0] ;  /* 0x000bd000010c7983 */ /* 0x001f220000300800 */
[----:B------:R-:W-:-:S03]  /*3ce00*/  IMAD.WIDE R24, R11, 0x2, R14 ;  /* 0x000000020b187825 */ /* 0x000fc600078e020e */
[----:B------:R-:W4:Y:S04]  /*3ce10*/  LDL.LU R11, [R1+0xbe0] ;  /* 0x000be000010b7983 */ /* 0x000f280000300800 */
[----:B------:R0:W-:Y:S01]  /*3ce20*/  STL.64 [R1+0xaa0], R24 ;  /* 0x000aa01801007387 */ /* 0x0001e20000100a00 */
[----:B------:R-:W4:Y:S02]  /*3ce30*/  LDL.LU R13, [R1+0xbf0] ;  /* 0x000bf000010d7983 */ /* 0x000f240000300800 */
[--C-:B0-----:R-:W-:Y:S02]  /*3ce40*/  IMAD.WIDE R24, R8, 0x2, R14.reuse ;  /* 0x0000000208187825 */ /* 0x101fe400078e020e */
[----:B------:R-:W4:Y:S03]  /*3ce50*/  LDL.LU R8, [R1+0xc00] ;  /* 0x000c000001087983 */ /* 0x000f260000300800 */
[----:B------:R2:W-:Y:S02]  /*3ce60*/  STL.64 [R1+0xab0], R24 ;  /* 0x000ab01801007387 */ /* 0x0005e40000100a00 */
[----:B------:R-:W4:Y:S02]  /*3ce70*/  LDL.LU R10, [R1+0xc10] ;  /* 0x000c1000010a7983 */ /* 0x000f240000300800 */
[----:B--2---:R-:W-:-:S02]  /*3ce80*/  IMAD.WIDE R24, R9, 0x2, R14 ;  /* 0x0000000209187825 */ /* 0x004fc400078e020e */
[----:B------:R-:W2:Y:S03]  /*3ce90*/  LDL.LU R9, [R1+0xc20] ;  /* 0x000c200001097983 */ /* 0x000ea60000300800 */
[----:B------:R3:W-:Y:S02]  /*3cea0*/  STL.64 [R1+0xac0], R24 ;  /* 0x000ac01801007387 */ /* 0x0007e40000100a00 */
[----:B------:R-:W-:-:S04]  /*3ceb0*/  IMAD.WIDE R22, R23, 0x2, R14 ;  /* 0x0000000217167825 */ /* 0x000fc800078e020e */
[--C-:B---3--:R-:W-:Y:S02]  /*3cec0*/  IMAD.WIDE R24, R6, 0x2, R14.reuse ;  /* 0x0000000206187825 */ /* 0x108fe400078e020e */
[----:B------:R-:W3:Y:S02]  /*3ced0*/  LDL.LU R6, [R1+0xc30] ;  /* 0x000c300001067983 */ /* 0x000ee40000300800 */
[----:B------:R4:W-:Y:S02]  /*3cee0*/  STL.64 [R1+0xad0], R22 ;  /* 0x000ad01601007387 */ /* 0x0009e40000100a00 */
[----:B------:R0:W-:Y:S02]  /*3cef0*/  STL.64 [R1+0xae0], R24 ;  /* 0x000ae01801007387 */ /* 0x0001e40000100a00 */
[--C-:B----4-:R-:W-:Y:S02]  /*3cf00*/  IMAD.WIDE R22, R7, 0x2, R14.reuse ;  /* 0x0000000207167825 */ /* 0x110fe400078e020e */
[----:B------:R-:W4:Y:S03]  /*3cf10*/  LDL.LU R7, [R1+0xc40] ;  /* 0x000c400001077983 */ /* 0x000f260000300800 */
[----:B------:R1:W-:Y:S02]  /*3cf20*/  STL.64 [R1+0xaf0], R22 ;  /* 0x000af01601007387 */ /* 0x0003e40000100a00 */
[----:B0-----:R-:W-:-:S04]  /*3cf30*/  IMAD.WIDE R24, R20, 0x2, R14 ;  /* 0x0000000214187825 */ /* 0x001fc800078e020e */
[--C-:B-1----:R-:W-:Y:S02]  /*3cf40*/  IMAD.WIDE R22, R4, 0x2, R14.reuse ;  /* 0x0000000204167825 */ /* 0x102fe400078e020e */
        /* <DEDUP_REMOVED lines=18> */
[--C-:B0-----:R-:W-:Y:S02]  /*3d070*/  IMAD.WIDE R18, R2, 0x2, R14.reuse ;  /* 0x0000000202127825 */ /* 0x101fe400078e020e */
[----:B------:R-:W4:Y:S02]  /*3d080*/  LDL.LU R2, [R1+0xc80] ;  /* 0x000c800001027983 */ /* 0x000f240000300800 */
[----:B------:R-:W-:-:S04]  /*3d090*/  IMAD.WIDE R20, R16, 0x2, R14 ;  /* 0x0000000210147825 */ /* 0x000fc800078e020e */
[--C-:B------:R-:W-:Y:S01]  /*3d0a0*/  IMAD.WIDE R16, R17, 0x2, R14.reuse ;  /* 0x0000000211107825 */ /* 0x100fe200078e020e */
[----:B------:R-:W-:Y:S03]  /*3d0b0*/  STL.64 [R1+0xb90], R20 ;  /* 0x000b901401007387 */ /* 0x000fe60000100a00 */
[----:B------:R0:W-:Y:S02]  /*3d0c0*/  STL.64 [R1+0xba0], R18 ;  /* 0x000ba01201007387 */ /* 0x0001e40000100a00 */
[--C-:B0-----:R-:W-:Y:S02]  /*3d0d0*/  IMAD.WIDE R18, R3, 0x2, R14.reuse ;  /* 0x0000000203127825 */ /* 0x101fe400078e020e */
        /* <DEDUP_REMOVED lines=9> */
[--C-:B------:R-:W-:Y:S02]  /*3d170*/  IMAD.WIDE R12, R8, 0x2, R14.reuse ;  /* 0x00000002080c7825 */ /* 0x100fe400078e020e */
[----:B------:R-:W4:Y:S02]  /*3d180*/  LDL.LU R8, [R1+0xca8] ;  /* 0x000ca80001087983 */ /* 0x000f240000300800 */
[----:B------:R0:W-:Y:S02]  /*3d190*/  STL.64 [R1+0xbf0], R16 ;  /* 0x000bf01001007387 */ /* 0x0001e40000100a00 */
[----:B------:R2:W-:Y:S02]  /*3d1a0*/  STL.64 [R1+0xc00], R12 ;  /* 0x000c000c01007387 */ /* 0x0005e40000100a00 */
[----:B------:R-:W4:Y:S02]  /*3d1b0*/  LDL.LU R23, [R1+0xcb0] ;  /* 0x000cb00001177983 */ /* 0x000f240000300800 */
[----:B0-----:R-:W-:-:S05]  /*3d1c0*/  IMAD.WIDE R16, R10, 0x2, R14 ;  /* 0x000000020a107825 */ /* 0x001fca00078e020e */
[----:B------:R3:W-:Y:S01]  /*3d1d0*/  STL.64 [R1+0xc10], R16 ;  /* 0x000c101001007387 */ /* 0x0007e20000100a00 */
[----:B--2---:R-:W-:-:S03]  /*3d1e0*/  IMAD.WIDE R12, R9, 0x2, R14 ;  /* 0x00000002090c7825 */ /* 0x004fc600078e020e */
[----:B------:R-:W2:Y:S04]  /*3d1f0*/  LDL.LU R9, [R1+0xcc0] ;  /* 0x000cc00001097983 */ /* 0x000ea80000300800 */
[----:B------:R4:W-:Y:S01]  /*3d200*/  STL.64 [R1+0xc20], R12 ;  /* 0x000c200c01007387 */ /* 0x0009e20000100a00 */
[----:B---3--:R-:W-:-:S03]  /*3d210*/  IMAD.WIDE R16, R6, 0x2, R14 ;  /* 0x0000000206107825 */ /* 0x008fc600078e020e */
[----:B------:R-:W3:Y:S02]  /*3d220*/  LDL.LU R6, [R1+0xcc8] ;  /* 0x000cc80001067983 */ /* 0x000ee40000300800 */
[----:B------:R-:W-:Y:S02]  /*3d230*/  STL.64 [R1+0xc30], R16 ;  /* 0x000c301001007387 */ /* 0x000fe40000100a00 */
[----:B------:R-:W3:Y:S02]  /*3d240*/  LDL.LU R20, [R1+0xcd8] ;  /* 0x000cd80001147983 */ /* 0x000ee40000300800 */
[--C-:B----4-:R-:W-:Y:S02]  /*3d250*/  IMAD.WIDE R12, R7, 0x2, R14.reuse ;  /* 0x00000002070c7825 */ /* 0x110fe400078e020e */
        /* <DEDUP_REMOVED lines=34> */
[----:B------:R-:W-:-:S04]  /*3d480*/  IMAD.WIDE R22, R23, 0x2, R14 ;  /* 0x0000000217167825 */ /* 0x000fc800078e020e */
[--C-:B--2---:R-:W-:Y:S02]  /*3d490*/  IMAD.WIDE R24, R9, 0x2, R14.reuse ;  /* 0x0000000209187825 */ /* 0x104fe400078e020e */
[----:B------:R-:W2:Y:S02]  /*3d4a0*/  LDL.LU R9, [R1+0xdb8] ;  /* 0x000db80001097983 */ /* 0x000ea40000300800 */
[----:B------:R3:W-:Y:S02]  /*3d4b0*/  STL.64 [R1+0xcb0], R22 ;  /* 0x000cb01601007387 */ /* 0x0007e40000100a00 */
[----:B------:R0:W-:Y:S02]  /*3d4c0*/  STL.64 [R1+0xcc0], R24 ;  /* 0x000cc01801007387 */ /* 0x0001e40000100a00 */
[--C-:B---3--:R-:W-:Y:S02]  /*3d4d0*/  IMAD.WIDE R22, R6, 0x2, R14.reuse ;  /* 0x0000000206167825 */ /* 0x108fe400078e020e */
[----:B------:R-:W3:Y:S02]  /*3d4e0*/  LDL.LU R6, [R1+0xdc0] ;  /* 0x000dc00001067983 */ /* 0x000ee40000300800 */
[----:B0-----:R-:W-:-:S04]  /*3d4f0*/  IMAD.WIDE R24, R20, 0x2, R14 ;  /* 0x0000000214187825 */ /* 0x001fc800078e020e */
[----:B------:R4:W-:Y:S02]  /*3d500*/  STL.64 [R1+0xcc8], R22 ;  /* 0x000cc81601007387 */ /* 0x0009e40000100a00 */
[--C-:B----4-:R-:W-:Y:S02]  /*3d510*/  IMAD.WIDE R22, R7, 0x2, R14.reuse ;  /* 0x0000000207167825 */ /* 0x110fe400078e020e */
[----:B------:R-:W4:Y:S02]  /*3d520*/  LDL.LU R7, [R1+0xdd0] ;  /* 0x000dd00001077983 */ /* 0x000f240000300800 */
[----:B------:R-:W-:Y:S02]  /*3d530*/  STL.64 [R1+0xcd8], R24 ;  /* 0x000cd81801007387 */ /* 0x000fe40000100a00 */
[----:B------:R0:W-:Y:S02]  /*3d540*/  STL.64 [R1+0xce8], R22 ;  /* 0x000ce81601007387 */ /* 0x0001e40000100a00 */
[----:B------:R-:W-:-:S04]  /*3d550*/  IMAD.WIDE R20, R21, 0x2, R14 ;  /* 0x0000000215147825 */ /* 0x000fc800078e020e */
        /* <DEDUP_REMOVED lines=19> */
[----:B------:R-:W-:-:S04]  /*3d690*/  IMAD.WIDE R16, R17, 0x2, R14 ;  /* 0x0000000211107825 */ /* 0x000fc800078e020e */
[--C-:B0-----:R-:W-:Y:S02]  /*3d6a0*/  IMAD.WIDE R18, R2, 0x2, R14.reuse ;  /* 0x0000000202127825 */ /* 0x101fe400078e020e */
[----:B------:R-:W4:Y:S02]  /*3d6b0*/  LDL.LU R2, [R1+0xe10] ;  /* 0x000e100001027983 */ /* 0x000f240000300800 */
[----:B------:R-:W-:Y:S02]  /*3d6c0*/  STL.64 [R1+0xd58], R16 ;  /* 0x000d581001007387 */ /* 0x000fe40000100a00 */
[----:B------:R0:W-:Y:S02]  /*3d6d0*/  STL.64 [R1+0xd60], R18 ;  /* 0x000d601201007387 */ /* 0x0001e40000100a00 */
[----:B0-----:R-:W-:-:S04]  /*3d6e0*/  IMAD.WIDE R18, R3, 0x2, R14 ;  /* 0x0000000203127825 */ /* 0x001fc800078e020e */
[--C-:B------:R-:W-:Y:S01]  /*3d6f0*/  IMAD.WIDE R16, R12, 0x2, R14.reuse ;  /* 0x000000020c107825 */ /* 0x100fe200078e020e */
[----:B------:R-:W4:Y:S04]  /*3d700*/  LDL.LU R3, [R1+0xe18] ;  /* 0x000e180001037983 */ /* 0x000f280000300800 */
[----:B------:R0:W-:Y:S01]  /*3d710*/  STL.64 [R1+0xd70], R16 ;  /* 0x000d701001007387 */ /* 0x0001e20000100a00 */
[----:B------:R-:W-:Y:S02]  /*3d720*/  STL.64 [R1+0xd78], R18 ;  /* 0x000d781201007387 */ /* 0x000fe40000100a00 */
[----:B0-----:R-:W-:-:S04]  /*3d730*/  IMAD.WIDE R16, R13, 0x2, R14 ;  /* 0x000000020d107825 */ /* 0x001fc800078e020e */
[--C-:B------:R-:W-:Y:S02]  /*3d740*/  IMAD.WIDE R12, R11, 0x2, R14.reuse ;  /* 0x000000020b0c7825 */ /* 0x100fe400078e020e */
[----:B------:R-:W4:Y:S02]  /*3d750*/  LDL.LU R11, [R1+0xe28] ;  /* 0x000e2800010b7983 */ /* 0x000f240000300800 */
[----:B------:R0:W-:Y:S02]  /*3d760*/  STL.64 [R1+0xd88], R16 ;  /* 0x000d881001007387 */ /* 0x0001e40000100a00 */
[----:B------:R1:W-:Y:S02]  /*3d770*/  STL.64 [R1+0xd90], R12 ;  /* 0x000d900c01007387 */ /* 0x0003e40000100a00 */
[----:B------:R-:W4:Y:S02]  /*3d780*/  LDL.LU R23, [R1+0xe30] ;  /* 0x000e300001177983 */ /* 0x000f240000300800 */
[----:B0-----:R-:W-:-:S04]  /*3d790*/  IMAD.WIDE R16, R10, 0x2, R14 ;  /* 0x000000020a107825 */ /* 0x001fc800078e020e */
[--C-:B-1----:R-:W-:Y:S01]  /*3d7a0*/  IMAD.WIDE R12, R8, 0x2, R14.reuse ;  /* 0x00000002080c7825 */ /* 0x102fe200078e020e */
[----:B------:R2:W-:Y:S03]  /*3d7b0*/  STL.64 [R1+0xda0], R16 ;  /* 0x000da01001007387 */ /* 0x0005e60000100a00 */
[----:B------:R-:W4:Y:S02]  /*3d7c0*/  LDL.LU R8, [R1+0xe40] ;  /* 0x000e400001087983 */ /* 0x000f240000300800 */
[----:B------:R3:W-:Y:S02]  /*3d7d0*/  STL.64 [R1+0xda8], R12 ;  /* 0x000da80c01007387 */ /* 0x0007e40000100a00 */
[--C-:B--2---:R-:W-:Y:S02]  /*3d7e0*/  IMAD.WIDE R16, R9, 0x2, R14.reuse ;  /* 0x0000000209107825 */ /* 0x104fe400078e020e */
[----:B------:R-:W2:Y:S03]  /*3d7f0*/  LDL.LU R9, [R1+0xe48] ;  /* 0x000e480001097983 */ /* 0x000ea60000300800 */
[----:B------:R-:W-:Y:S02]  /*3d800*/  STL.64 [R1+0xdb8], R16 ;  /* 0x000db81001007387 */ /* 0x000fe40000100a00 */
[----:B------:R-:W2:Y:S02]  /*3d810*/  LDL.LU R20, [R1+0xe58] ;  /* 0x000e580001147983 */ /* 0x000ea40000300800 */
[----:B---3--:R-:W-:-:S02]  /*3d820*/  IMAD.WIDE R12, R6, 0x2, R14 ;  /* 0x00000002060c7825 */ /* 0x008fc400078e020e */
[----:B------:R-:W3:Y:S03]  /*3d830*/  LDL.LU R6, [R1+0xe68] ;  /* 0x000e680001067983 */ /* 0x000ee60000300800 */
[----:B------:R4:W-:Y:S02]  /*3d840*/  STL.64 [R1+0xdc0], R12 ;  /* 0x000dc00c01007387 */ /* 0x0009e40000100a00 */
        /* <DEDUP_REMOVED lines=33> */
[--C-:B0-----:R-:W-:Y:S02]  /*3da60*/  IMAD.WIDE R24, R8, 0x2, R14.reuse ;  /* 0x0000000208187825 */ /* 0x101fe400078e020e */
[----:B------:R-:W4:Y:S02]  /*3da70*/  LDL.LU R8, [R1+0xf38] ;  /* 0x000f380001087983 */ /* 0x000f240000300800 */
[----:B------:R2:W-:Y:S02]  /*3da80*/  STL.64 [R1+0xe30], R22 ;  /* 0x000e301601007387 */ /* 0x0005e40000100a00 */
[----:B------:R0:W-:Y:S02]  /*3da90*/  STL.64 [R1+0xe40], R24 ;  /* 0x000e401801007387 */ /* 0x0001e40000100a00 */
[--C-:B--2---:R-:W-:Y:S02]  /*3daa0*/  IMAD.WIDE R22, R9, 0x2, R14.reuse ;  /* 0x0000000209167825 */ /* 0x104fe400078e020e */
[----:B------:R-:W2:Y:S02]  /*3dab0*/  LDL.LU R9, [R1+0xf40] ;  /* 0x000f400001097983 */ /* 0x000ea40000300800 */
[----:B0-----:R-:W-:-:S04]  /*3dac0*/  IMAD.WIDE R24, R20, 0x2, R14 ;  /* 0x0000000214187825 */ /* 0x001fc800078e020e */
[----:B------:R3:W-:Y:S02]  /*3dad0*/  STL.64 [R1+0xe48], R22 ;  /* 0x000e481601007387 */ /* 0x0007e40000100a00 */
[--C-:B---3--:R-:W-:Y:S02]  /*3dae0*/  IMAD.WIDE R22, R6, 0x2, R14.reuse ;  /* 0x0000000206167825 */ /* 0x108fe400078e020e */
[----:B------:R-:W3:Y:S02]  /*3daf0*/  LDL.LU R6, [R1+0xf50] ;  /* 0x000f500001067983 */ /* 0x000ee40000300800 */
[----:B------:R-:W-:Y:S02]  /*3db00*/  STL.64 [R1+0xe58], R24 ;  /* 0x000e581801007387 */ /* 0x000fe40000100a00 */
[----:B------:R-:W-:-:S04]  /*3db10*/  IMAD.WIDE R20, R21, 0x2, R14 ;  /* 0x0000000215147825 */ /* 0x000fc800078e020e */
[----:B------:R4:W-:Y:S02]  /*3db20*/  STL.64 [R1+0xe68], R22 ;  /* 0x000e681601007387 */ /* 0x0009e40000100a00 */
[--C-:B----4-:R-:W-:Y:S02]  /*3db30*/  IMAD.WIDE R22, R7, 0x2, R14.reuse ;  /* 0x0000000207167825 */ /* 0x110fe400078e020e */
[----:B------:R-:W4:Y:S02]  /*3db40*/  LDL.LU R7, [R1+0xf58] ;  /* 0x000f580001077983 */ /* 0x000f240000300800 */
[----:B------:R-:W-:Y:S02]  /*3db50*/  STL.64 [R1+0xe70], R20 ;  /* 0x000e701401007387 */ /* 0x000fe40000100a00 */
[----:B------:R0:W-:Y:S02]  /*3db60*/  STL.64 [R1+0xe80], R22 ;  /* 0x000e801601007387 */ /* 0x0001e40000100a00 */
[----:B0-----:R-:W-:-:S02]  /*3db70*/  IMAD.WIDE R22, R4, 0x2, R14 ;  /* 0x0000000204167825 */ /* 0x001fc400078e020e */
        /* <DEDUP_REMOVED lines=35> */
[--C-:B0-----:R-:W-:Y:S02]  /*3ddb0*/  IMAD.WIDE R16, R8, 0x2, R14.reuse ;  /* 0x0000000208107825 */ /* 0x101fe400078e020e */
[----:B------:R-:W4:Y:S03]  /*3ddc0*/  LDL.LU R8, [R1+0xfc8] ;  /* 0x000fc80001087983 */ /* 0x000f260000300800 */
[----:B------:R-:W-:Y:S02]  /*3ddd0*/  STL.64 [R1+0xf38], R16 ;  /* 0x000f381001007387 */ /* 0x000fe40000100a00 */
        /* <DEDUP_REMOVED lines=42> */
[----:B------:R-:W4:Y:S02]  /*3e080*/  LDL.LU R8, [R1+0x10c0] ;  /* 0x0010c00001087983 */ /* 0x000f240000300800 */
[----:B-1----:R-:W-:-:S04]  /*3e090*/  IMAD.WIDE R24, R20, 0x2, R14 ;  /* 0x0000000214187825 */ /* 0x002fc800078e020e */
[----:B------:R2:W-:Y:S02]  /*3e0a0*/  STL.64 [R1+0xfc8], R22 ;  /* 0x000fc81601007387 */ /* 0x0005e40000100a00 */
[--C-:B--2---:R-:W-:Y:S02]  /*3e0b0*/  IMAD.WIDE R22, R9, 0x2, R14.reuse ;  /* 0x0000000209167825 */ /* 0x104fe400078e020e */
[----:B------:R-:W2:Y:S02]  /*3e0c0*/  LDL.LU R9, [R1+0x10d0] ;  /* 0x0010d00001097983 */ /* 0x000ea40000300800 */
[----:B------:R-:W-:Y:S02]  /*3e0d0*/  STL.64 [R1+0xfd8], R24 ;  /* 0x000fd81801007387 */ /* 0x000fe40000100a00 */
[----:B------:R-:W-:-:S04]  /*3e0e0*/  IMAD.WIDE R20, R21, 0x2, R14 ;  /* 0x0000000215147825 */ /* 0x000fc800078e020e */
[----:B------:R3:W-:Y:S02]  /*3e0f0*/  STL.64 [R1+0xfe0], R22 ;  /* 0x000fe01601007387 */ /* 0x0007e40000100a00 */
[--C-:B---3--:R-:W-:Y:S02]  /*3e100*/  IMAD.WIDE R22, R6, 0x2, R14.reuse ;  /* 0x0000000206167825 */ /* 0x108fe400078e020e */
[----:B------:R-:W3:Y:S02]  /*3e110*/  LDL.LU R6, [R1+0x10d8] ;  /* 0x0010d80001067983 */ /* 0x000ee40000300800 */
[----:B------:R0:W-:Y:S02]  /*3e120*/  STL.64 [R1+0xff0], R20 ;  /* 0x000ff01401007387 */ /* 0x0001e40000100a00 */
[----:B------:R4:W-:Y:S02]  /*3e130*/  STL.64 [R1+0x1000], R22 ;  /* 0x0010001601007387 */ /* 0x0009e40000100a00 */
[----:B0-----:R-:W-:-:S04]  /*3e140*/  IMAD.WIDE R20, R18, 0x2, R14 ;  /* 0x0000000212147825 */ /* 0x001fc800078e020e */
[--C-:B----4-:R-:W-:Y:S02]  /*3e150*/  IMAD.WIDE R22, R7, 0x2, R14.reuse ;  /* 0x0000000207167825 */ /* 0x110fe400078e020e */
        /* <DEDUP_REMOVED lines=31> */
[----:B-1----:R-:W-:-:S04]  /*3e350*/  IMAD.WIDE R12, R3, 0x2, R14 ;  /* 0x00000002030c7825 */ /* 0x002fc800078e020e */
        /* <DEDUP_REMOVED lines=30> */
[----:B------:R-:W-:-:S04]  /*3e540*/  IMAD.WIDE R24, R28, 0x2, R14 ;  /* 0x000000021c187825 */ /* 0x000fc800078e020e */
[----:B------:R-:W4:Y:S01]  /*3e550*/  LDL.LU R28, [R1+0x11f8] ;  /* 0x0011f800011c7983 */ /* 0x000f220000300800 */
        /* <DEDUP_REMOVED lines=18> */
[--C-:B0-----:R-:W-:Y:S02]  /*3e680*/  IMAD.WIDE R22, R8, 0x2, R14.reuse ;  /* 0x0000000208167825 */ /* 0x101fe400078e020e */
[----:B------:R-:W4:Y:S02]  /*3e690*/  LDL.LU R8, [R1+0x1250] ;  /* 0x0012500001087983 */ /* 0x000f240000300800 */
[----:B------:R-:W-:Y:S02]  /*3e6a0*/  STL.64 [R1+0x1158], R24 ;  /* 0x0011581801007387 */ /* 0x000fe40000100a00 */
[----:B------:R-:W-:-:S04]  /*3e6b0*/  IMAD.WIDE R20, R21, 0x2, R14 ;  /* 0x0000000215147825 */ /* 0x000fc800078e020e */
[----:B------:R2:W-:Y:S02]  /*3e6c0*/  STL.64 [R1+0x1160], R22 ;  /* 0x0011601601007387 */ /* 0x0005e40000100a00 */
[--C-:B--2---:R-:W-:Y:S02]  /*3e6d0*/  IMAD.WIDE R22, R9, 0x2, R14.reuse ;  /* 0x0000000209167825 */ /* 0x104fe400078e020e */
[----:B------:R-:W2:Y:S02]  /*3e6e0*/  LDL.LU R9, [R1+0x1258] ;  /* 0x0012580001097983 */ /* 0x000ea40000300800 */
[----:B------:R0:W-:Y:S02]  /*3e6f0*/  STL.64 [R1+0x1170], R20 ;  /* 0x0011701401007387 */ /* 0x0001e40000100a00 */
[----:B------:R3:W-:Y:S02]  /*3e700*/  STL.64 [R1+0x1178], R22 ;  /* 0x0011781601007387 */ /* 0x0007e40000100a00 */
[----:B0-----:R-:W-:-:S04]  /*3e710*/  IMAD.WIDE R20, R18, 0x2, R14 ;  /* 0x0000000212147825 */ /* 0x001fc800078e020e */
[--C-:B---3--:R-:W-:Y:S02]  /*3e720*/  IMAD.WIDE R22, R6, 0x2, R14.reuse ;  /* 0x0000000206167825 */ /* 0x108fe400078e020e */
[----:B------:R-:W3:Y:S02]  /*3e730*/  LDL.LU R6, [R1+0x1268] ;  /* 0x0012680001067983 */ /* 0x000ee40000300800 */
[----:B------:R0:W-:Y:S02]  /*3e740*/  STL.64 [R1+0x1188], R20 ;  /* 0x0011881401007387 */ /* 0x0001e40000100a00 */
[----:B------:R-:W-:Y:S02]  /*3e750*/  STL.64 [R1+0x1198], R22 ;  /* 0x0011981601007387 */ /* 0x000fe40000100a00 */
[----:B0-----:R-:W-:-:S04]  /*3e760*/  IMAD.WIDE R20, R19, 0x2, R14 ;  /* 0x0000000213147825 */ /* 0x001fc800078e020e */
[--C-:B----4-:R-:W-:Y:S02]  /*3e770*/  IMAD.WIDE R18, R7, 0x2, R14.reuse ;  /* 0x0000000207127825 */ /* 0x110fe400078e020e */
        /* <DEDUP_REMOVED lines=96> */
[----:B0-----:R-:W-:-:S04]  /*3ed80*/  IMAD.WIDE R20, R16, 0x2, R14 ;  /* 0x0000000210147825 */ /* 0x001fc800078e020e */
        /* <DEDUP_REMOVED lines=64> */
[--C-:B0-----:R-:W-:Y:S02]  /*3f190*/  IMAD.WIDE R24, R29, 0x2, R14.reuse ;  /* 0x000000021d187825 */ /* 0x101fe400078e020e */
[----:B------:R-:W4:Y:S02]  /*3f1a0*/  LDL.LU R29, [R1+0x1530] ;  /* 0x00153000011d7983 */ /* 0x000f240000300800 */
[----:B------:R-:W-:-:S05]  /*3f1b0*/  IMAD.WIDE R22, R23, 0x2, R14 ;  /* 0x0000000217167825 */ /* 0x000fca00078e020e */
[----:B------:R0:W-:Y:S01]  /*3f1c0*/  STL.64 [R1+0x1430], R22 ;  /* 0x0014301601007387 */ /* 0x0001e20000100a00 */
        /* <DEDUP_REMOVED lines=24> */
[----:B0-----:R-:W-:-:S04]  /*3f350*/  IMAD.WIDE R20, R16, 0x2, R14 ;  /* 0x0000000210147825 */ /* 0x001fc800078e020e */
        /* <DEDUP_REMOVED lines=29> */
[----:B-1----:R-:W-:-:S02]  /*3f530*/  IMAD.WIDE R12, R2, 0x2, R14 ;  /* 0x00000002020c7825 */ /* 0x002fc400078e020e */
        /* <DEDUP_REMOVED lines=22> */
[----:B0-----:R-:W3:Y:S01]  /*3f6a0*/  LDL.LU R12, [R1+0x1668] ;  /* 0x00166800010c7983 */ /* 0x001ee20000300800 */
[----:B----4-:R-:W-:-:S03]  /*3f6b0*/  IMAD.WIDE R24, R7, 0x2, R14 ;  /* 0x0000000207187825 */ /* 0x010fc600078e020e */
[----:B------:R-:W4:Y:S02]  /*3f6c0*/  LDL.LU R7, [R1+0x1678] ;  /* 0x0016780001077983 */ /* 0x000f240000300800 */
        /* <DEDUP_REMOVED lines=60> */
[----:B-1----:R-:W-:-:S03]  /*3fa90*/  IMAD.WIDE R12, R5, 0x2, R14 ;  /* 0x00000002050c7825 */ /* 0x002fc600078e020e */
[----:B------:R-:W4:Y:S04]  /*3faa0*/  LDL.LU R5, [R1+0x910] ;  /* 0x0009100001057983 */ /* 0x000f280000300800 */
        /* <DEDUP_REMOVED lines=28> */
[----:B0-----:R-:W2:Y:S01]  /*3fc70*/  LDL.LU R12, [R1+0x7c4] ;  /* 0x0007c400010c7983 */ /* 0x001ea20000300800 */
[----:B---3--:R-:W-:-:S03]  /*3fc80*/  IMAD.WIDE R24, R6, 0x2, R14 ;  /* 0x0000000206187825 */ /* 0x008fc600078e020e */
[----:B------:R-:W3:Y:S04]  /*3fc90*/  LDL.LU R6, [R1+0x7c0] ;  /* 0x0007c00001067983 */ /* 0x000ee80000300800 */
[----:B------:R4:W-:Y:S01]  /*3fca0*/  STL.64 [R1+0x960], R24 ;  /* 0x0009601801007387 */ /* 0x0009e20000100a00 */
        /* <DEDUP_REMOVED lines=12> */
[----:B------:R-:W-:Y:S02]  /*3fd70*/  STL.64 [R1+0x910], R24 ;  /* 0x0009101801007387 */ /* 0x000fe40000100a00 */
[--C-:B0-----:R-:W-:Y:S02]  /*3fd80*/  IMAD.WIDE R22, R28, 0x2, R14.reuse ;  /* 0x000000021c167825 */ /* 0x101fe400078e020e */
[----:B------:R-:W4:Y:S03]  /*3fd90*/  LDL.LU R28, [R1+0x748] ;  /* 0x00074800011c7983 */ /* 0x000f260000300800 */
[----:B------:R0:W-:Y:S02]  /*3fda0*/  STL.64 [R1+0x1728], R22 ;  /* 0x0017281601007387 */ /* 0x0001e40000100a00 */
[----:B0-----:R-:W-:-:S02]  /*3fdb0*/  IMAD.WIDE R22, R29, 0x2, R14 ;  /* 0x000000021d167825 */ /* 0x001fc400078e020e */
        /* <DEDUP_REMOVED lines=73> */
[----:B--2---:R-:W-:-:S03]  /*40250*/  IMAD.WIDE R24, R9, 0x2, R14 ;  /* 0x0000000209187825 */ /* 0x004fc600078e020e */
[----:B------:R-:W2:Y:S04]  /*40260*/  LDL.LU R9, [R1+0x5c4] ;  /* 0x0005c40001097983 */ /* 0x000ea80000300800 */
[----:B------:R3:W-:Y:S01]  /*40270*/  STL.64 [R1+0x6d0], R24 ;  /* 0x0006d01801007387 */ /* 0x0007e20000100a00 */
        /* <DEDUP_REMOVED lines=85> */
[----:B------:R-:W4:Y:S01]  /*407d0*/  LDL.LU R17, [R1+0x554] ;  /* 0x0005540001117983 */ /* 0x000f220000300800 */
[----:B0-----:R-:W4:Y:S01]  /*407e0*/  LDL.LU R12, [R1+0x550] ;  /* 0x00055000010c7983 */ /* 0x001f220000300800 */
[----:B------:R-:W-:-:S05]  /*407f0*/  IMAD.WIDE R10, R11, 0x2, R14 ;  /* 0x000000020b0a7825 */ /* 0x000fca00078e020e */
[----:B------:R0:W-:Y:S01]  /*40800*/  STL.64 [R1+0x598], R10 ;  /* 0x0005980a01007387 */ /* 0x0001e20000100a00 */
[----:B------:R-:W4:Y:S02]  /*40810*/  LDL.LU R13, [R1+0x54c] ;  /* 0x00054c00010d7983 */ /* 0x000f240000300800 */
[--C-:B------:R-:W-:Y:S01]  /*40820*/  IMAD.WIDE R24, R8, 0x2, R14.reuse ;  /* 0x0000000208187825 */ /* 0x100fe200078e020e */
[----:B0-----:R-:W4:Y:S04]  /*40830*/  LDL.LU R10, [R1+0x548] ;  /* 0x00054800010a7983 */ /* 0x001f280000300800 */
[----:B------:R2:W-:Y:S01]  /*40840*/  STL.64 [R1+0x2ed8], R24 ;  /* 0x002ed81801007387 */ /* 0x0005e20000100a00 */
[----:B------:R-:W4:Y:S02]  /*40850*/  LDL.LU R11, [R1+0x544] ;  /* 0x00054400010b7983 */ /* 0x000f240000300800 */
[----:B------:R-:W4:Y:S02]  /*40860*/  LDL.LU R8, [R1+0x540] ;  /* 0x0005400001087983 */ /* 0x000f240000300800 */
[----:B--2---:R-:W-:-:S05]  /*40870*/  IMAD.WIDE R24, R9, 0x2, R14 ;  /* 0x0000000209187825 */ /* 0x004fca00078e020e */
[----:B------:R3:W-:Y:S01]  /*40880*/  STL.64 [R1+0x590], R24 ;  /* 0x0005901801007387 */ /* 0x0007e20000100a00 */
[----:B------:R-:W2:Y:S02]  /*40890*/  LDL.LU R9, [R1+0x53c] ;  /* 0x00053c0001097983 */ /* 0x000ea40000300800 */
[--C-:B---3--:R-:W-:Y:S02]  /*408a0*/  IMAD.WIDE R24, R6, 0x2, R14.reuse ;  /* 0x0000000206187825 */ /* 0x108fe400078e020e */
[----:B------:R-:W3:Y:S03]  /*408b0*/  LDL.LU R6, [R1+0x538] ;  /* 0x0005380001067983 */ /* 0x000ee60000300800 */
[----:B------:R0:W-:Y:S02]  /*408c0*/  STL.64 [R1+0x2ef8], R24 ;  /* 0x002ef81801007387 */ /* 0x0001e40000100a00 */
[----:B0-----:R-:W-:-:S04]  /*408d0*/  IMAD.WIDE R24, R23, 0x2, R14 ;  /* 0x0000000217187825 */ /* 0x001fc800078e020e */
        /* <DEDUP_REMOVED lines=31> */
[----:B------:R1:W-:Y:S02]  /*40ad0*/  STL.64 [R1+0x558], R20 ;  /* 0x0005581401007387 */ /* 0x0003e40000100a00 */
[--C-:B0-----:R-:W-:Y:S02]  /*40ae0*/  IMAD.WIDE R18, R17, 0x2, R14.reuse ;  /* 0x0000000211127825 */ /* 0x101fe400078e020e */
[----:B------:R-:W4:Y:S02]  /*40af0*/  LDL.LU R17, [R1+0x518] ;  /* 0x0005180001117983 */ /* 0x000f240000300800 */
[----:B-1----:R-:W-:-:S04]  /*40b00*/  IMAD.WIDE R20, R12, 0x2, R14 ;  /* 0x000000020c147825 */ /* 0x002fc800078e020e */
[----:B------:R0:W-:Y:S01]  /*40b10*/  STL.64 [R1+0x2fd8], R18 ;  /* 0x002fd81201007387 */ /* 0x0001e20000100a00 */
[----:B------:R1:W-:Y:S01]  /*40b20*/  STL.64 [R1+0x550], R20 ;  /* 0x0005501401007387 */ /* 0x0003e20000100a00 */
[----:B------:R-:W4:Y:S02]  /*40b30*/  LDL.LU R12, [R1+0x514] ;  /* 0x00051400010c7983 */ /* 0x000f240000300800 */
[----:B0-----:R-:W-:-:S04]  /*40b40*/  IMAD.WIDE R18, R13, 0x2, R14 ;  /* 0x000000020d127825 */ /* 0x001fc800078e020e */
[--C-:B-1----:R-:W-:Y:S01]  /*40b50*/  IMAD.WIDE R20, R10, 0x2, R14.reuse ;  /* 0x000000020a147825 */ /* 0x102fe200078e020e */
[----:B------:R0:W-:Y:S04]  /*40b60*/  STL.64 [R1+0x2ff8], R18 ;  /* 0x002ff81201007387 */ /* 0x0001e80000100a00 */
[----:B------:R-:W-:Y:S01]  /*40b70*/  STL.64 [R1+0x548], R20 ;  /* 0x0005481401007387 */ /* 0x000fe20000100a00 */
[----:B------:R-:W4:Y:S02]  /*40b80*/  LDL.LU R13, [R1+0x510] ;  /* 0x00051000010d7983 */ /* 0x000f240000300800 */
[----:B0-----:R-:W-:-:S04]  /*40b90*/  IMAD.WIDE R18, R11, 0x2, R14 ;  /* 0x000000020b127825 */ /* 0x001fc800078e020e */
[--C-:B------:R-:W-:Y:S01]  /*40ba0*/  IMAD.WIDE R10, R8, 0x2, R14.reuse ;  /* 0x00000002080a7825 */ /* 0x100fe200078e020e */
[----:B------:R-:W-:Y:S04]  /*40bb0*/  STL.64 [R1+0x3018], R18 ;  /* 0x0030181201007387 */ /* 0x000fe80000100a00 */
[----:B------:R3:W-:Y:S02]  /*40bc0*/  STL.64 [R1+0x540], R10 ;  /* 0x0005400a01007387 */ /* 0x0007e40000100a00 */
[----:B------:R-:W4:Y:S02]  /*40bd0*/  LDL.LU R23, [R1+0x50c] ;  /* 0x00050c0001177983 */ /* 0x000f240000300800 */
[----:B--2---:R-:W-:-:S05]  /*40be0*/  IMAD.WIDE R8, R9, 0x2, R14 ;  /* 0x0000000209087825 */ /* 0x004fca00078e020e */
[----:B------:R0:W-:Y:S01]  /*40bf0*/  STL.64 [R1+0x3038], R8 ;  /* 0x0030380801007387 */ /* 0x0001e20000100a00 */
[----:B---3--:R-:W-:-:S03]  /*40c00*/  IMAD.WIDE R10, R6, 0x2, R14 ;  /* 0x00000002060a7825 */ /* 0x008fc600078e020e */
[----:B0-----:R-:W2:Y:S02]  /*40c10*/  LDL.LU R8, [R1+0x508] ;  /* 0x0005080001087983 */ /* 0x001ea40000300800 */
[----:B------:R4:W-:Y:S02]  /*40c20*/  STL.64 [R1+0x538], R10 ;  /* 0x0005380a01007387 */ /* 0x0009e40000100a00 */
[----:B------:R-:W3:Y:S02]  /*40c30*/  LDL.LU R9, [R1+0x504] ;  /* 0x0005040001097983 */ /* 0x000ee40000300800 */
[----:B----4-:R-:W-:-:S05]  /*40c40*/  IMAD.WIDE R10, R7, 0x2, R14 ;  /* 0x00000002070a7825 */ /* 0x010fca00078e020e */
[----:B------:R0:W-:Y:S01]  /*40c50*/  STL.64 [R1+0x3058], R10 ;  /* 0x0030580a01007387 */ /* 0x0001e20000100a00 */
[----:B------:R-:W-:-:S03]  /*40c60*/  IMAD.WIDE R6, R4, 0x2, R14 ;  /* 0x0000000204067825 */ /* 0x000fc600078e020e */
[----:B0-----:R-:W4:Y:S01]  /*40c70*/  LDL.LU R10, [R1+0x500] ;  /* 0x00050000010a7983 */ /* 0x001f220000300800 */
[----:B------:R-:W4:Y:S03]  /*40c80*/  LDL.LU R11, [R1+0x4fc] ;  /* 0x0004fc00010b7983 */ /* 0x000f260000300800 */
[----:B------:R0:W-:Y:S01]  /*40c90*/  STL.64 [R1+0x530], R6 ;  /* 0x0005300601007387 */ /* 0x0001e20000100a00 */
[----:B------:R-:W4:Y:S02]  /*40ca0*/  LDL.LU R20, [R1+0x4f8] ;  /* 0x0004f80001147983 */ /* 0x000f240000300800 */
[----:B------:R-:W4:Y:S02]  /*40cb0*/  LDL.LU R21, [R1+0x4f4] ;  /* 0x0004f40001157983 */ /* 0x000f240000300800 */
[----:B------:R-:W-:-:S05]  /*40cc0*/  IMAD.WIDE R4, R5, 0x2, R14 ;  /* 0x0000000205047825 */ /* 0x000fca00078e020e */
[----:B------:R1:W-:Y:S04]  /*40cd0*/  STL.64 [R1+0x3078], R4 ;  /* 0x0030780401007387 */ /* 0x0003e80000100a00 */
[----:B0-----:R-:W4:Y:S01]  /*40ce0*/  LDL.LU R6, [R1+0x4f0] ;  /* 0x0004f00001067983 */ /* 0x001f220000300800 */
[----:B------:R-:W4:Y:S02]  /*40cf0*/  LDL.LU R7, [R1+0x4ec] ;  /* 0x0004ec0001077983 */ /* 0x000f240000300800 */
[----:B-1----:R-:W-:-:S05]  /*40d00*/  IMAD.WIDE R4, R28, 0x2, R14 ;  /* 0x000000021c047825 */ /* 0x002fca00078e020e */
[----:B------:R0:W-:Y:S01]  /*40d10*/  STL.64 [R1+0x528], R4 ;  /* 0x0005280401007387 */ /* 0x0001e20000100a00 */
[----:B------:R-:W4:Y:S02]  /*40d20*/  LDL.LU R28, [R1+0x4e8] ;  /* 0x0004e800011c7983 */ /* 0x000f240000300800 */
[--C-:B0-----:R-:W-:Y:S02]  /*40d30*/  IMAD.WIDE R4, R29, 0x2, R14.reuse ;  /* 0x000000021d047825 */ /* 0x101fe400078e020e */
[----:B------:R-:W4:Y:S03]  /*40d40*/  LDL.LU R29, [R1+0x4e0] ;  /* 0x0004e000011d7983 */ /* 0x000f260000300800 */
[----:B------:R0:W-:Y:S02]  /*40d50*/  STL.64 [R1+0x3098], R4 ;  /* 0x0030980401007387 */ /* 0x0001e40000100a00 */
[----:B0-----:R-:W4:Y:S01]  /*40d60*/  LDL.LU R4, [R1+0x4dc] ;  /* 0x0004dc0001047983 */ /* 0x001f220000300800 */
[----:B------:R-:W4:Y:S02]  /*40d70*/  LDL.LU R5, [R1+0x4d8] ;  /* 0x0004d80001057983 */ /* 0x000f240000300800 */
[----:B------:R-:W-:-:S05]  /*40d80*/  IMAD.WIDE R18, R2, 0x2, R14 ;  /* 0x0000000202127825 */ /* 0x000fca00078e020e */
        /* <DEDUP_REMOVED lines=9> */
[----:B------:R-:W-:-:S03]  /*40e20*/  IMAD.WIDE R24, R12, 0x2, R14 ;  /* 0x000000020c187825 */ /* 0x000fc600078e020e */
[----:B0-----:R-:W4:Y:S01]  /*40e30*/  LDL.LU R16, [R1+0x4c4] ;  /* 0x0004c40001107983 */ /* 0x001f220000300800 */
[----:B------:R-:W4:Y:S02]  /*40e40*/  LDL.LU R17, [R1+0x4c0] ;  /* 0x0004c00001117983 */ /* 0x000f240000300800 */
[----:B------:R0:W-:Y:S02]  /*40e50*/  STL.64 [R1+0x30d8], R24 ;  /* 0x0030d81801007387 */ /* 0x0001e40000100a00 */
[----:B------:R-:W4:Y:S02]  /*40e60*/  LDL.LU R12, [R1+0x4bc] ;  /* 0x0004bc00010c7983 */ /* 0x000f240000300800 */
[--C-:B0-----:R-:W-:Y:S02]  /*40e70*/  IMAD.WIDE R24, R13, 0x2, R14.reuse ;  /* 0x000000020d187825 */ /* 0x101fe400078e020e */
        /* <DEDUP_REMOVED lines=8> */
[----:B------:R-:W3:Y:S03]  /*40f00*/  LDL.LU R9, [R1+0x4e4] ;  /* 0x0004e40001097983 */ /* 0x000ee60000300800 */
[----:B------:R0:W-:Y:S02]  /*40f10*/  STL.64 [R1+0x3118], R22 ;  /* 0x0031181601007387 */ /* 0x0001e40000100a00 */
[----:B----4-:R-:W-:-:S04]  /*40f20*/  IMAD.WIDE R24, R10, 0x2, R14 ;  /* 0x000000020a187825 */ /* 0x010fc800078e020e */
[--C-:B0-----:R-:W-:Y:S02]  /*40f30*/  IMAD.WIDE R22, R11, 0x2, R14.reuse ;  /* 0x000000020b167825 */ /* 0x101fe400078e020e */
[----:B------:R-:W4:Y:S02]  /*40f40*/  LDL.LU.64 R10, [R1+0x4b0] ;  /* 0x0004b000010a7983 */ /* 0x000f240000300a00 */
[----:B------:R0:W-:Y:S02]  /*40f50*/  STL.64 [R1+0x500], R24 ;  /* 0x0005001801007387 */ /* 0x0001e40000100a00 */
[----:B------:R1:W-:Y:S02]  /*40f60*/  STL.64 [R1+0x3138], R22 ;  /* 0x0031381601007387 */ /* 0x0003e40000100a00 */
[----:B0-----:R-:W-:-:S04]  /*40f70*/  IMAD.WIDE R24, R20, 0x2, R14 ;  /* 0x0000000214187825 */ /* 0x001fc800078e020e */
[--C-:B-1----:R-:W-:Y:S02]  /*40f80*/  IMAD.WIDE R22, R21, 0x2, R14.reuse ;  /* 0x0000000215167825 */ /* 0x102fe400078e020e */
        /* <DEDUP_REMOVED lines=26> */
[----:B------:R-:W-:Y:S02]  /*41130*/  STL.64 [R1+0x31f0], R24 ;  /* 0x0031f01801007387 */ /* 0x000fe40000100a00 */
[----:B------:R0:W-:Y:S02]  /*41140*/  STL.64 [R1+0x4c8], R22 ;  /* 0x0004c81601007387 */ /* 0x0001e40000100a00 */
[----:B0-----:R-:W4:Y:S01]  /*41150*/  LDL.LU.64 R22, [R1+0x208] ;  /* 0x0002080001167983 */ /* 0x001f220000300a00 */
[----:B------:R-:W-:-:S04]  /*41160*/  IMAD.WIDE R24, R16, 0x2, R14 ;  /* 0x0000000210187825 */ /* 0x000fc800078e020e */
[--C-:B------:R-:W-:Y:S01]  /*41170*/  IMAD.WIDE R16, R17, 0x2, R14.reuse ;  /* 0x0000000211107825 */ /* 0x100fe200078e020e */
[----:B------:R-:W-:Y:S04]  /*41180*/  STL.64 [R1+0x3210], R24 ;  /* 0x0032101801007387 */ /* 0x000fe80000100a00 */
[----:B------:R0:W-:Y:S02]  /*41190*/  STL.64 [R1+0x4c0], R16 ;  /* 0x0004c01001007387 */ /* 0x0001e40000100a00 */
[----:B0-----:R-:W4:Y:S01]  /*411a0*/  LDL.LU.64 R16, [R1+0x490] ;  /* 0x0004900001107983 */ /* 0x001f220000300a00 */
[----:B------:R-:W-:-:S04]  /*411b0*/  IMAD.WIDE R24, R12, 0x2, R14 ;  /* 0x000000020c187825 */ /* 0x000fc800078e020e */
[--C-:B------:R-:W-:Y:S01]  /*411c0*/  IMAD.WIDE R12, R13, 0x2, R14.reuse ;  /* 0x000000020d0c7825 */ /* 0x100fe200078e020e */
[----:B------:R-:W-:Y:S04]  /*411d0*/  STL.64 [R1+0x3230], R24 ;  /* 0x0032301801007387 */ /* 0x000fe80000100a00 */
[----:B------:R0:W-:Y:S02]  /*411e0*/  STL.64 [R1+0x4b8], R12 ;  /* 0x0004b80c01007387 */ /* 0x0001e40000100a00 */
[--C-:B------:R-:W-:Y:S01]  /*411f0*/  IMAD.WIDE R26, R0, 0x2, R14.reuse ;  /* 0x00000002001a7825 */ /* 0x100fe200078e020e */
[----:B0-----:R-:W4:Y:S04]  /*41200*/  LDL.LU.64 R12, [R1+0x200] ;  /* 0x00020000010c7983 */ /* 0x001f280000300a00 */
[----:B------:R-:W-:Y:S02]  /*41210*/  STL.64 [R1+0x3250], R26 ;  /* 0x0032501a01007387 */ /* 0x000fe40000100a00 */
[----:B--2---:R-:W-:-:S05]  /*41220*/  IMAD.WIDE R24, R8, 0x2, R14 ;  /* 0x0000000208187825 */ /* 0x004fca00078e020e */
[----:B------:R-:W-:Y:S01]  /*41230*/  STL.64 [R1+0x810], R24 ;  /* 0x0008101801007387 */ /* 0x000fe20000100a00 */
[----:B---3--:R-:W-:-:S03]  /*41240*/  IMAD.WIDE R14, R9, 0x2, R14 ;  /* 0x00000002090e7825 */ /* 0x008fc600078e020e */
[----:B------:R-:W2:Y:S04]  /*41250*/  LDL.LU.64 R8, [R1+0x488] ;  /* 0x0004880001087983 */ /* 0x000ea80000300a00 */
[----:B------:R-:W-:Y:S04]  /*41260*/  STL.64 [R1+0x4790], R14 ;  /* 0x0047900e01007387 */ /* 0x000fe80000100a00 */
[----:B----4-:R0:W-:Y:S01]  /*41270*/  STL [R1+0x3f78], R10 ;  /* 0x003f780a01007387 */ /* 0x0101e20000100800 */
[----:B------:R-:W-:-:S03]  /*41280*/  IMAD.MOV.U32 R0, RZ, RZ, R11 ;  /* 0x000000ffff007224 */ /* 0x000fc600078e000b */
[----:B0-----:R-:W3:Y:S02]  /*41290*/  LDL.LU.64 R10, [R1+0x1f8] ;  /* 0x0001f800010a7983 */ /* 0x001ee40000300a00 */
[----:B------:R0:W-:Y:S02]  /*412a0*/  STL [R1+0x3f70], R0 ;  /* 0x003f700001007387 */ /* 0x0001e40000100800 */
[----:B------:R1:W-:Y:S01]  /*412b0*/  STL [R1+0x3f74], R20 ;  /* 0x003f741401007387 */ /* 0x0003e20000100800 */
[----:B0-----:R-:W-:-:S03]  /*412c0*/  IMAD.MOV.U32 R0, RZ, RZ, R21 ;  /* 0x000000ffff007224 */ /* 0x001fc600078e0015 */
[----:B-1----:R-:W4:Y:S02]  /*412d0*/  LDL.LU.64 R20, [R1+0x480] ;  /* 0x0004800001147983 */ /* 0x002f240000300a00 */
        /* <DEDUP_REMOVED lines=21> */
[----:B------:R1:W-:Y:S02]  /*41430*/  STL [R1+0x3f44], R22 ;  /* 0x003f441601007387 */ /* 0x0003e40000100800 */
[----:B0-----:R-:W-:Y:S02]  /*41440*/  IMAD.MOV.U32 R0, RZ, RZ, R23 ;  /* 0x000000ffff007224 */ /* 0x001fe400078e0017 */
[----:B-1----:R-:W4:Y:S03]  /*41450*/  LDL.LU.64 R22, [R1+0x468] ;  /* 0x0004680001167983 */ /* 0x002f260000300a00 */
[----:B------:R0:W-:Y:S01]  /*41460*/  STL [R1+0x3f38], R0 ;  /* 0x003f380001007387 */ /* 0x0001e20000100800 */
        /* <DEDUP_REMOVED lines=8> */
[----:B--2---:R1:W-:Y:S01]  /*414f0*/  STL [R1+0x3f2c], R8 ;  /* 0x003f2c0801007387 */ /* 0x0043e20000100800 */
[----:B0-----:R-:W-:-:S03]  /*41500*/  IMAD.MOV.U32 R0, RZ, RZ, R9 ;  /* 0x000000ffff007224 */ /* 0x001fc600078e0009 */
[----:B-1----:R-:W2:Y:S02]  /*41510*/  LDL.LU.64 R8, [R1+0x1d0] ;  /* 0x0001d00001087983 */ /* 0x002ea40000300a00 */
[----:B------:R0:W-:Y:S02]  /*41520*/  STL [R1+0x3f20], R0 ;  /* 0x003f200001007387 */ /* 0x0001e40000100800 */
[----:B---3--:R1:W-:Y:S01]  /*41530*/  STL [R1+0x3f24], R10 ;  /* 0x003f240a01007387 */ /* 0x0083e20000100800 */
[----:B0-----:R-:W-:-:S03]  /*41540*/  IMAD.MOV.U32 R0, RZ, RZ, R11 ;  /* 0x000000ffff007224 */ /* 0x001fc600078e000b */
[----:B-1----:R-:W3:Y:S02]  /*41550*/  LDL.LU.64 R10, [R1+0x458] ;  /* 0x00045800010a7983 */ /* 0x002ee40000300a00 */
[----:B------:R0:W-:Y:S02]  /*41560*/  STL [R1+0x3f18], R0 ;  /* 0x003f180001007387 */ /* 0x0001e40000100800 */
[----:B----4-:R1:W-:Y:S01]  /*41570*/  STL [R1+0x3f1c], R20 ;  /* 0x003f1c1401007387 */ /* 0x0103e20000100800 */
        /* <DEDUP_REMOVED lines=235> */
[----:B0-----:R-:W-:Y:S01]  /*42430*/  IMAD.MOV.U32 R0, RZ, RZ, R3 ;  /* 0x000000ffff007224 */ /* 0x001fe200078e0003 */
[----:B------:R0:W-:Y:S04]  /*42440*/  STL [R1+0x3d44], R2 ;  /* 0x003d440201007387 */ /* 0x0001e80000100800 */
[----:B0-----:R-:W4:Y:S01]  /*42450*/  LDL.LU.64 R2, [R1+0x368] ;  /* 0x0003680001027983 */ /* 0x001f220000300a00 */
[----:B------:R0:W-:Y:S02]  /*42460*/  STL [R1+0x3d38], R0 ;  /* 0x003d380001007387 */ /* 0x0001e40000100800 */
[----:B------:R1:W-:Y:S02]  /*42470*/  STL [R1+0x3d3c], R18 ;  /* 0x003d3c1201007387 */ /* 0x0003e40000100800 */
[----:B0-----:R-:W-:-:S02]  /*42480*/  IMAD.MOV.U32 R0, RZ, RZ, R19 ;  /* 0x000000ffff007224 */ /* 0x001fc400078e0013 */
[----:B-1----:R-:W4:Y:S03]  /*42490*/  LDL.LU.64 R18, [R1+0xd8] ;  /* 0x0000d80001127983 */ /* 0x002f260000300a00 */
[----:B------:R0:W-:Y:S02]  /*424a0*/  STL [R1+0x3d30], R0 ;  /* 0x003d300001007387 */ /* 0x0001e40000100800 */
[----:B------:R-:W-:Y:S02]  /*424b0*/  STL [R1+0x3d34], R22 ;  /* 0x003d341601007387 */ /* 0x000fe40000100800 */
[----:B------:R-:W4:Y:S02]  /*424c0*/  LDL.LU.64 R24, [R1+0x360] ;  /* 0x0003600001187983 */ /* 0x000f240000300a00 */
[----:B0-----:R-:W-:-:S05]  /*424d0*/  IMAD.MOV.U32 R0, RZ, RZ, R23 ;  /* 0x000000ffff007224 */ /* 0x001fca00078e0017 */
[----:B------:R0:W-:Y:S04]  /*424e0*/  STL [R1+0x3d28], R0 ;  /* 0x003d280001007387 */ /* 0x0001e80000100800 */
        /* <DEDUP_REMOVED lines=16> */
[----:B----4-:R-:W-:Y:S01]  /*425f0*/  STL [R1+0x3d0c], R20 ;  /* 0x003d0c1401007387 */ /* 0x010fe20000100800 */
        /* <DEDUP_REMOVED lines=11> */
[----:B------:R-:W-:Y:S01]  /*426b0*/  STL [R1+0x3cf4], R4 ;  /* 0x003cf40401007387 */ /* 0x000fe20000100800 */
[----:B------:R-:W4:Y:S02]  /*426c0*/  LDL.LU.64 R20, [R1+0x340] ;  /* 0x0003400001147983 */ /* 0x000f240000300a00 */
[----:B0-----:R-:W-:-:S05]  /*426d0*/  IMAD.MOV.U32 R0, RZ, RZ, R5 ;  /* 0x000000ffff007224 */ /* 0x001fca00078e0005 */
[----:B------:R0:W-:Y:S02]  /*426e0*/  STL [R1+0x3ce8], R0 ;  /* 0x003ce80001007387 */ /* 0x0001e40000100800 */
[----:B0-----:R-:W-:Y:S02]  /*426f0*/  IMAD.MOV.U32 R0, RZ, RZ, R3 ;  /* 0x000000ffff007224 */ /* 0x001fe400078e0003 */
[----:B------:R0:W-:Y:S04]  /*42700*/  STL [R1+0x3cec], R2 ;  /* 0x003cec0201007387 */ /* 0x0001e80000100800 */
[----:B0-----:R-:W4:Y:S01]  /*42710*/  LDL.LU.64 R2, [R1+0xb0] ;  /* 0x0000b00001027983 */ /* 0x001f220000300a00 */
[----:B------:R0:W-:Y:S02]  /*42720*/  STL [R1+0x3ce0], R0 ;  /* 0x003ce00001007387 */ /* 0x0001e40000100800 */
[----:B------:R1:W-:Y:S02]  /*42730*/  STL [R1+0x3ce4], R18 ;  /* 0x003ce41201007387 */ /* 0x0003e40000100800 */
[----:B------:R-:W4:Y:S01]  /*42740*/  LDL.LU.64 R4, [R1+0x338] ;  /* 0x0003380001047983 */ /* 0x000f220000300a00 */
[----:B------:R-:W-:Y:S01]  /*42750*/  STL [R1+0x3cdc], R24 ;  /* 0x003cdc1801007387 */ /* 0x000fe20000100800 */
[----:B0-----:R-:W-:-:S05]  /*42760*/  IMAD.MOV.U32 R0, RZ, RZ, R19 ;  /* 0x000000ffff007224 */ /* 0x001fca00078e0013 */
[----:B------:R0:W-:Y:S01]  /*42770*/  STL [R1+0x3cd8], R0 ;  /* 0x003cd80001007387 */ /* 0x0001e20000100800 */
[----:B-1----:R-:W4:Y:S02]  /*42780*/  LDL.LU.64 R18, [R1+0xa8] ;  /* 0x0000a80001127983 */ /* 0x002f240000300a00 */
[----:B0-----:R-:W-:Y:S01]  /*42790*/  IMAD.MOV.U32 R0, RZ, RZ, R25 ;  /* 0x000000ffff007224 */ /* 0x001fe200078e0019 */
[----:B------:R-:W-:Y:S04]  /*427a0*/  STL [R1+0x3cd4], R16 ;  /* 0x003cd41001007387 */ /* 0x000fe80000100800 */
[----:B------:R0:W-:Y:S02]  /*427b0*/  STL [R1+0x3cd0], R0 ;  /* 0x003cd00001007387 */ /* 0x0001e40000100800 */
[----:B0-----:R-:W-:-:S02]  /*427c0*/  IMAD.MOV.U32 R0, RZ, RZ, R17 ;  /* 0x000000ffff007224 */ /* 0x001fc400078e0011 */
[----:B------:R-:W4:Y:S03]  /*427d0*/  LDL.LU.64 R16, [R1+0x330] ;  /* 0x0003300001107983 */ /* 0x000f260000300a00 */
[----:B------:R0:W-:Y:S01]  /*427e0*/  STL [R1+0x3cc8], R0 ;  /* 0x003cc80001007387 */ /* 0x0001e20000100800 */
        /* <DEDUP_REMOVED lines=8> */
[----:B---3--:R-:W-:Y:S01]  /*42870*/  IMAD.MOV.U32 R0, RZ, RZ, R11 ;  /* 0x000000ffff007224 */ /* 0x008fe200078e000b */
[----:B------:R0:W-:Y:S04]  /*42880*/  STL [R1+0x3cbc], R10 ;  /* 0x003cbc0a01007387 */ /* 0x0001e80000100800 */
[----:B0-----:R-:W3:Y:S01]  /*42890*/  LDL.LU.64 R10, [R1+0x98] ;  /* 0x00009800010a7983 */ /* 0x001ee20000300a00 */
[----:B------:R0:W-:Y:S03]  /*428a0*/  STL [R1+0x3cb0], R0 ;  /* 0x003cb00001007387 */ /* 0x0001e60000100800 */
        /* <DEDUP_REMOVED lines=15> */
[----:B------:R0:W-:Y:S02]  /*429a0*/  STL [R1+0x3c90], R0 ;  /* 0x003c900001007387 */ /* 0x0001e40000100800 */
[----:B0-----:R-:W-:Y:S01]  /*429b0*/  IMAD.MOV.U32 R0, RZ, RZ, R3 ;  /* 0x000000ffff007224 */ /* 0x001fe200078e0003 */
[----:B------:R0:W-:Y:S01]  /*429c0*/  STL [R1+0x3c94], R2 ;  /* 0x003c940201007387 */ /* 0x0001e20000100800 */
[----:B------:R-:W-:Y:S03]  /*429d0*/  STL [R1+0x3c8c], R4 ;  /* 0x003c8c0401007387 */ /* 0x000fe60000100800 */
[----:B------:R1:W-:Y:S04]  /*429e0*/  STL [R1+0x3c88], R0 ;  /* 0x003c880001007387 */ /* 0x0003e80000100800 */
[----:B0-----:R-:W4:Y:S01]  /*429f0*/  LDL.LU.64 R2, [R1+0x310] ;  /* 0x0003100001027983 */ /* 0x001f220000300a00 */
[----:B-1----:R-:W-:-:S03]  /*42a00*/  IMAD.MOV.U32 R0, RZ, RZ, R5 ;  /* 0x000000ffff007224 */ /* 0x002fc600078e0005 */
[----:B------:R-:W-:Y:S04]  /*42a10*/  STL [R1+0x3c84], R18 ;  /* 0x003c841201007387 */ /* 0x000fe80000100800 */
[----:B------:R0:W-:Y:S01]  /*42a20*/  STL [R1+0x3c80], R0 ;  /* 0x003c800001007387 */ /* 0x0001e20000100800 */
[----:B------:R-:W4:Y:S02]  /*42a30*/  LDL.LU.64 R4, [R1+0x80] ;  /* 0x0000800001047983 */ /* 0x000f240000300a00 */
[----:B0-----:R-:W-:Y:S02]  /*42a40*/  IMAD.MOV.U32 R0, RZ, RZ, R19 ;  /* 0x000000ffff007224 */ /* 0x001fe400078e0013 */
[----:B------:R-:W4:Y:S03]  /*42a50*/  LDL.LU.64 R18, [R1+0x308] ;  /* 0x0003080001127983 */ /* 0x000f260000300a00 */
[----:B------:R0:W-:Y:S01]  /*42a60*/  STL [R1+0x3c78], R0 ;  /* 0x003c780001007387 */ /* 0x0001e20000100800 */
[----:B------:R1:W-:Y:S01]  /*42a70*/  STL [R1+0x3c7c], R16 ;  /* 0x003c7c1001007387 */ /* 0x0003e20000100800 */
[----:B0-----:R-:W-:-:S03]  /*42a80*/  IMAD.MOV.U32 R0, RZ, RZ, R17 ;  /* 0x000000ffff007224 */ /* 0x001fc600078e0011 */
[----:B-1----:R-:W4:Y:S02]  /*42a90*/  LDL.LU.64 R16, [R1+0x78] ;  /* 0x0000780001107983 */ /* 0x002f240000300a00 */
[----:B------:R0:W-:Y:S02]  /*42aa0*/  STL [R1+0x3c70], R0 ;  /* 0x003c700001007387 */ /* 0x0001e40000100800 */
[----:B------:R-:W-:Y:S01]  /*42ab0*/  STL [R1+0x3c74], R12 ;  /* 0x003c740c01007387 */ /* 0x000fe20000100800 */
[----:B------:R-:W4:Y:S02]  /*42ac0*/  LDL.LU.64 R24, [R1+0x300] ;  /* 0x0003000001187983 */ /* 0x000f240000300a00 */
[----:B0-----:R-:W-:-:S05]  /*42ad0*/  IMAD.MOV.U32 R0, RZ, RZ, R13 ;  /* 0x000000ffff007224 */ /* 0x001fca00078e000d */
[----:B------:R0:W-:Y:S04]  /*42ae0*/  STL [R1+0x3c68], R0 ;  /* 0x003c680001007387 */ /* 0x0001e80000100800 */
[----:B--2---:R1:W-:Y:S01]  /*42af0*/  STL [R1+0x3c6c], R8 ;  /* 0x003c6c0801007387 */ /* 0x0043e20000100800 */
[----:B0-----:R-:W-:-:S03]  /*42b00*/  IMAD.MOV.U32 R0, RZ, RZ, R9 ;  /* 0x000000ffff007224 */ /* 0x001fc600078e0009 */
[----:B-1----:R-:W2:Y:S02]  /*42b10*/  LDL.LU.64 R8, [R1+0x70] ;  /* 0x0000700001087983 */ /* 0x002ea40000300a00 */
[----:B------:R3:W-:Y:S02]  /*42b20*/  STL [R1+0x3c60], R0 ;  /* 0x003c600001007387 */ /* 0x0007e40000100800 */
[----:B---3--:R-:W-:Y:S01]  /*42b30*/  IMAD.MOV.U32 R0, RZ, RZ, R11 ;  /* 0x000000ffff007224 */ /* 0x008fe200078e000b */
[----:B------:R0:W-:Y:S01]  /*42b40*/  STL [R1+0x3c64], R10 ;  /* 0x003c640a01007387 */ /* 0x0001e20000100800 */
[----:B------:R-:W3:Y:S03]  /*42b50*/  LDL.LU.64 R12, [R1+0x2f8] ;  /* 0x0002f800010c7983 */ /* 0x000ee60000300a00 */
[----:B------:R1:W-:Y:S04]  /*42b60*/  STL [R1+0x3c58], R0 ;  /* 0x003c580001007387 */ /* 0x0003e80000100800 */
[----:B----4-:R4:W-:Y:S01]  /*42b70*/  STL [R1+0x3c5c], R22 ;  /* 0x003c5c1601007387 */ /* 0x0109e20000100800 */
[----:B0-----:R-:W3:Y:S02]  /*42b80*/  LDL.LU.64 R10, [R1+0x68] ;  /* 0x00006800010a7983 */ /* 0x001ee40000300a00 */
[----:B-1----:R-:W-:Y:S01]  /*42b90*/  IMAD.MOV.U32 R0, RZ, RZ, R23 ;  /* 0x000000ffff007224 */ /* 0x002fe200078e0017 */
[----:B------:R-:W-:Y:S04]  /*42ba0*/  STL [R1+0x3c54], R6 ;  /* 0x003c540601007387 */ /* 0x000fe80000100800 */
[----:B------:R0:W-:Y:S04]  /*42bb0*/  STL [R1+0x3c50], R0 ;  /* 0x003c500001007387 */ /* 0x0001e80000100800 */
[----:B----4-:R-:W4:Y:S01]  /*42bc0*/  LDL.LU.64 R22, [R1+0x2f0] ;  /* 0x0002f00001167983 */ /* 0x010f220000300a00 */
[----:B0-----:R-:W-:-:S03]  /*42bd0*/  IMAD.MOV.U32 R0, RZ, RZ, R7 ;  /* 0x000000ffff007224 */ /* 0x001fc600078e0007 */
[----:B------:R-:W-:Y:S04]  /*42be0*/  STL [R1+0x3c4c], R28 ;  /* 0x003c4c1c01007387 */ /* 0x000fe80000100800 */
[----:B------:R0:W-:Y:S01]  /*42bf0*/  STL [R1+0x3c48], R0 ;  /* 0x003c480001007387 */ /* 0x0001e20000100800 */
[----:B------:R-:W4:Y:S02]  /*42c00*/  LDL.LU.64 R6, [R1+0x60] ;  /* 0x0000600001067983 */ /* 0x000f240000300a00 */
[----:B0-----:R-:W-:Y:S01]  /*42c10*/  IMAD.MOV.U32 R0, RZ, RZ, R29 ;  /* 0x000000ffff007224 */ /* 0x001fe200078e001d */
[----:B------:R-:W-:Y:S04]  /*42c20*/  STL [R1+0x3c44], R20 ;  /* 0x003c441401007387 */ /* 0x000fe80000100800 */
[----:B------:R0:W-:Y:S01]  /*42c30*/  STL [R1+0x3c40], R0 ;  /* 0x003c400001007387 */ /* 0x0001e20000100800 */
[----:B------:R-:W4:Y:S02]  /*42c40*/  LDL.LU.64 R28, [R1+0x2e8] ;  /* 0x0002e800011c7983 */ /* 0x000f240000300a00 */
[----:B0-----:R-:W-:-:S02]  /*42c50*/  IMAD.MOV.U32 R0, RZ, RZ, R21 ;  /* 0x000000ffff007224 */ /* 0x001fc400078e0015 */
[----:B------:R-:W4:Y:S03]  /*42c60*/  LDL.LU.64 R20, [R1+0x58] ;  /* 0x0000580001147983 */ /* 0x000f260000300a00 */
[----:B------:R0:W-:Y:S01]  /*42c70*/  STL [R1+0x3c38], R0 ;  /* 0x003c380001007387 */ /* 0x0001e20000100800 */
[----:B------:R1:W-:Y:S01]  /*42c80*/  STL [R1+0x3c3c], R2 ;  /* 0x003c3c0201007387 */ /* 0x0003e20000100800 */
[----:B0-----:R-:W-:-:S03]  /*42c90*/  IMAD.MOV.U32 R0, RZ, RZ, R3 ;  /* 0x000000ffff007224 */ /* 0x001fc600078e0003 */
[----:B-1----:R-:W4:Y:S02]  /*42ca0*/  LDL.LU.64 R2, [R1+0x2e0] ;  /* 0x0002e00001027983 */ /* 0x002f240000300a00 */
[----:B------:R0:W-:Y:S02]  /*42cb0*/  STL [R1+0x3c30], R0 ;  /* 0x003c300001007387 */ /* 0x0001e40000100800 */
[----:B------:R1:W-:Y:S01]  /*42cc0*/  STL [R1+0x3c34], R4 ;  /* 0x003c340401007387 */ /* 0x0003e20000100800 */
[----:B------:R-:W-:Y:S01]  /*42cd0*/  STL [R1+0x3c2c], R18 ;  /* 0x003c2c1201007387 */ /* 0x000fe20000100800 */
[----:B0-----:R-:W-:-:S05]  /*42ce0*/  IMAD.MOV.U32 R0, RZ, RZ, R5 ;  /* 0x000000ffff007224 */ /* 0x001fca00078e0005 */
[----:B------:R0:W-:Y:S01]  /*42cf0*/  STL [R1+0x3c28], R0 ;  /* 0x003c280001007387 */ /* 0x0001e20000100800 */
[----:B-1----:R-:W4:Y:S02]  /*42d00*/  LDL.LU.64 R4, [R1+0x50] ;  /* 0x0000500001047983 */ /* 0x002f240000300a00 */
[----:B0-----:R-:W-:Y:S01]  /*42d10*/  IMAD.MOV.U32 R0, RZ, RZ, R19 ;  /* 0x000000ffff007224 */ /* 0x001fe200078e0013 */
[----:B------:R-:W-:Y:S04]  /*42d20*/  STL [R1+0x3c24], R16 ;  /* 0x003c241001007387 */ /* 0x000fe80000100800 */
[----:B------:R0:W-:Y:S01]  /*42d30*/  STL [R1+0x3c20], R0 ;  /* 0x003c200001007387 */ /* 0x0001e20000100800 */
[----:B------:R-:W4:Y:S03]  /*42d40*/  LDL.LU.64 R18, [R1+0x2d8] ;  /* 0x0002d80001127983 */ /* 0x000f260000300a00 */
[----:B------:R-:W-:Y:S01]  /*42d50*/  STL [R1+0x3c1c], R24 ;  /* 0x003c1c1801007387 */ /* 0x000fe20000100800 */
[----:B0-----:R-:W-:-:S05]  /*42d60*/  IMAD.MOV.U32 R0, RZ, RZ, R17 ;  /* 0x000000ffff007224 */ /* 0x001fca00078e0011 */
[----:B------:R0:W-:Y:S01]  /*42d70*/  STL [R1+0x3c18], R0 ;  /* 0x003c180001007387 */ /* 0x0001e20000100800 */
[----:B------:R-:W4:Y:S02]  /*42d80*/  LDL.LU.64 R16, [R1+0x48] ;  /* 0x0000480001107983 */ /* 0x000f240000300a00 */
[----:B0-----:R-:W-:Y:S01]  /*42d90*/  IMAD.MOV.U32 R0, RZ, RZ, R25 ;  /* 0x000000ffff007224 */ /* 0x001fe200078e0019 */
[----:B--2---:R-:W-:Y:S04]  /*42da0*/  STL [R1+0x3c14], R8 ;  /* 0x003c140801007387 */ /* 0x004fe80000100800 */
[----:B------:R0:W-:Y:S02]  /*42db0*/  STL [R1+0x3c10], R0 ;  /* 0x003c100001007387 */ /* 0x0001e40000100800 */
[----:B0-----:R-:W-:-:S02]  /*42dc0*/  IMAD.MOV.U32 R0, RZ, RZ, R9 ;  /* 0x000000ffff007224 */ /* 0x001fc400078e0009 */
[----:B------:R-:W2:Y:S03]  /*42dd0*/  LDL.LU.64 R8, [R1+0x2d0] ;  /* 0x0002d00001087983 */ /* 0x000ea60000300a00 */
[----:B------:R0:W-:Y:S01]  /*42de0*/  STL [R1+0x3c08], R0 ;  /* 0x003c080001007387 */ /* 0x0001e20000100800 */
[----:B---3--:R1:W-:Y:S01]  /*42df0*/  STL [R1+0x3c0c], R12 ;  /* 0x003c0c0c01007387 */ /* 0x0083e20000100800 */
[----:B0-----:R-:W-:-:S03]  /*42e00*/  IMAD.MOV.U32 R0, RZ, RZ, R13 ;  /* 0x000000ffff007224 */ /* 0x001fc600078e000d */
[----:B------:R-:W-:Y:S02]  /*42e10*/  STL [R1+0x3c04], R10 ;  /* 0x003c040a01007387 */ /* 0x000fe40000100800 */
[----:B------:R0:W-:Y:S02]  /*42e20*/  STL [R1+0x3c00], R0 ;  /* 0x003c000001007387 */ /* 0x0001e40000100800 */
[----:B-1----:R-:W3:Y:S02]  /*42e30*/  LDL.LU.64 R12, [R1+0x40] ;  /* 0x00004000010c7983 */ /* 0x002ee40000300a00 */
[----:B0-----:R-:W-:Y:S01]  /*42e40*/  IMAD.MOV.U32 R0, RZ, RZ, R11 ;  /* 0x000000ffff007224 */ /* 0x001fe200078e000b */
[----:B----4-:R-:W-:Y:S04]  /*42e50*/  STL [R1+0x3bfc], R22 ;  /* 0x003bfc1601007387 */ /* 0x010fe80000100800 */
[----:B------:R0:W-:Y:S02]  /*42e60*/  STL [R1+0x3bf8], R0 ;  /* 0x003bf80001007387 */ /* 0x0001e40000100800 */
[----:B------:R-:W4:Y:S02]  /*42e70*/  LDL.LU.64 R10, [R1+0x2c8] ;  /* 0x0002c800010a7983 */ /* 0x000f240000300a00 */
[----:B0-----:R-:W-:Y:S01]  /*42e80*/  IMAD.MOV.U32 R0, RZ, RZ, R23 ;  /* 0x000000ffff007224 */ /* 0x001fe200078e0017 */
[----:B------:R-:W-:Y:S04]  /*42e90*/  STL [R1+0x3bf4], R6 ;  /* 0x003bf40601007387 */ /* 0x000fe80000100800 */
[----:B------:R0:W-:Y:S02]  /*42ea0*/  STL [R1+0x3bf0], R0 ;  /* 0x003bf00001007387 */ /* 0x0001e40000100800 */
[----:B0-----:R-:W-:-:S02]  /*42eb0*/  IMAD.MOV.U32 R0, RZ, RZ, R7 ;  /* 0x000000ffff007224 */ /* 0x001fc400078e0007 */
[----:B------:R-:W4:Y:S03]  /*42ec0*/  LDL.LU.64 R6, [R1+0x38] ;  /* 0x0000380001067983 */ /* 0x000f260000300a00 */
[----:B------:R0:W-:Y:S02]  /*42ed0*/  STL [R1+0x3be8], R0 ;  /* 0x003be80001007387 */ /* 0x0001e40000100800 */
[----:B------:R1:W-:Y:S02]  /*42ee0*/  STL [R1+0x3bec], R28 ;  /* 0x003bec1c01007387 */ /* 0x0003e40000100800 */
[----:B0-----:R-:W-:Y:S01]  /*42ef0*/  IMAD.MOV.U32 R0, RZ, RZ, R29 ;  /* 0x000000ffff007224 */ /* 0x001fe200078e001d */
[----:B------:R-:W-:Y:S04]  /*42f00*/  STL [R1+0x3be4], R20 ;  /* 0x003be41401007387 */ /* 0x000fe80000100800 */
[----:B------:R0:W-:Y:S01]  /*42f10*/  STL [R1+0x3be0], R0 ;  /* 0x003be00001007387 */ /* 0x0001e20000100800 */
[----:B-1----:R-:W4:Y:S02]  /*42f20*/  LDL.LU.64 R28, [R1+0x2c0] ;  /* 0x0002c000011c7983 */ /* 0x002f240000300a00 */
        /* <DEDUP_REMOVED lines=8> */
[----:B------:R-:W4:Y:S02]  /*42fb0*/  LDL.LU.64 R24, [R1+0x28] ;  /* 0x0000280001187983 */ /* 0x000f240000300a00 */
[----:B0-----:R-:W-:-:S05]  /*42fc0*/  IMAD.MOV.U32 R0, RZ, RZ, R5 ;  /* 0x000000ffff007224 */ /* 0x001fca00078e0005 */
[----:B------:R0:W-:Y:S04]  /*42fd0*/  STL [R1+0x3bc8], R0 ;  /* 0x003bc80001007387 */ /* 0x0001e80000100800 */
[----:B------:R-:W-:Y:S01]  /*42fe0*/  STL [R1+0x3bcc], R18 ;  /* 0x003bcc1201007387 */ /* 0x000fe20000100800 */
[----:B-1----:R-:W4:Y:S02]  /*42ff0*/  LDL.LU.64 R4, [R1+0x2b0] ;  /* 0x0002b00001047983 */ /* 0x002f240000300a00 */
[----:B0-----:R-:W-:Y:S01]  /*43000*/  IMAD.MOV.U32 R0, RZ, RZ, R19 ;  /* 0x000000ffff007224 */ /* 0x001fe200078e0013 */
[----:B------:R-:W-:Y:S04]  /*43010*/  STL [R1+0x3bc4], R16 ;  /* 0x003bc41001007387 */ /* 0x000fe80000100800 */
[----:B------:R0:W-:Y:S01]  /*43020*/  STL [R1+0x3bc0], R0 ;  /* 0x003bc00001007387 */ /* 0x0001e20000100800 */
[----:B------:R-:W4:Y:S02]  /*43030*/  LDL.LU.64 R22, [R1+0x20] ;  /* 0x0000200001167983 */ /* 0x000f240000300a00 */
[----:B------:R-:W4:Y:S02]  /*43040*/  LDL.LU.64 R20, [R1+0x2a8] ;  /* 0x0002a80001147983 */ /* 0x000f240000300a00 */
[----:B0-----:R-:W-:-:S05]  /*43050*/  IMAD.MOV.U32 R0, RZ, RZ, R17 ;  /* 0x000000ffff007224 */ /* 0x001fca00078e0011 */
[----:B------:R0:W-:Y:S04]  /*43060*/  STL [R1+0x3bb8], R0 ;  /* 0x003bb80001007387 */ /* 0x0001e80000100800 */
[----:B--2---:R1:W-:Y:S01]  /*43070*/  STL [R1+0x3bbc], R8 ;  /* 0x003bbc0801007387 */ /* 0x0043e20000100800 */
[----:B------:R-:W2:Y:S02]  /*43080*/  LDL.LU.64 R18, [R1+0x18] ;  /* 0x0000180001127983 */ /* 0x000ea40000300a00 */
[----:B0-----:R-:W-:Y:S02]  /*43090*/  IMAD.MOV.U32 R0, RZ, RZ, R9 ;  /* 0x000000ffff007224 */ /* 0x001fe400078e0009 */
[----:B-1----:R-:W2:Y:S03]  /*430a0*/  LDL.LU.64 R8, [R1+0x2a0] ;  /* 0x0002a00001087983 */ /* 0x002ea60000300a00 */
[----:B------:R3:W-:Y:S02]  /*430b0*/  STL [R1+0x3bb0], R0 ;  /* 0x003bb00001007387 */ /* 0x0007e40000100800 */
[----:B---3--:R-:W-:Y:S01]  /*430c0*/  IMAD.MOV.U32 R0, RZ, RZ, R13 ;  /* 0x000000ffff007224 */ /* 0x008fe200078e000d */
[----:B------:R0:W-:Y:S01]  /*430d0*/  STL [R1+0x3bb4], R12 ;  /* 0x003bb40c01007387 */ /* 0x0001e20000100800 */
[----:B------:R-:W3:Y:S03]  /*430e0*/  LDL.LU.64 R16, [R1+0x10] ;  /* 0x0000100001107983 */ /* 0x000ee60000300a00 */
[----:B------:R1:W-:Y:S04]  /*430f0*/  STL [R1+0x3ba8], R0 ;  /* 0x003ba80001007387 */ /* 0x0003e80000100800 */
[----:B----4-:R4:W-:Y:S01]  /*43100*/  STL [R1+0x3bac], R10 ;  /* 0x003bac0a01007387 */ /* 0x0109e20000100800 */
[----:B0-----:R-:W3:Y:S02]  /*43110*/  LDL.LU.64 R12, [R1+0x298] ;  /* 0x00029800010c7983 */ /* 0x001ee40000300a00 */
[----:B-1----:R-:W-:-:S02]  /*43120*/  IMAD.MOV.U32 R0, RZ, RZ, R11 ;  /* 0x000000ffff007224 */ /* 0x002fc400078e000b */
[----:B----4-:R-:W4:Y:S03]  /*43130*/  LDL.LU.64 R10, [R1+0x8] ;  /* 0x00000800010a7983 */ /* 0x010f260000300a00 */
[----:B------:R0:W-:Y:S01]  /*43140*/  STL [R1+0x3ba0], R0 ;  /* 0x003ba00001007387 */ /* 0x0001e20000100800 */
[----:B------:R1:W-:Y:S01]  /*43150*/  STL [R1+0x3ba4], R6 ;  /* 0x003ba40601007387 */ /* 0x0003e20000100800 */
[----:B------:R-:W4:Y:S02]  /*43160*/  LDL.LU.64 R14, [R1+0x290] ;  /* 0x00029000010e7983 */ /* 0x000f240000300a00 */
[----:B0-----:R-:W-:Y:S02]  /*43170*/  IMAD.MOV.U32 R0, RZ, RZ, R7 ;  /* 0x000000ffff007224 */ /* 0x001fe400078e0007 */
[----:B-1----:R-:W4:Y:S03]  /*43180*/  LDL.LU.64 R6, [R1] ;  /* 0x0000000001067983 */ /* 0x002f260000300a00 */
[----:B------:R0:W-:Y:S01]  /*43190*/  STL [R1+0x3b98], R0 ;  /* 0x003b980001007387 */ /* 0x0001e20000100800 */
[----:B------:R1:W-:Y:S01]  /*431a0*/  STL [R1+0x3b9c], R28 ;  /* 0x003b9c1c01007387 */ /* 0x0003e20000100800 */
[----:B0-----:R-:W-:-:S03]  /*431b0*/  IMAD.MOV.U32 R0, RZ, RZ, R29 ;  /* 0x000000ffff007224 */ /* 0x001fc600078e001d */
[----:B-1----:R-:W4:Y:S02]  /*431c0*/  LDL.LU.64 R28, [R1+0x288] ;  /* 0x00028800011c7983 */ /* 0x002f240000300a00 */
[----:B------:R0:W-:Y:S02]  /*431d0*/  STL [R1+0x3b90], R0 ;  /* 0x003b900001007387 */ /* 0x0001e40000100800 */
[----:B0-----:R-:W-:Y:S01]  /*431e0*/  IMAD.MOV.U32 R0, RZ, RZ, R27 ;  /* 0x000000ffff007224 */ /* 0x001fe200078e001b */
[----:B------:R0:W-:Y:S04]  /*431f0*/  STL [R1+0x3b94], R26 ;  /* 0x003b941a01007387 */ /* 0x0001e80000100800 */
[----:B0-----:R-:W4:Y:S01]  /*43200*/  LDL.LU.64 R26, [R1+0x4800] ;  /* 0x00480000011a7983 */ /* 0x001f220000300a00 */
[----:B------:R-:W-:Y:S02]  /*43210*/  STL [R1+0x3b8c], R2 ;  /* 0x003b8c0201007387 */ /* 0x000fe40000100800 */
[----:B------:R0:W-:Y:S02]  /*43220*/  STL [R1+0x3b88], R0 ;  /* 0x003b880001007387 */ /* 0x0001e40000100800 */
[----:B0-----:R-:W-:-:S02]  /*43230*/  IMAD.MOV.U32 R0, RZ, RZ, R3 ;  /* 0x000000ffff007224 */ /* 0x001fc400078e0003 */
[----:B------:R-:W4:Y:S03]  /*43240*/  LDL.LU.64 R2, [R1+0x280] ;  /* 0x0002800001027983 */ /* 0x000f260000300a00 */
[----:B------:R0:W-:Y:S02]  /*43250*/  STL [R1+0x3b80], R0 ;  /* 0x003b800001007387 */ /* 0x0001e40000100800 */
[----:B------:R1:W-:Y:S02]  /*43260*/  STL [R1+0x3b84], R24 ;  /* 0x003b841801007387 */ /* 0x0003e40000100800 */
[----:B0-----:R-:W-:Y:S02]  /*43270*/  IMAD.MOV.U32 R0, RZ, RZ, R25 ;  /* 0x000000ffff007224 */ /* 0x001fe400078e0019 */
[----:B-1----:R-:W4:Y:S01]  /*43280*/  LDL.LU.64 R24, [R1+0x47f8] ;  /* 0x0047f80001187983 */ /* 0x002f220000300a00 */
        /* <DEDUP_REMOVED lines=11> */
[----:B------:R-:W4:Y:S04]  /*43340*/  LDL.LU.64 R20, [R1+0x47e8] ;  /* 0x0047e80001147983 */ /* 0x000f280000300a00 */
[----:B--2---:R-:W-:Y:S01]  /*43350*/  STL [R1+0x3b64], R18 ;  /* 0x003b641201007387 */ /* 0x004fe20000100800 */
[----:B------:R0:W-:Y:S02]  /*43360*/  STL [R1+0x3b60], R0 ;  /* 0x003b600001007387 */ /* 0x0001e40000100800 */
[----:B0-----:R-:W-:Y:S02]  /*43370*/  IMAD.MOV.U32 R0, RZ, RZ, R19 ;  /* 0x000000ffff007224 */ /* 0x001fe400078e0013 */
[----:B------:R-:W2:Y:S01]  /*43380*/  LDL.LU.64 R18, [R1+0x47e0] ;  /* 0x0047e00001127983 */ /* 0x000ea20000300a00 */
[----:B------:R-:W-:Y:S02]  /*43390*/  STL [R1+0x3b5c], R8 ;  /* 0x003b5c0801007387 */ /* 0x000fe40000100800 */
[----:B------:R0:W-:Y:S02]  /*433a0*/  STL [R1+0x3b58], R0 ;  /* 0x003b580001007387 */ /* 0x0001e40000100800 */
[----:B0-----:R-:W-:-:S02]  /*433b0*/  IMAD.MOV.U32 R0, RZ, RZ, R9 ;  /* 0x000000ffff007224 */ /* 0x001fc400078e0009 */
[----:B------:R-:W2:Y:S03]  /*433c0*/  LDL.LU.64 R8, [R1+0x268] ;  /* 0x0002680001087983 */ /* 0x000ea60000300a00 */
[----:B------:R0:W-:Y:S01]  /*433d0*/  STL [R1+0x3b50], R0 ;  /* 0x003b500001007387 */ /* 0x0001e20000100800 */
[----:B---3--:R1:W-:Y:S01]  /*433e0*/  STL [R1+0x3b54], R16 ;  /* 0x003b541001007387 */ /* 0x0083e20000100800 */
[----:B0-----:R-:W-:-:S03]  /*433f0*/  IMAD.MOV.U32 R0, RZ, RZ, R17 ;  /* 0x000000ffff007224 */ /* 0x001fc600078e0011 */
[----:B-1----:R-:W3:Y:S04]  /*43400*/  LDL.LU.64 R16, [R1+0x47d8] ;  /* 0x0047d80001107983 */ /* 0x002ee80000300a00 */
[----:B------:R-:W-:Y:S01]  /*43410*/  STL [R1+0x3b4c], R12 ;  /* 0x003b4c0c01007387 */ /* 0x000fe20000100800 */
[----:B------:R0:W-:Y:S02]  /*43420*/  STL [R1+0x3b48], R0 ;  /* 0x003b480001007387 */ /* 0x0001e40000100800 */
[----:B0-----:R-:W-:Y:S02]  /*43430*/  IMAD.MOV.U32 R0, RZ, RZ, R13 ;  /* 0x000000ffff007224 */ /* 0x001fe400078e000d */
[----:B------:R-:W2:Y:S01]  /*43440*/  LDL.LU.64 R12, [R1+0x47d0] ;  /* 0x0047d000010c7983 */ /* 0x000ea20000300a00 */
[----:B----4-:R-:W-:Y:S03]  /*43450*/  STL [R1+0x3b44], R10 ;  /* 0x003b440a01007387 */ /* 0x010fe60000100800 */
[----:B------:R0:W-:Y:S02]  /*43460*/  STL [R1+0x3b40], R0 ;  /* 0x003b400001007387 */ /* 0x0001e40000100800 */
[----:B0-----:R-:W-:-:S02]  /*43470*/  IMAD.MOV.U32 R0, RZ, RZ, R11 ;  /* 0x000000ffff007224 */ /* 0x001fc400078e000b */
[----:B------:R-:W4:Y:S04]  /*43480*/  LDL.LU.64 R10, [R1+0x47c8] ;  /* 0x0047c800010a7983 */ /* 0x000f280000300a00 */
[----:B------:R-:W-:Y:S01]  /*43490*/  STL [R1+0x3b3c], R14 ;  /* 0x003b3c0e01007387 */ /* 0x000fe20000100800 */
[----:B------:R0:W-:Y:S02]  /*434a0*/  STL [R1+0x3b38], R0 ;  /* 0x003b380001007387 */ /* 0x0001e40000100800 */
[----:B0-----:R-:W-:Y:S01]  /*434b0*/  IMAD.MOV.U32 R0, RZ, RZ, R15 ;  /* 0x000000ffff007224 */ /* 0x001fe200078e000f */
[----:B------:R-:W-:Y:S04]  /*434c0*/  STL [R1+0x3b34], R6 ;  /* 0x003b340601007387 */ /* 0x000fe80000100800 */
[----:B------:R0:W-:Y:S01]  /*434d0*/  STL [R1+0x3b30], R0 ;  /* 0x003b300001007387 */ /* 0x0001e20000100800 */
[----:B------:R-:W2:Y:S02]  /*434e0*/  LDL.LU.64 R14, [R1+0x258] ;  /* 0x00025800010e7983 */ /* 0x000ea40000300a00 */
[----:B0-----:R-:W-:-:S02]  /*434f0*/  IMAD.MOV.U32 R0, RZ, RZ, R7 ;  /* 0x000000ffff007224 */ /* 0x001fc400078e0007 */
[----:B------:R-:W2:Y:S01]  /*43500*/  LDL.LU.64 R6, [R1+0x47c0] ;  /* 0x0047c00001067983 */ /* 0x000ea20000300a00 */
[----:B------:R-:W-:Y:S02]  /*43510*/  STL [R1+0x3b2c], R28 ;  /* 0x003b2c1c01007387 */ /* 0x000fe40000100800 */
[----:B------:R0:W-:Y:S02]  /*43520*/  STL [R1+0x3b28], R0 ;  /* 0x003b280001007387 */ /* 0x0001e40000100800 */
[----:B0-----:R-:W-:Y:S02]  /*43530*/  IMAD.MOV.U32 R0, RZ, RZ, R29 ;  /* 0x000000ffff007224 */ /* 0x001fe400078e001d */
[----:B------:R-:W2:Y:S04]  /*43540*/  LDL.LU.64 R28, [R1+0x47b8] ;  /* 0x0047b800011c7983 */ /* 0x000ea80000300a00 */
[----:B--2---:R-:W-:Y:S01]  /*43550*/  STL [R1+0x3b24], R28 ;  /* 0x003b241c01007387 */ /* 0x004fe20000100800 */
[----:B------:R0:W-:Y:S02]  /*43560*/  STL [R1+0x3b20], R0 ;  /* 0x003b200001007387 */ /* 0x0001e40000100800 */
[----:B------:R1:W-:Y:S02]  /*43570*/  STL [R1+0x3b18], R29 ;  /* 0x003b181d01007387 */ /* 0x0003e40000100800 */
[----:B0-----:R-:W-:Y:S01]  /*43580*/  IMAD.MOV.U32 R0, RZ, RZ, R3 ;  /* 0x000000ffff007224 */ /* 0x001fe200078e0003 */
[----:B-1----:R-:W2:Y:S01]  /*43590*/  LDL.LU.64 R28, [R1+0x260] ;  /* 0x00026000011c7983 */ /* 0x002ea20000300a00 */
[----:B------:R0:W-:Y:S03]  /*435a0*/  STL [R1+0x3b1c], R2 ;  /* 0x003b1c0201007387 */ /* 0x0001e60000100800 */
[----:B0-----:R-:W2:Y:S04]  /*435b0*/  LDL.LU.64 R2, [R1+0x47b0] ;  /* 0x0047b00001027983 */ /* 0x001ea80000300a00 */
        /* <DEDUP_REMOVED lines=12> */
[----:B------:R-:W-:Y:S02]  /*43680*/  STL [R1+0x3afc], R2 ;  /* 0x003afc0201007387 */ /* 0x000fe40000100800 */
[----:B------:R-:W-:Y:S01]  /*43690*/  STL [R1+0x3af4], R6 ;  /* 0x003af40601007387 */ /* 0x000fe20000100800 */
[----:B------:R-:W-:Y:S01]  /*436a0*/  STL [R1+0x3af0], R0 ;  /* 0x003af00001007387 */ /* 0x000fe20000100800 */
[----:B------:R0:W-:Y:S03]  /*436b0*/  STL [R1+0x3ae8], R7 ;  /* 0x003ae80701007387 */ /* 0x0001e60000100800 */
[----:B0-----:R-:W2:Y:S01]  /*436c0*/  LDL.LU.64 R6, [R1+0x248] ;  /* 0x0002480001067983 */ /* 0x001ea20000300a00 */
[----:B------:R0:W-:Y:S02]  /*436d0*/  STL [R1+0x3aec], R8 ;  /* 0x003aec0801007387 */ /* 0x0001e40000100800 */
[----:B------:R-:W2:Y:S02]  /*436e0*/  LDL.LU.64 R2, [R1+0x238] ;  /* 0x0002380001027983 */ /* 0x000ea40000300a00 */
[----:B------:R-:W-:-:S02]  /*436f0*/  IMAD.MOV.U32 R0, RZ, RZ, R9 ;  /* 0x000000ffff007224 */ /* 0x000fc400078e0009 */
[----:B0-----:R-:W2:Y:S04]  /*43700*/  LDL.LU.64 R8, [R1+0x47a0] ;  /* 0x0047a00001087983 */ /* 0x001ea80000300a00 */
[----:B--2---:R-:W-:Y:S01]  /*43710*/  STL [R1+0x3ae4], R8 ;  /* 0x003ae40801007387 */ /* 0x004fe20000100800 */
[----:B------:R-:W-:Y:S02]  /*43720*/  STL [R1+0x3ae0], R0 ;  /* 0x003ae00001007387 */ /* 0x000fe40000100800 */
[----:B------:R0:W-:Y:S02]  /*43730*/  STL [R1+0x3ad8], R9 ;  /* 0x003ad80901007387 */ /* 0x0001e40000100800 */
[----:B0-----:R-:W2:Y:S01]  /*43740*/  LDL.LU.64 R8, [R1+0x250] ;  /* 0x0002500001087983 */ /* 0x001ea20000300a00 */
[----:B------:R0:W-:Y:S02]  /*43750*/  STL [R1+0x3adc], R28 ;  /* 0x003adc1c01007387 */ /* 0x0001e40000100800 */
[----:B------:R-:W-:-:S02]  /*43760*/  IMAD.MOV.U32 R0, RZ, RZ, R29 ;  /* 0x000000ffff007224 */ /* 0x000fc400078e001d */
[----:B0-----:R-:W3:Y:S03]  /*43770*/  LDL.LU.64 R28, [R1+0x230] ;  /* 0x00023000011c7983 */ /* 0x001ee60000300a00 */
[----:B------:R0:W-:Y:S02]  /*43780*/  STL [R1+0x3ad0], R0 ;  /* 0x003ad00001007387 */ /* 0x0001e40000100800 */
[----:B----4-:R-:W-:Y:S02]  /*43790*/  STL [R1+0x3ad4], R10 ;  /* 0x003ad40a01007387 */ /* 0x010fe40000100800 */
[----:B------:R-:W-:Y:S01]  /*437a0*/  STL [R1+0x3ac8], R11 ;  /* 0x003ac80b01007387 */ /* 0x000fe20000100800 */
[----:B------:R1:W-:Y:S01]  /*437b0*/  STL [R1+0x3acc], R14 ;  /* 0x003acc0e01007387 */ /* 0x0003e20000100800 */
[----:B------:R-:W-:Y:S02]  /*437c0*/  STL [R1+0x3ac4], R12 ;  /* 0x003ac40c01007387 */ /* 0x000fe40000100800 */
[----:B0-----:R-:W-:-:S05]  /*437d0*/  IMAD.MOV.U32 R0, RZ, RZ, R15 ;  /* 0x000000ffff007224 */ /* 0x001fca00078e000f */
[----:B------:R2:W-:Y:S01]  /*437e0*/  STL [R1+0x3ac0], R0 ;  /* 0x003ac00001007387 */ /* 0x0005e20000100800 */
[----:B-1----:R-:W4:Y:S02]  /*437f0*/  LDL.LU.64 R14, [R1+0x228] ;  /* 0x00022800010e7983 */ /* 0x002f240000300a00 */
[----:B------:R0:W-:Y:S02]  /*43800*/  STL [R1+0x3ab8], R13 ;  /* 0x003ab80d01007387 */ /* 0x0001e40000100800 */
[----:B--2---:R-:W-:Y:S01]  /*43810*/  IMAD.MOV.U32 R0, RZ, RZ, R9 ;  /* 0x000000ffff007224 */ /* 0x004fe200078e0009 */
[----:B------:R-:W-:Y:S01]  /*43820*/  STL [R1+0x3abc], R8 ;  /* 0x003abc0801007387 */ /* 0x000fe20000100800 */
[----:B---3--:R-:W-:Y:S03]  /*43830*/  STL [R1+0x3ab4], R16 ;  /* 0x003ab41001007387 */ /* 0x008fe60000100800 */
[----:B------:R1:W-:Y:S01]  /*43840*/  STL [R1+0x3ab0], R0 ;  /* 0x003ab00001007387 */ /* 0x0003e20000100800 */
[----:B------:R-:W-:Y:S02]  /*43850*/  STL [R1+0x3aa8], R17 ;  /* 0x003aa81101007387 */ /* 0x000fe40000100800 */
[----:B------:R-:W-:Y:S02]  /*43860*/  STL [R1+0x3aac], R6 ;  /* 0x003aac0601007387 */ /* 0x000fe40000100800 */
[----:B0-----:R-:W2:Y:S02]  /*43870*/  LDL.LU.64 R12, [R1+0x5f0] ;  /* 0x0005f000010c7983 */ /* 0x001ea40000300a00 */
[----:B-1----:R-:W-:-:S05]  /*43880*/  IMAD.MOV.U32 R0, RZ, RZ, R7 ;  /* 0x000000ffff007224 */ /* 0x002fca00078e0007 */
[----:B------:R-:W-:Y:S01]  /*43890*/  STL [R1+0x3aa0], R0 ;  /* 0x003aa00001007387 */ /* 0x000fe20000100800 */
[----:B------:R-:W-:Y:S02]  /*438a0*/  STL [R1+0x3aa4], R18 ;  /* 0x003aa41201007387 */ /* 0x000fe40000100800 */
[----:B------:R0:W-:Y:S02]  /*438b0*/  STL [R1+0x3a98], R19 ;  /* 0x003a981301007387 */ /* 0x0001e40000100800 */
[----:B0-----:R-:W3:Y:S01]  /*438c0*/  LDL.LU.64 R18, [R1+0x5e8] ;  /* 0x0005e80001127983 */ /* 0x001ee20000300a00 */
[----:B------:R-:W2:Y:S02]  /*438d0*/  LDL.LU.64 R10, [R1+0x600] ;  /* 0x00060000010a7983 */ /* 0x000ea40000300a00 */
[----:B------:R0:W-:Y:S02]  /*438e0*/  STL [R1+0x3a9c], R4 ;  /* 0x003a9c0401007387 */ /* 0x0001e40000100800 */
[----:B------:R-:W-:Y:S01]  /*438f0*/  IMAD.MOV.U32 R0, RZ, RZ, R5 ;  /* 0x000000ffff007224 */ /* 0x000fe200078e0005 */
[----:B------:R-:W2:Y:S04]  /*43900*/  LDL.LU.64 R8, [R1+0x608] ;  /* 0x0006080001087983 */ /* 0x000ea80000300a00 */
[----:B------:R1:W-:Y:S01]  /*43910*/  STL [R1+0x3a90], R0 ;  /* 0x003a900001007387 */ /* 0x0003e20000100800 */
[----:B------:R-:W-:Y:S02]  /*43920*/  STL [R1+0x3a94], R20 ;  /* 0x003a941401007387 */ /* 0x000fe40000100800 */
[----:B------:R-:W-:Y:S02]  /*43930*/  STL [R1+0x3a88], R21 ;  /* 0x003a881501007387 */ /* 0x000fe40000100800 */
[----:B------:R-:W2:Y:S01]  /*43940*/  LDL.LU.64 R6, [R1+0x610] ;  /* 0x0006100001067983 */ /* 0x000ea20000300a00 */
[----:B------:R4:W-:Y:S01]  /*43950*/  STL [R1+0x3a8c], R2 ;  /* 0x003a8c0201007387 */ /* 0x0009e20000100800 */
[----:B0-----:R-:W2:Y:S02]  /*43960*/  LDL.LU.64 R4, [R1+0x618] ;  /* 0x0006180001047983 */ /* 0x001ea40000300a00 */
[----:B-1----:R-:W-:-:S05]  /*43970*/  IMAD.MOV.U32 R0, RZ, RZ, R3 ;  /* 0x000000ffff007224 */ /* 0x002fca00078e0003 */
[----:B------:R0:W-:Y:S01]  /*43980*/  STL [R1+0x3a80], R0 ;  /* 0x003a800001007387 */ /* 0x0001e20000100800 */
[----:B------:R-:W-:Y:S02]  /*43990*/  STL [R1+0x3a84], R22 ;  /* 0x003a841601007387 */ /* 0x000fe40000100800 */
[----:B------:R-:W-:Y:S02]  /*439a0*/  STL [R1+0x3a78], R23 ;  /* 0x003a781701007387 */ /* 0x000fe40000100800 */
[----:B----4-:R-:W4:Y:S01]  /*439b0*/  LDL.LU.64 R2, [R1+0x620] ;  /* 0x0006200001027983 */ /* 0x010f220000300a00 */
[----:B------:R1:W-:Y:S01]  /*439c0*/  STL [R1+0x3a7c], R28 ;  /* 0x003a7c1c01007387 */ /* 0x0003e20000100800 */
[----:B0-----:R-:W-:-:S03]  /*439d0*/  IMAD.MOV.U32 R0, RZ, RZ, R29 ;  /* 0x000000ffff007224 */ /* 0x001fc600078e001d */
[----:B-1----:R-:W4:Y:S02]  /*439e0*/  LDL.LU.64 R28, [R1+0x628] ;  /* 0x00062800011c7983 */ /* 0x002f240000300a00 */
[----:B------:R0:W-:Y:S02]  /*439f0*/  STL [R1+0x3a70], R0 ;  /* 0x003a700001007387 */ /* 0x0001e40000100800 */
[----:B------:R-:W-:Y:S02]  /*43a00*/  STL [R1+0x3a74], R24 ;  /* 0x003a741801007387 */ /* 0x000fe40000100800 */
[----:B------:R-:W-:Y:S01]  /*43a10*/  STL [R1+0x3a68], R25 ;  /* 0x003a681901007387 */ /* 0x000fe20000100800 */
[----:B------:R-:W4:Y:S01]  /*43a20*/  LDL.LU.64 R16, [R1+0x638] ;  /* 0x0006380001107983 */ /* 0x000f220000300a00 */
[----:B------:R1:W-:Y:S02]  /*43a30*/  STL [R1+0x3a6c], R14 ;  /* 0x003a6c0e01007387 */ /* 0x0003e40000100800 */
[----:B0-----:R-:W-:-:S02]  /*43a40*/  IMAD.MOV.U32 R0, RZ, RZ, R15 ;  /* 0x000000ffff007224 */ /* 0x001fc400078e000f */
[----:B-1----:R-:W4:Y:S03]  /*43a50*/  LDL.LU.64 R14, [R1+0x640] ;  /* 0x00064000010e7983 */ /* 0x002f260000300a00 */
[----:B------:R0:W-:Y:S02]  /*43a60*/  STL [R1+0x3a60], R0 ;  /* 0x003a600001007387 */ /* 0x0001e40000100800 */
[----:B------:R-:W-:Y:S02]  /*43a70*/  STL [R1+0x3a64], R26 ;  /* 0x003a641a01007387 */ /* 0x000fe40000100800 */
[----:B------:R-:W-:Y:S01]  /*43a80*/  STL [R1+0x1788], R27 ;  /* 0x0017881b01007387 */ /* 0x000fe20000100800 */
[----:B------:R-:W4:Y:S04]  /*43a90*/  LDL.LU.64 R20, [R1+0x648] ;  /* 0x0006480001147983 */ /* 0x000f280000300a00 */
[----:B---3--:R1:W-:Y:S01]  /*43aa0*/  STL [R1+0x1790], R18 ;  /* 0x0017901201007387 */ /* 0x0083e20000100800 */
[----:B0-----:R-:W-:-:S03]  /*43ab0*/  IMAD.MOV.U32 R0, RZ, RZ, R19 ;  /* 0x000000ffff007224 */ /* 0x001fc600078e0013 */
[----:B-1----:R-:W3:Y:S02]  /*43ac0*/  LDL.LU.64 R18, [R1+0x650] ;  /* 0x0006500001127983 */ /* 0x002ee40000300a00 */
[----:B------:R0:W-:Y:S02]  /*43ad0*/  STL [R1+0x178c], R0 ;  /* 0x00178c0001007387 */ /* 0x0001e40000100800 */
[----:B--2---:R1:W-:Y:S02]  /*43ae0*/  STL [R1+0x1798], R12 ;  /* 0x0017980c01007387 */ /* 0x0043e40000100800 */
[----:B0-----:R-:W-:Y:S02]  /*43af0*/  IMAD.MOV.U32 R0, RZ, RZ, R13 ;  /* 0x000000ffff007224 */ /* 0x001fe400078e000d */
[----:B-1----:R-:W2:Y:S03]  /*43b00*/  LDL.LU.64 R12, [R1+0x660] ;  /* 0x00066000010c7983 */ /* 0x002ea60000300a00 */
[----:B------:R0:W-:Y:S02]  /*43b10*/  STL [R1+0x1794], R0 ;  /* 0x0017940001007387 */ /* 0x0001e40000100800 */
[----:B------:R1:W-:Y:S02]  /*43b20*/  STL [R1+0x17a0], R10 ;  /* 0x0017a00a01007387 */ /* 0x0003e40000100800 */
[----:B0-----:R-:W-:-:S02]  /*43b30*/  IMAD.MOV.U32 R0, RZ, RZ, R11 ;  /* 0x000000ffff007224 */ /* 0x001fc400078e000b */
[----:B-1----:R-:W2:Y:S03]  /*43b40*/  LDL.LU.64 R10, [R1+0x668] ;  /* 0x00066800010a7983 */ /* 0x002ea60000300a00 */
[----:B------:R0:W-:Y:S02]  /*43b50*/  STL [R1+0x179c], R0 ;  /* 0x00179c0001007387 */ /* 0x0001e40000100800 */
[----:B------:R1:W-:Y:S02]  /*43b60*/  STL [R1+0x17a8], R8 ;  /* 0x0017a80801007387 */ /* 0x0003e40000100800 */
        /* <DEDUP_REMOVED lines=11> */
[----:B----4-:R1:W-:Y:S02]  /*43c20*/  STL [R1+0x17c0], R2 ;  /* 0x0017c00201007387 */ /* 0x0103e40000100800 */
[----:B0-----:R-:W-:-:S02]  /*43c30*/  IMAD.MOV.U32 R0, RZ, RZ, R3 ;  /* 0x000000ffff007224 */ /* 0x001fc400078e0003 */
[----:B-1----:R-:W4:Y:S03]  /*43c40*/  LDL.LU.64 R2, [R1+0x690] ;  /* 0x0006900001027983 */ /* 0x002f260000300a00 */
[----:B------:R0:W-:Y:S02]  /*43c50*/  STL [R1+0x17bc], R0 ;  /* 0x0017bc0001007387 */ /* 0x0001e40000100800 */
[----:B------:R1:W-:Y:S02]  /*43c60*/  STL [R1+0x17c8], R28 ;  /* 0x0017c81c01007387 */ /* 0x0003e40000100800 */
[----:B0-----:R-:W-:Y:S02]  /*43c70*/  IMAD.MOV.U32 R0, RZ, RZ, R29 ;  /* 0x000000ffff007224 */ /* 0x001fe400078e001d */
[----:B-1----:R-:W4:Y:S03]  /*43c80*/  LDL.LU.64 R28, [R1+0x698] ;  /* 0x00069800011c7983 */ /* 0x002f260000300a00 */
[----:B------:R0:W-:Y:S02]  /*43c90*/  STL [R1+0x17c4], R0 ;  /* 0x0017c40001007387 */ /* 0x0001e40000100800 */
[----:B------:R1:W-:Y:S02]  /*43ca0*/  STL [R1+0x17d0], R16 ;  /* 0x0017d01001007387 */ /* 0x0003e40000100800 */
        /* <DEDUP_REMOVED lines=10> */
[----:B------:R0:W-:Y:S01]  /*43d50*/  STL [R1+0x17dc], R0 ;  /* 0x0017dc0001007387 */ /* 0x0001e20000100800 */
        /* <DEDUP_REMOVED lines=48> */
[----:B--2---:R1:W-:Y:S01]  /*44060*/  STL [R1+0x1848], R12 ;  /* 0x0018480c01007387 */ /* 0x0043e20000100800 */
[----:B0-----:R-:W-:-:S03]  /*44070*/  IMAD.MOV.U32 R0, RZ, RZ, R13 ;  /* 0x000000ffff007224 */ /* 0x001fc600078e000d */
[----:B-1----:R-:W2:Y:S02]  /*44080*/  LDL.LU.64 R12, [R1+0x738] ;  /* 0x00073800010c7983 */ /* 0x002ea40000300a00 */
        /* <DEDUP_REMOVED lines=17> */
[----:B----4-:R1:W-:Y:S02]  /*441a0*/  STL [R1+0x1870], R2 ;  /* 0x0018700201007387 */ /* 0x0103e40000100800 */
        /* <DEDUP_REMOVED lines=3064> */
[----:B------:R-:W2:Y:S02]  /*50130*/  LDL.LU.64 R22, [R1+0x30b8] ;  /* 0x0030b80001167983 */ /* 0x000ea40000300a00 */
[----:B0-----:R-:W-:-:S05]  /*50140*/  IMAD.MOV.U32 R0, RZ, RZ, R11 ;  /* 0x000000ffff007224 */ /* 0x001fca00078e000b */
[----:B------:R0:W-:Y:S01]  /*50150*/  STL [R1+0x305c], R0 ;  /* 0x00305c0001007387 */ /* 0x0001e20000100800 */
[----:B------:R0:W-:Y:S02]  /*50160*/  STL [R1+0x3068], R8 ;  /* 0x0030680801007387 */ /* 0x0001e40000100800 */
[----:B-1----:R-:W2:Y:S02]  /*50170*/  LDL.LU.64 R10, [R1+0x30c0] ;  /* 0x0030c000010a7983 */ /* 0x002ea40000300a00 */
[----:B0-----:R-:W-:-:S05]  /*50180*/  IMAD.MOV.U32 R0, RZ, RZ, R9 ;  /* 0x000000ffff007224 */ /* 0x001fca00078e0009 */
[----:B------:R0:W-:Y:S01]  /*50190*/  STL [R1+0x3064], R0 ;  /* 0x0030640001007387 */ /* 0x0001e20000100800 */
        /* <DEDUP_REMOVED lines=8> */
[----:B----4-:R1:W-:Y:S02]  /*50220*/  STL [R1+0x3080], R2 ;  /* 0x0030800201007387 */ /* 0x0103e40000100800 */
[----:B------:R-:W4:Y:S02]  /*50230*/  LDL.LU.64 R4, [R1+0x30d8] ;  /* 0x0030d80001047983 */ /* 0x000f240000300a00 */
[----:B0-----:R-:W-:-:S05]  /*50240*/  IMAD.MOV.U32 R0, RZ, RZ, R3 ;  /* 0x000000ffff007224 */ /* 0x001fca00078e0003 */
[----:B------:R0:W-:Y:S01]  /*50250*/  STL [R1+0x307c], R0 ;  /* 0x00307c0001007387 */ /* 0x0001e20000100800 */
[----:B------:R0:W-:Y:S02]  /*50260*/  STL [R1+0x3088], R28 ;  /* 0x0030881c01007387 */ /* 0x0001e40000100800 */
[----:B-1----:R-:W4:Y:S02]  /*50270*/  LDL.LU.64 R2, [R1+0x30e0] ;  /* 0x0030e00001027983 */ /* 0x002f240000300a00 */
[----:B0-----:R-:W-:-:S05]  /*50280*/  IMAD.MOV.U32 R0, RZ, RZ, R29 ;  /* 0x000000ffff007224 */ /* 0x001fca00078e001d */
[----:B------:R0:W-:Y:S01]  /*50290*/  STL [R1+0x3084], R0 ;  /* 0x0030840001007387 */ /* 0x0001e20000100800 */
[----:B------:R1:W-:Y:S02]  /*502a0*/  STL [R1+0x3090], R16 ;  /* 0x0030901001007387 */ /* 0x0003e40000100800 */
[----:B------:R-:W4:Y:S02]  /*502b0*/  LDL.LU.64 R28, [R1+0x510] ;  /* 0x00051000011c7983 */ /* 0x000f240000300a00 */
        /* <DEDUP_REMOVED lines=8> */
[----:B0-----:R-:W-:Y:S01]  /*50340*/  IMAD.MOV.U32 R0, RZ, RZ, R21 ;  /* 0x000000ffff007224 */ /* 0x001fe200078e0015 */
[----:B---3--:R-:W-:Y:S04]  /*50350*/  STL [R1+0x30a8], R18 ;  /* 0x0030a81201007387 */ /* 0x008fe80000100800 */
[----:B------:R0:W-:Y:S01]  /*50360*/  STL [R1+0x309c], R0 ;  /* 0x00309c0001007387 */ /* 0x0001e20000100800 */
[----:B------:R-:W3:Y:S02]  /*50370*/  LDL.LU.64 R20, [R1+0x3100] ;  /* 0x0031000001147983 */ /* 0x000ee40000300a00 */
[----:B0-----:R-:W-:Y:S01]  /*50380*/  IMAD.MOV.U32 R0, RZ, RZ, R19 ;  /* 0x000000ffff007224 */ /* 0x001fe200078e0013 */
[----:B--2---:R-:W-:Y:S04]  /*50390*/  STL [R1+0x30b0], R12 ;  /* 0x0030b00c01007387 */ /* 0x004fe80000100800 */
[----:B------:R0:W-:Y:S02]  /*503a0*/  STL [R1+0x30a4], R0 ;  /* 0x0030a40001007387 */ /* 0x0001e40000100800 */
[----:B------:R-:W2:Y:S02]  /*503b0*/  LDL.LU.64 R18, [R1+0x508] ;  /* 0x0005080001127983 */ /* 0x000ea40000300a00 */
[----:B------:R-:W-:Y:S02]  /*503c0*/  STL [R1+0x30b8], R22 ;  /* 0x0030b81601007387 */ /* 0x000fe40000100800 */
[----:B0-----:R-:W-:-:S05]  /*503d0*/  IMAD.MOV.U32 R0, RZ, RZ, R13 ;  /* 0x000000ffff007224 */ /* 0x001fca00078e000d */
[----:B------:R0:W-:Y:S01]  /*503e0*/  STL [R1+0x30ac], R0 ;  /* 0x0030ac0001007387 */ /* 0x0001e20000100800 */
[----:B------:R-:W2:Y:S02]  /*503f0*/  LDL.LU.64 R12, [R1+0x3110] ;  /* 0x00311000010c7983 */ /* 0x000ea40000300a00 */
[----:B------:R-:W-:Y:S02]  /*50400*/  STL [R1+0x30c0], R10 ;  /* 0x0030c00a01007387 */ /* 0x000fe40000100800 */
[----:B0-----:R-:W-:-:S05]  /*50410*/  IMAD.MOV.U32 R0, RZ, RZ, R23 ;  /* 0x000000ffff007224 */ /* 0x001fca00078e0017 */
[----:B------:R0:W-:Y:S02]  /*50420*/  STL [R1+0x30b4], R0 ;  /* 0x0030b40001007387 */ /* 0x0001e40000100800 */
[----:B0-----:R-:W-:Y:S02]  /*50430*/  IMAD.MOV.U32 R0, RZ, RZ, R11 ;  /* 0x000000ffff007224 */ /* 0x001fe400078e000b */
[----:B------:R-:W2:Y:S03]  /*50440*/  LDL.LU.64 R10, [R1+0x3118] ;  /* 0x00311800010a7983 */ /* 0x000ea60000300a00 */
        /* <DEDUP_REMOVED lines=14> */
[----:B0-----:R-:W-:Y:S01]  /*50530*/  IMAD.MOV.U32 R0, RZ, RZ, R3 ;  /* 0x000000ffff007224 */ /* 0x001fe200078e0003 */
[----:B------:R-:W-:Y:S04]  /*50540*/  STL [R1+0x30e8], R28 ;  /* 0x0030e81c01007387 */ /* 0x000fe80000100800 */
[----:B------:R0:W-:Y:S01]  /*50550*/  STL [R1+0x30dc], R0 ;  /* 0x0030dc0001007387 */ /* 0x0001e20000100800 */
[----:B-1----:R-:W4:Y:S03]  /*50560*/  LDL.LU.64 R2, [R1+0x3138] ;  /* 0x0031380001027983 */ /* 0x002f260000300a00 */
[----:B------:R-:W-:Y:S01]  /*50570*/  STL [R1+0x30f0], R16 ;  /* 0x0030f01001007387 */ /* 0x000fe20000100800 */
[----:B0-----:R-:W-:-:S05]  /*50580*/  IMAD.MOV.U32 R0, RZ, RZ, R29 ;  /* 0x000000ffff007224 */ /* 0x001fca00078e001d */
[----:B------:R0:W-:Y:S01]  /*50590*/  STL [R1+0x30e4], R0 ;  /* 0x0030e40001007387 */ /* 0x0001e20000100800 */
[----:B------:R-:W4:Y:S03]  /*505a0*/  LDL.LU.64 R28, [R1+0x3140] ;  /* 0x00314000011c7983 */ /* 0x000f260000300a00 */
[----:B------:R-:W-:Y:S01]  /*505b0*/  STL [R1+0x30f8], R14 ;  /* 0x0030f80e01007387 */ /* 0x000fe20000100800 */
[----:B0-----:R-:W-:-:S05]  /*505c0*/  IMAD.MOV.U32 R0, RZ, RZ, R17 ;  /* 0x000000ffff007224 */ /* 0x001fca00078e0011 */
        /* <DEDUP_REMOVED lines=10> */
[----:B0-----:R-:W-:Y:S01]  /*50670*/  IMAD.MOV.U32 R0, RZ, RZ, R19 ;  /* 0x000000ffff007224 */ /* 0x001fe200078e0013 */
[----:B------:R-:W-:Y:S04]  /*50680*/  STL [R1+0x3110], R12 ;  /* 0x0031100c01007387 */ /* 0x000fe80000100800 */
[----:B------:R0:W-:Y:S01]  /*50690*/  STL [R1+0x3104], R0 ;  /* 0x0031040001007387 */ /* 0x0001e20000100800 */
[----:B------:R-:W2:Y:S02]  /*506a0*/  LDL.LU.64 R22, [R1+0x3160] ;  /* 0x0031600001167983 */ /* 0x000ea40000300a00 */
[----:B0-----:R-:W-:-:S02]  /*506b0*/  IMAD.MOV.U32 R0, RZ, RZ, R13 ;  /* 0x000000ffff007224 */ /* 0x001fc400078e000d */
[----:B------:R-:W2:Y:S03]  /*506c0*/  LDL.LU.64 R12, [R1+0x4f0] ;  /* 0x0004f000010c7983 */ /* 0x000ea60000300a00 */
[----:B------:R0:W-:Y:S02]  /*506d0*/  STL [R1+0x310c], R0 ;  /* 0x00310c0001007387 */ /* 0x0001e40000100800 */
[----:B0-----:R-:W-:Y:S01]  /*506e0*/  IMAD.MOV.U32 R0, RZ, RZ, R11 ;  /* 0x000000ffff007224 */ /* 0x001fe200078e000b */
[----:B------:R0:W-:Y:S04]  /*506f0*/  STL [R1+0x3118], R10 ;  /* 0x0031180a01007387 */ /* 0x0001e80000100800 */
[----:B0-----:R-:W2:Y:S01]  /*50700*/  LDL.LU.64 R10, [R1+0x3170] ;  /* 0x00317000010a7983 */ /* 0x001ea20000300a00 */
[----:B------:R0:W-:Y:S02]  /*50710*/  STL [R1+0x3114], R0 ;  /* 0x0031140001007387 */ /* 0x0001e40000100800 */
[----:B------:R1:W-:Y:S02]  /*50720*/  STL [R1+0x3120], R8 ;  /* 0x0031200801007387 */ /* 0x0003e40000100800 */
[----:B------:R-:W2:Y:S02]  /*50730*/  LDL.LU.64 R20, [R1+0x3178] ;  /* 0x0031780001147983 */ /* 0x000ea40000300a00 */
[----:B0-----:R-:W-:Y:S01]  /*50740*/  IMAD.MOV.U32 R0, RZ, RZ, R9 ;  /* 0x000000ffff007224 */ /* 0x001fe200078e0009 */
[----:B------:R-:W-:Y:S04]  /*50750*/  STL [R1+0x3128], R6 ;  /* 0x0031280601007387 */ /* 0x000fe80000100800 */
[----:B------:R0:W-:Y:S01]  /*50760*/  STL [R1+0x311c], R0 ;  /* 0x00311c0001007387 */ /* 0x0001e20000100800 */
[----:B-1----:R-:W2:Y:S02]  /*50770*/  LDL.LU.64 R8, [R1+0x3180] ;  /* 0x0031800001087983 */ /* 0x002ea40000300a00 */
[----:B0-----:R-:W-:Y:S01]  /*50780*/  IMAD.MOV.U32 R0, RZ, RZ, R7 ;  /* 0x000000ffff007224 */ /* 0x001fe200078e0007 */
[----:B----4-:R-:W-:Y:S04]  /*50790*/  STL [R1+0x3130], R4 ;  /* 0x0031300401007387 */ /* 0x010fe80000100800 */
        /* <DEDUP_REMOVED lines=13> */
[----:B------:R-:W-:Y:S01]  /*50870*/  STL [R1+0x3148], R16 ;  /* 0x0031481001007387 */ /* 0x000fe20000100800 */
[----:B------:R-:W4:Y:S02]  /*50880*/  LDL.LU.64 R18, [R1+0x31a8] ;  /* 0x0031a80001127983 */ /* 0x000f240000300a00 */
[----:B0-----:R-:W-:-:S05]  /*50890*/  IMAD.MOV.U32 R0, RZ, RZ, R17 ;  /* 0x000000ffff007224 */ /* 0x001fca00078e0011 */
[----:B------:R0:W-:Y:S04]  /*508a0*/  STL [R1+0x3144], R0 ;  /* 0x0031440001007387 */ /* 0x0001e80000100800 */
[----:B---3--:R1:W-:Y:S01]  /*508b0*/  STL [R1+0x3150], R14 ;  /* 0x0031500e01007387 */ /* 0x0083e20000100800 */
[----:B0-----:R-:W-:-:S03]  /*508c0*/  IMAD.MOV.U32 R0, RZ, RZ, R15 ;  /* 0x000000ffff007224 */ /* 0x001fc600078e000f */
[----:B-1----:R-:W3:Y:S02]  /*508d0*/  LDL.LU.64 R14, [R1+0x31b0] ;  /* 0x0031b000010e7983 */ /* 0x002ee40000300a00 */
[----:B------:R0:W-:Y:S02]  /*508e0*/  STL [R1+0x314c], R0 ;  /* 0x00314c0001007387 */ /* 0x0001e40000100800 */
[----:B--2---:R-:W-:Y:S01]  /*508f0*/  STL [R1+0x3158], R24 ;  /* 0x0031581801007387 */ /* 0x004fe20000100800 */
[----:B------:R-:W2:Y:S02]  /*50900*/  LDL.LU.64 R16, [R1+0x31b8] ;  /* 0x0031b80001107983 */ /* 0x000ea40000300a00 */
[----:B0-----:R-:W-:Y:S01]  /*50910*/  IMAD.MOV.U32 R0, RZ, RZ, R25 ;  /* 0x000000ffff007224 */ /* 0x001fe200078e0019 */
[----:B------:R-:W-:Y:S04]  /*50920*/  STL [R1+0x3160], R22 ;  /* 0x0031601601007387 */ /* 0x000fe80000100800 */
[----:B------:R0:W-:Y:S02]  /*50930*/  STL [R1+0x3154], R0 ;  /* 0x0031540001007387 */ /* 0x0001e40000100800 */
[----:B0-----:R-:W-:-:S02]  /*50940*/  IMAD.MOV.U32 R0, RZ, RZ, R23 ;  /* 0x000000ffff007224 */ /* 0x001fc400078e0017 */
[----:B------:R-:W-:Y:S04]  /*50950*/  STL [R1+0x3168], R12 ;  /* 0x0031680c01007387 */ /* 0x000fe80000100800 */
[----:B------:R0:W-:Y:S02]  /*50960*/  STL [R1+0x315c], R0 ;  /* 0x00315c0001007387 */ /* 0x0001e40000100800 */
[----:B0-----:R-:W-:Y:S02]  /*50970*/  IMAD.MOV.U32 R0, RZ, RZ, R13 ;  /* 0x000000ffff007224 */ /* 0x001fe400078e000d */
[----:B------:R-:W2:Y:S03]  /*50980*/  LDL.LU.64 R12, [R1+0x4d8] ;  /* 0x0004d800010c7983 */ /* 0x000ea60000300a00 */
[----:B------:R0:W-:Y:S02]  /*50990*/  STL [R1+0x3164], R0 ;  /* 0x0031640001007387 */ /* 0x0001e40000100800 */
[----:B0-----:R-:W-:Y:S01]  /*509a0*/  IMAD.MOV.U32 R0, RZ, RZ, R11 ;  /* 0x000000ffff007224 */ /* 0x001fe200078e000b */
[----:B------:R0:W-:Y:S01]  /*509b0*/  STL [R1+0x3170], R10 ;  /* 0x0031700a01007387 */ /* 0x0001e20000100800 */
[----:B------:R-:W-:Y:S03]  /*509c0*/  STL [R1+0x3178], R20 ;  /* 0x0031781401007387 */ /* 0x000fe60000100800 */
[----:B------:R1:W-:Y:S04]  /*509d0*/  STL [R1+0x316c], R0 ;  /* 0x00316c0001007387 */ /* 0x0003e80000100800 */
[----:B0-----:R-:W2:Y:S01]  /*509e0*/  LDL.LU.64 R10, [R1+0x31c8] ;  /* 0x0031c800010a7983 */ /* 0x001ea20000300a00 */
[----:B-1----:R-:W-:-:S02]  /*509f0*/  IMAD.MOV.U32 R0, RZ, RZ, R21 ;  /* 0x000000ffff007224 */ /* 0x002fc400078e0015 */
[----:B------:R-:W-:Y:S03]  /*50a00*/  STL [R1+0x3180], R8 ;  /* 0x0031800801007387 */ /* 0x000fe60000100800 */
[----:B------:R0:W-:Y:S02]  /*50a10*/  STL [R1+0x3174], R0 ;  /* 0x0031740001007387 */ /* 0x0001e40000100800 */
[----:B0-----:R-:W-:Y:S02]  /*50a20*/  IMAD.MOV.U32 R0, RZ, RZ, R9 ;  /* 0x000000ffff007224 */ /* 0x001fe400078e0009 */
[----:B------:R-:W2:Y:S03]  /*50a30*/  LDL.LU.64 R8, [R1+0x31d0] ;  /* 0x0031d00001087983 */ /* 0x000ea60000300a00 */
[----:B------:R0:W-:Y:S02]  /*50a40*/  STL [R1+0x317c], R0 ;  /* 0x00317c0001007387 */ /* 0x0001e40000100800 */
[----:B----4-:R1:W-:Y:S02]  /*50a50*/  STL [R1+0x3188], R6 ;  /* 0x0031880601007387 */ /* 0x0103e40000100800 */
        /* <DEDUP_REMOVED lines=8> */
[----:B0-----:R-:W-:-:S05]  /*50ae0*/  IMAD.MOV.U32 R0, RZ, RZ, R3 ;  /* 0x000000ffff007224 */ /* 0x001fca00078e0003 */
[----:B------:R0:W-:Y:S01]  /*50af0*/  STL [R1+0x3194], R0 ;  /* 0x0031940001007387 */ /* 0x0001e20000100800 */
[----:B------:R1:W-:Y:S02]  /*50b00*/  STL [R1+0x31a0], R28 ;  /* 0x0031a01c01007387 */ /* 0x0003e40000100800 */
[----:B------:R-:W4:Y:S02]  /*50b10*/  LDL.LU.64 R2, [R1+0x31e8] ;  /* 0x0031e80001027983 */ /* 0x000f240000300a00 */
[----:B0-----:R-:W-:-:S05]  /*50b20*/  IMAD.MOV.U32 R0, RZ, RZ, R29 ;  /* 0x000000ffff007224 */ /* 0x001fca00078e001d */
[----:B------:R0:W-:Y:S01]  /*50b30*/  STL [R1+0x319c], R0 ;  /* 0x00319c0001007387 */ /* 0x0001e20000100800 */
[----:B------:R-:W-:Y:S02]  /*50b40*/  STL [R1+0x31a8], R18 ;  /* 0x0031a81201007387 */ /* 0x000fe40000100800 */
[----:B-1----:R-:W4:Y:S02]  /*50b50*/  LDL.LU.64 R28, [R1+0x31f0] ;  /* 0x0031f000011c7983 */ /* 0x002f240000300a00 */
[----:B0-----:R-:W-:Y:S01]  /*50b60*/  IMAD.MOV.U32 R0, RZ, RZ, R19 ;  /* 0x000000ffff007224 */ /* 0x001fe200078e0013 */
[----:B---3--:R-:W-:Y:S04]  /*50b70*/  STL [R1+0x31b0], R14 ;  /* 0x0031b00e01007387 */ /* 0x008fe80000100800 */
[----:B------:R0:W-:Y:S04]  /*50b80*/  STL [R1+0x31a4], R0 ;  /* 0x0031a40001007387 */ /* 0x0001e80000100800 */
[----:B--2---:R-:W-:Y:S01]  /*50b90*/  STL [R1+0x31b8], R16 ;  /* 0x0031b81001007387 */ /* 0x004fe20000100800 */
[----:B0-----:R-:W-:-:S05]  /*50ba0*/  IMAD.MOV.U32 R0, RZ, RZ, R15 ;  /* 0x000000ffff007224 */ /* 0x001fca00078e000f */
[----:B------:R0:W-:Y:S01]  /*50bb0*/  STL [R1+0x31ac], R0 ;  /* 0x0031ac0001007387 */ /* 0x0001e20000100800 */
[----:B------:R-:W2:Y:S02]  /*50bc0*/  LDL.LU.64 R14, [R1+0x4c8] ;  /* 0x0004c800010e7983 */ /* 0x000ea40000300a00 */
[----:B0-----:R-:W-:Y:S01]  /*50bd0*/  IMAD.MOV.U32 R0, RZ, RZ, R17 ;  /* 0x000000ffff007224 */ /* 0x001fe200078e0011 */
[----:B--2---:R0:W-:Y:S04]  /*50be0*/  STL.64 [R1+0x4798], R14 ;  /* 0x0047980e01007387 */ /* 0x0041e80000100a00 */
[----:B0-----:R-:W2:Y:S01]  /*50bf0*/  LDL.LU.64 R14, [R1+0x31f8] ;  /* 0x0031f800010e7983 */ /* 0x001ea20000300a00 */
[----:B------:R-:W3:Y:S02]  /*50c00*/  LDL.LU.64 R26, [R1+0x3208] ;  /* 0x00320800011a7983 */ /* 0x000ee40000300a00 */
[----:B------:R0:W-:Y:S02]  /*50c10*/  STL [R1+0x31b4], R0 ;  /* 0x0031b40001007387 */ /* 0x0001e40000100800 */
[----:B------:R-:W-:Y:S01]  /*50c20*/  STL [R1+0x31c0], R12 ;  /* 0x0031c00c01007387 */ /* 0x000fe20000100800 */
[----:B------:R-:W3:Y:S01]  /*50c30*/  LDL.LU.64 R24, [R1+0x3210] ;  /* 0x0032100001187983 */ /* 0x000ee20000300a00 */
[----:B------:R-:W3:Y:S02]  /*50c40*/  LDL.LU.64 R22, [R1+0x3218] ;  /* 0x0032180001167983 */ /* 0x000ee40000300a00 */
[----:B0-----:R-:W-:-:S05]  /*50c50*/  IMAD.MOV.U32 R0, RZ, RZ, R13 ;  /* 0x000000ffff007224 */ /* 0x001fca00078e000d */
[----:B------:R0:W-:Y:S01]  /*50c60*/  STL [R1+0x31bc], R0 ;  /* 0x0031bc0001007387 */ /* 0x0001e20000100800 */
[----:B------:R-:W-:Y:S02]  /*50c70*/  STL [R1+0x31c8], R10 ;  /* 0x0031c80a01007387 */ /* 0x000fe40000100800 */
[----:B------:R-:W3:Y:S02]  /*50c80*/  LDL.LU.64 R20, [R1+0x4c0] ;  /* 0x0004c00001147983 */ /* 0x000ee40000300a00 */
[----:B------:R-:W3:Y:S02]  /*50c90*/  LDL.LU.64 R18, [R1+0x3228] ;  /* 0x0032280001127983 */ /* 0x000ee40000300a00 */
[----:B0-----:R-:W-:-:S05]  /*50ca0*/  IMAD.MOV.U32 R0, RZ, RZ, R11 ;  /* 0x000000ffff007224 */ /* 0x001fca00078e000b */
[----:B------:R0:W-:Y:S01]  /*50cb0*/  STL [R1+0x31c4], R0 ;  /* 0x0031c40001007387 */ /* 0x0001e20000100800 */
[----:B------:R1:W-:Y:S02]  /*50cc0*/  STL [R1+0x31d0], R8 ;  /* 0x0031d00801007387 */ /* 0x0003e40000100800 */
[----:B------:R-:W3:Y:S02]  /*50cd0*/  LDL.LU.64 R16, [R1+0x3230] ;  /* 0x0032300001107983 */ /* 0x000ee40000300a00 */
[----:B------:R-:W3:Y:S02]  /*50ce0*/  LDL.LU.64 R12, [R1+0x3238] ;  /* 0x00323800010c7983 */ /* 0x000ee40000300a00 */
[----:B0-----:R-:W-:-:S05]  /*50cf0*/  IMAD.MOV.U32 R0, RZ, RZ, R9 ;  /* 0x000000ffff007224 */ /* 0x001fca00078e0009 */
[----:B------:R0:W-:Y:S01]  /*50d00*/  STL [R1+0x31cc], R0 ;  /* 0x0031cc0001007387 */ /* 0x0001e20000100800 */
[----:B----4-:R4:W-:Y:S02]  /*50d10*/  STL [R1+0x31d8], R6 ;  /* 0x0031d80601007387 */ /* 0x0109e40000100800 */
[----:B------:R-:W3:Y:S02]  /*50d20*/  LDL.LU.64 R10, [R1+0x4b8] ;  /* 0x0004b800010a7983 */ /* 0x000ee40000300a00 */
[----:B-1----:R-:W3:Y:S02]  /*50d30*/  LDL.LU.64 R8, [R1+0x3248] ;  /* 0x0032480001087983 */ /* 0x002ee40000300a00 */
[----:B0-----:R-:W-:-:S05]  /*50d40*/  IMAD.MOV.U32 R0, RZ, RZ, R7 ;  /* 0x000000ffff007224 */ /* 0x001fca00078e0007 */
[----:B------:R0:W-:Y:S01]  /*50d50*/  STL [R1+0x31d4], R0 ;  /* 0x0031d40001007387 */ /* 0x0001e20000100800 */
[----:B------:R-:W-:Y:S02]  /*50d60*/  STL [R1+0x31e0], R4 ;  /* 0x0031e00401007387 */ /* 0x000fe40000100800 */
[----:B----4-:R-:W4:Y:S02]  /*50d70*/  LDL.LU.64 R6, [R1+0x3250] ;  /* 0x0032500001067983 */ /* 0x010f240000300a00 */
[----:B------:R-:W-:Y:S02]  /*50d80*/  STL [R1+0x31e8], R2 ;  /* 0x0031e80201007387 */ /* 0x000fe40000100800 */
[----:B0-----:R-:W-:-:S05]  /*50d90*/  IMAD.MOV.U32 R0, RZ, RZ, R5 ;  /* 0x000000ffff007224 */ /* 0x001fca00078e0005 */
[----:B------:R0:W-:Y:S01]  /*50da0*/  STL [R1+0x31dc], R0 ;  /* 0x0031dc0001007387 */ /* 0x0001e20000100800 */
[----:B------:R-:W-:Y:S02]  /*50db0*/  STL [R1+0x31f0], R28 ;  /* 0x0031f01c01007387 */ /* 0x000fe40000100800 */
[----:B0-----:R-:W-:-:S05]  /*50dc0*/  IMAD.MOV.U32 R0, RZ, RZ, R3 ;  /* 0x000000ffff007224 */ /* 0x001fca00078e0003 */
[----:B------:R0:W-:Y:S01]  /*50dd0*/  STL [R1+0x31e4], R0 ;  /* 0x0031e40001007387 */ /* 0x0001e20000100800 */
[----:B------:R-:W3:Y:S02]  /*50de0*/  LDL.LU.64 R4, [R1+0x3258] ;  /* 0x0032580001047983 */ /* 0x000ee40000300a00 */
[----:B------:R-:W3:Y:S02]  /*50df0*/  LDL.LU.64 R2, [R1+0x810] ;  /* 0x0008100001027983 */ /* 0x000ee40000300a00 */
[----:B0-----:R-:W-:Y:S01]  /*50e00*/  IMAD.MOV.U32 R0, RZ, RZ, R29 ;  /* 0x000000ffff007224 */ /* 0x001fe200078e001d */
[----:B--2---:R-:W-:Y:S04]  /*50e10*/  STL [R1+0x31f8], R14 ;  /* 0x0031f80e01007387 */ /* 0x004fe80000100800 */
[----:B------:R0:W-:Y:S02]  /*50e20*/  STL [R1+0x31ec], R0 ;  /* 0x0031ec0001007387 */ /* 0x0001e40000100800 */
[----:B------:R-:W2:Y:S02]  /*50e30*/  LDL R29, [R1+0x3f90] ;  /* 0x003f9000011d7983 */ /* 0x000ea40000100800 */
[----:B0-----:R-:W-:-:S02]  /*50e40*/  IMAD.MOV.U32 R0, RZ, RZ, R15 ;  /* 0x000000ffff007224 */ /* 0x001fc400078e000f */
[----:B------:R-:W2:Y:S04]  /*50e50*/  LDL.LU.64 R14, [R1+0x4798] ;  /* 0x00479800010e7983 */ /* 0x000ea80000300a00 */
[----:B--2---:R-:W-:Y:S01]  /*50e60*/  STL [R1+0x3200], R14 ;  /* 0x0032000e01007387 */ /* 0x004fe20000100800 */
[----:B------:R0:W-:Y:S02]  /*50e70*/  STL [R1+0x31f4], R0 ;  /* 0x0031f40001007387 */ /* 0x0001e40000100800 */
[----:B0-----:R-:W-:Y:S02]  /*50e80*/  IMAD.MOV.U32 R0, RZ, RZ, R15 ;  /* 0x000000ffff007224 */ /* 0x001fe400078e000f */
[----:B------:R-:W2:Y:S01]  /*50e90*/  LDL.LU.64 R14, [R1+0x4790] ;  /* 0x00479000010e7983 */ /* 0x000ea20000300a00 */
[----:B---3--:R-:W-:Y:S02]  /*50ea0*/  STL [R1+0x3208], R26 ;  /* 0x0032081a01007387 */ /* 0x008fe40000100800 */
[----:B------:R0:W-:Y:S02]  /*50eb0*/  STL [R1+0x31fc], R0 ;  /* 0x0031fc0001007387 */ /* 0x0001e40000100800 */
[----:B------:R-:W-:Y:S02]  /*50ec0*/  STL [R1+0x3210], R24 ;  /* 0x0032101801007387 */ /* 0x000fe40000100800 */
[----:B0-----:R-:W-:-:S05]  /*50ed0*/  IMAD.MOV.U32 R0, RZ, RZ, R27 ;  /* 0x000000ffff007224 */ /* 0x001fca00078e001b */
[----:B------:R0:W-:Y:S01]  /*50ee0*/  STL [R1+0x3204], R0 ;  /* 0x0032040001007387 */ /* 0x0001e20000100800 */
        /* <DEDUP_REMOVED lines=21> */
[----:B----4-:R-:W-:Y:S02]  /*51040*/  STL [R1+0x3250], R6 ;  /* 0x0032500601007387 */ /* 0x010fe40000100800 */
[----:B0-----:R-:W-:-:S05]  /*51050*/  IMAD.MOV.U32 R0, RZ, RZ, R9 ;  /* 0x000000ffff007224 */ /* 0x001fca00078e0009 */
[----:B------:R0:W-:Y:S02]  /*51060*/  STL [R1+0x3244], R0 ;  /* 0x0032440001007387 */ /* 0x0001e40000100800 */
[----:B0-----:R-:W-:Y:S02]  /*51070*/  IMAD.MOV.U32 R0, RZ, RZ, R7 ;  /* 0x000000ffff007224 */ /* 0x001fe400078e0007 */
[----:B--2---:R-:W-:Y:S03]  /*51080*/  STL [R1+0x3a4c], R14 ;  /* 0x003a4c0e01007387 */ /* 0x004fe60000100800 */
[----:B------:R-:W-:Y:S02]  /*51090*/  STL [R1+0x324c], R0 ;  /* 0x00324c0001007387 */ /* 0x000fe40000100800 */
[----:B------:R-:W-:Y:S02]  /*510a0*/  STL [R1+0x3a48], R15 ;  /* 0x003a480f01007387 */ /* 0x000fe40000100800 */
[----:B------:R0:W-:Y:S01]  /*510b0*/  STL [R1+0x3a54], R4 ;  /* 0x003a540401007387 */ /* 0x0001e20000100800 */
[----:B------:R1:W-:Y:S01]  /*510c0*/  STL [R1+0x3a5c], R2 ;  /* 0x003a5c0201007387 */ /* 0x0003e20000100800 */
[----:B0-----:R-:W-:-:S02]  /*510d0*/  IMAD.MOV.U32 R4, RZ, RZ, R5 ;  /* 0x000000ffff047224 */ /* 0x001fc400078e0005 */
[----:B-1----:R-:W-:-:S03]  /*510e0*/  IMAD.MOV.U32 R2, RZ, RZ, R3 ;  /* 0x000000ffff027224 */ /* 0x002fc600078e0003 */
[----:B------:R0:W-:Y:S02]  /*510f0*/  STL [R1+0x3a50], R4 ;  /* 0x003a500401007387 */ /* 0x0001e40000100800 */
[----:B------:R1:W-:Y:S02]  /*51100*/  STL [R1+0x3a58], R2 ;  /* 0x003a580201007387 */ /* 0x0003e40000100800 */
[----:B------:R1:W-:Y:S02]  /*51110*/  STL [R1+0x1780], RZ ;  /* 0x001780ff01007387 */ /* 0x0003e40000100800 */
[----:B------:R1:W-:Y:S01]  /*51120*/  STL [R1+0xf00], RZ ;  /* 0x000f00ff01007387 */ /* 0x0003e20000100800 */
[----:B------:R1:W-:Y:S01]  /*51130*/  STL [R1+0xf04], RZ ;  /* 0x000f04ff01007387 */ /* 0x0003e20000100800 */
[----:B------:R1:W-:Y:S02]  /*51140*/  STL [R1+0xf08], RZ ;  /* 0x000f08ff01007387 */ /* 0x0003e40000100800 */
        /* <DEDUP_REMOVED lines=290> */
[----:B------:R-:W2:Y:S04]  /*52370*/  S2R R0, SR_TID.X ;  /* 0x0000000000007919 */ /* 0x000ea80000002100 */
        /* <DEDUP_REMOVED lines=9> */
[----:B------:R1:W-:Y:S01]  /*52410*/  STL [R1+0x718], RZ ;  /* 0x000718ff01007387 */ /* 0x0003e20000100800 */
[----:B------:R-:W-:-:S02]  /*52420*/  ISETP.GE.AND P1, PT, R29, RZ, PT ;  /* 0x000000ff1d00720c */ /* 0x000fc40003f26270 */
[----:B------:R-:W-:Y:S01]  /*52430*/  ISETP.NE.AND P0, PT, RZ, c[0x0][0x178], PT ;  /* 0x00005e00ff007a0c */ /* 0x000fe20003f05270 */
[----:B0-----:R-:W-:Y:S01]  /*52440*/  IMAD.MOV.U32 R4, RZ, RZ, c[0x0][0x188] ;  /* 0x00006200ff047624 */ /* 0x001fe200078e00ff */
[----:B--2---:R-:W-:-:S05]  /*52450*/  LOP3.LUT R0, R0, 0x7f, RZ, 0xc0, !PT ;  /* 0x0000007f00007812 */ /* 0x004fca00078ec0ff */
[----:B------:R-:W-:Y:S02]  /*52460*/  IMAD.SHL.U32 R3, R0, 0x2, RZ ;  /* 0x0000000200037824 */ /* 0x000fe400078e00ff */
[----:B-1----:R-:W-:Y:S02]  /*52470*/  IMAD.MOV.U32 R0, RZ, RZ, c[0x0][0x18c] ;  /* 0x00006300ff007624 */ /* 0x002fe400078e00ff */
[----:B------:R-:W-:Y:S02]  /*52480*/  IMAD R8, R4, 0xfe, RZ ;  /* 0x000000fe04087824 */ /* 0x000fe400078e02ff */
[----:B------:R-:W-:Y:S02]  /*52490*/  IMAD.SHL.U32 R7, R0, 0x100, RZ ;  /* 0x0000010000077824 */ /* 0x000fe400078e00ff */
[----:B------:R-:W2:Y:S01]  /*524a0*/  LDL.LU R0, [R1+0xb30] ;  /* 0x000b300001007983 */ /* 0x000ea20000300800 */
[----:B------:R-:W-:Y:S02]  /*524b0*/  IMAD.MOV.U32 R3, RZ, RZ, c[0x0][0x180] ;  /* 0x00006000ff037624 */ /* 0x000fe400078e00ff */
[C---:B------:R-:W-:Y:S02]  /*524c0*/  IMAD.SHL.U32 R6, R4.reuse, 0x100, RZ ;  /* 0x0000010004067824 */ /* 0x040fe400078e00ff */
[C---:B------:R-:W-:Y:S01]  /*524d0*/  IMAD R9, R4.reuse, 0xfa, RZ ;  /* 0x000000fa04097824 */ /* 0x040fe200078e02ff */
[----:B------:R-:W-:Y:S01]  /*524e0*/  IADD3 R3, R3, 0xff, RZ ;  /* 0x000000ff03037810 */ /* 0x000fe20007ffe0ff */
[C---:B------:R-:W-:Y:S01]  /*524f0*/  IMAD R10, R4.reuse, 0xf6, RZ ;  /* 0x000000f6040a7824 */ /* 0x040fe200078e02ff */
[----:B------:R-:W-:Y:S01]  /*52500*/  SHF.R.S32.HI R2, RZ, 0x1f, R6 ;  /* 0x0000001fff027819 */ /* 0x000fe20000011406 */
[----:B------:R-:W-:-:S02]  /*52510*/  IMAD R11, R4, 0xf2, RZ ;  /* 0x000000f2040b7824 */ /* 0x000fc400078e02ff */
[----:B------:R-:W-:Y:S01]  /*52520*/  IMAD R12, R4, 0xee, RZ ;  /* 0x000000ee040c7824 */ /* 0x000fe200078e02ff */
[----:B------:R-:W-:Y:S01]  /*52530*/  SHF.L.U64.HI R2, R6, 0x1, R2 ;  /* 0x0000000106027819 */ /* 0x000fe20000010202 */
[C---:B------:R-:W-:Y:S02]  /*52540*/  IMAD R13, R4.reuse, 0xea, RZ ;  /* 0x000000ea040d7824 */ /* 0x040fe400078e02ff */
[C---:B------:R-:W-:Y:S02]  /*52550*/  IMAD R14, R4.reuse, 0xe6, RZ ;  /* 0x000000e6040e7824 */ /* 0x040fe400078e02ff */
[C---:B------:R-:W-:Y:S02]  /*52560*/  IMAD R15, R4.reuse, 0xe2, RZ ;  /* 0x000000e2040f7824 */ /* 0x040fe400078e02ff */
[C---:B------:R-:W-:Y:S02]  /*52570*/  IMAD R16, R4.reuse, 0xde, RZ ;  /* 0x000000de04107824 */ /* 0x040fe400078e02ff */
[----:B------:R-:W-:-:S02]  /*52580*/  IMAD R17, R4, 0xda, RZ ;  /* 0x000000da04117824 */ /* 0x000fc400078e02ff */
[C---:B------:R-:W-:Y:S02]  /*52590*/  IMAD R18, R4.reuse, 0xd6, RZ ;  /* 0x000000d604127824 */ /* 0x040fe400078e02ff */
        /* <DEDUP_REMOVED lines=11> */
[----:B--2---:R-:W-:Y:S01]  /*52650*/  @!P1 IMAD.MOV R0, RZ, RZ, -R0 ;  /* 0x000000ffff009224 */ /* 0x004fe200078e0a00 */
[----:B------:R-:W-:-:S05]  /*52660*/  @!P0 LOP3.LUT R0, RZ, c[0x0][0x178], RZ, 0x33, !PT ;  /* 0x00005e00ff008a12 */ /* 0x000fca00078e33ff */
[----:B------:R-:W-:Y:S01]  /*52670*/  IMAD R5, R0, c[0x0][0x184], RZ ;  /* 0x0000610000057a24 */ /* 0x000fe200078e02ff */
[----:B------:R-:W-:-:S04]  /*52680*/  SHF.R.S32.HI R0, RZ, 0x1f, R3 ;  /* 0x0000001fff007819 */ /* 0x000fc80000011403 */
[----:B------:R-:W-:Y:S02]  /*52690*/  LEA.HI R0, R0, R3, RZ, 0x8 ;  /* 0x0000000300007211 */ /* 0x000fe400078f40ff */
[----:B------:R-:W0:Y:S01]  /*526a0*/  S2R R3, SR_TID.X ;  /* 0x0000000000037919 */ /* 0x000e220000002100 */
[----:B------:R-:W-:-:S05]  /*526b0*/  LEA R6, P0, R5, c[0x0][0x160], 0x1 ;  /* 0x0000580005067a11 */ /* 0x000fca00078008ff */
[----:B------:R1:W-:Y:S01]  /*526c0*/  STL [R1+0xb48], R6 ;  /* 0x000b480601007387 */ /* 0x0003e20000100800 */
[----:B------:R-:W-:Y:S02]  /*526d0*/  SHF.R.S32.HI R0, RZ, 0x8, R0 ;  /* 0x00000008ff007819 */ /* 0x000fe40000011400 */
[----:B------:R-:W-:-:S04]  /*526e0*/  SHF.R.S32.HI R0, RZ, 0x1f, R7 ;  /* 0x0000001fff007819 */ /* 0x000fc80000011407 */
[----:B------:R-:W-:Y:S02]  /*526f0*/  SHF.L.U64.HI R0, R7, 0x1, R0 ;  /* 0x0000000107007819 */ /* 0x000fe40000010200 */
[----:B0-----:R-:W-:-:S05]  /*52700*/  LOP3.LUT R3, R3, 0x7f, RZ, 0xc0, !PT ;  /* 0x0000007f03037812 */ /* 0x001fca00078ec0ff */
[----:B------:R-:W-:-:S06]  /*52710*/  IMAD.SHL.U32 R3, R3, 0x2, RZ ;  /* 0x0000000203037824 */ /* 0x000fcc00078e00ff */
[----:B-1----:R-:W2:Y:S01]  /*52720*/  LDL R3, [R1+0xb48] ;  /* 0x000b480001037983 */ /* 0x002ea20000100800 */
[C---:B------:R-:W-:Y:S01]  /*52730*/  IMAD R9, R4.reuse, 0x1fe, RZ ;  /* 0x000001fe04097824 */ /* 0x040fe200078e02ff */
[----:B------:R-:W-:Y:S01]  /*52740*/  LEA.HI.X.SX32 R5, R5, c[0x0][0x164], 0x1, P0 ;  /* 0x0000590005057a11 */ /* 0x000fe200000f0eff */
[C---:B------:R-:W-:Y:S02]  /*52750*/  IMAD R7, R4.reuse, 0x1fa, RZ ;  /* 0x000001fa04077824 */ /* 0x040fe400078e02ff */
[----:B------:R-:W-:Y:S01]  /*52760*/  IMAD R6, R4, 0x1f6, RZ ;  /* 0x000001f604067824 */ /* 0x000fe200078e02ff */
[----:B--2---:R-:W-:-:S04]  /*52770*/  IADD3 R9, P0, R9, R3, RZ ;  /* 0x0000000309097210 */ /* 0x004fc80007f1e0ff */
[-C--:B------:R-:W-:Y:S01]  /*52780*/  IADD3 R6, P5, R6, R3.reuse, RZ ;  /* 0x0000000306067210 */ /* 0x080fe20007fbe0ff */
[----:B------:R0:W-:Y:S02]  /*52790*/  STL [R1+0x3258], R9 ;  /* 0x0032580901007387 */ /* 0x0001e40000100800 */
[----:B0-----:R-:W-:Y:S01]  /*527a0*/  IADD3 R9, P6, R7, R3, RZ ;  /* 0x0000000307097210 */ /* 0x001fe20007fde0ff */
[----:B------:R-:W-:-:S04]  /*527b0*/  IMAD R7, R4, 0x1f2, RZ ;  /* 0x000001f204077824 */ /* 0x000fc800078e02ff */
[----:B------:R0:W-:Y:S01]  /*527c0*/  STL [R1+0x3268], R9 ;  /* 0x0032680901007387 */ /* 0x0001e20000100800 */
[----:B------:R-:W-:-:S03]  /*527d0*/  IADD3 R7, P1, R7, R3, RZ ;  /* 0x0000000307077210 */ /* 0x000fc60007f3e0ff */
[----:B------:R-:W-:Y:S04]  /*527e0*/  STL [R1+0xb44], R5 ;  /* 0x000b440501007387 */ /* 0x000fe80000100800 */
[----:B------:R1:W-:Y:S01]  /*527f0*/  STL [R1+0x3278], R6 ;  /* 0x0032780601007387 */ /* 0x0003e20000100800 */
[----:B0-----:R-:W-:-:S03]  /*52800*/  IMAD R9, R4, 0x1ee, RZ ;  /* 0x000001ee04097824 */ /* 0x001fc600078e02ff */
[----:B------:R0:W-:Y:S02]  /*52810*/  STL [R1+0x3288], R7 ;  /* 0x0032880701007387 */ /* 0x0001e40000100800 */
[----:B------:R-:W-:Y:S01]  /*52820*/  IADD3 R9, P2, R9, R3, RZ ;  /* 0x0000000309097210 */ /* 0x000fe20007f5e0ff */
[----:B-1----:R-:W-:-:S04]  /*52830*/  IMAD R6, R4, 0x1ea, RZ ;  /* 0x000001ea04067824 */ /* 0x002fc800078e02ff */
[----:B------:R1:W-:Y:S01]  /*52840*/  STL [R1+0x3298], R9 ;  /* 0x0032980901007387 */ /* 0x0003e20000100800 */
[----:B0-----:R-:W-:-:S05]  /*52850*/  IMAD R7, R4, 0x1e6, RZ ;  /* 0x000001e604077824 */ /* 0x001fca00078e02ff */
[-C--:B------:R-:W-:Y:S02]  /*52860*/  IADD3 R7, P4, R7, R3.reuse, RZ ;  /* 0x0000000307077210 */ /* 0x080fe40007f9e0ff */
[----:B-1----:R-:W-:Y:S01]  /*52870*/  IADD3 R9, P3, R6, R3, RZ ;  /* 0x0000000306097210 */ /* 0x002fe20007f7e0ff */
[----:B------:R-:W-:-:S04]  /*52880*/  IMAD R6, R4, 0xff, RZ ;  /* 0x000000ff04067824 */ /* 0x000fc800078e02ff */
[----:B------:R0:W-:Y:S01]  /*52890*/  STL [R1+0x32a8], R9 ;  /* 0x0032a80901007387 */ /* 0x0001e20000100800 */
[----:B------:R-:W-:-:S03]  /*528a0*/  LEA.HI.X.SX32 R6, R6, R5, 0x1, P0 ;  /* 0x0000000506067211 */ /* 0x000fc600000f0eff */
[----:B------:R1:W-:Y:S04]  /*528b0*/  STL [R1+0x32b8], R7 ;  /* 0x0032b80701007387 */ /* 0x0003e80000100800 */
[----:B------:R2:W-:Y:S01]  /*528c0*/  STL [R1+0x3254], R6 ;  /* 0x0032540601007387 */ /* 0x0005e20000100800 */
[C---:B0-----:R-:W-:Y:S02]  /*528d0*/  IMAD R9, R4.reuse, 0x1e2, RZ ;  /* 0x000001e204097824 */ /* 0x041fe400078e02ff */
[----:B-1----:R-:W-:-:S03]  /*528e0*/  IMAD R7, R4, 0xfd, RZ ;  /* 0x000000fd04077824 */ /* 0x002fc600078e02ff */
[----:B------:R-:W-:Y:S01]  /*528f0*/  IADD3 R9, P0, R9, R3, RZ ;  /* 0x0000000309097210 */ /* 0x000fe20007f1e0ff */
[----:B--2---:R-:W-:-:S04]  /*52900*/  IMAD R6, R4, 0x1de, RZ ;  /* 0x000001de04067824 */ /* 0x004fc800078e02ff */
[----:B------:R0:W-:Y:S02]  /*52910*/  STL [R1+0x32c8], R9 ;  /* 0x0032c80901007387 */ /* 0x0001e40000100800 */
[----:B0-----:R-:W-:Y:S01]  /*52920*/  LEA.HI.X.SX32 R9, R7, R5, 0x1, P6 ;  /* 0x0000000507097211 */ /* 0x001fe200030f0eff */
[----:B------:R-:W-:Y:S01]  /*52930*/  IMAD R7, R4, 0xfb, RZ ;  /* 0x000000fb04077824 */ /* 0x000fe200078e02ff */
[----:B------:R-:W-:-:S03]  /*52940*/  IADD3 R6, P6, R6, R3, RZ ;  /* 0x0000000306067210 */ /* 0x000fc60007fde0ff */
        /* <DEDUP_REMOVED lines=355> */
[----:B--2---:R-:W-:Y:S01]  /*53f80*/  IMAD R6, R4, 0x1dc, RZ ;  /* 0x000001dc04067824 */ /* 0x004fe200078e02ff */
[----:B------:R-:W-:-:S03]  /*53f90*/  LEA.HI.X.SX32 R7, R7, R5, 0x1, P3 ;  /* 0x0000000507077211 */ /* 0x000fc600018f0eff */
[----:B------:R0:W-:Y:S01]  /*53fa0*/  STL [R1+0x32c0], R9 ;  /* 0x0032c00901007387 */ /* 0x0001e20000100800 */
[----:B------:R-:W-:-:S03]  /*53fb0*/  IADD3 R6, P3, R6, R3, RZ ;  /* 0x0000000306067210 */ /* 0x000fc60007f7e0ff */
[----:B------:R1:W-:Y:S04]  /*53fc0*/  STL [R1+0x3624], R7 ;  /* 0x0036240701007387 */ /* 0x0003e80000100800 */
[----:B------:R2:W-:Y:S01]  /*53fd0*/  STL [R1+0x32e0], R6 ;  /* 0x0032e00601007387 */ /* 0x0005e20000100800 */
[C---:B0-----:R-:W-:Y:S02]  /*53fe0*/  IMAD R9, R4.reuse, 0x83, RZ ;  /* 0x0000008304097824 */ /* 0x041fe400078e02ff */
[----:B-1----:R-:W-:-:S03]  /*53ff0*/  IMAD R7, R4, 0x81, RZ ;  /* 0x0000008104077824 */ /* 0x002fc600078e02ff */
[-C--:B------:R-:W-:Y:S01]  /*54000*/  LEA.HI.X.SX32 R9, R9, R5.reuse, 0x1, P4 ;  /* 0x0000000509097211 */ /* 0x080fe200020f0eff */
[----:B--2---:R-:W-:Y:S01]  /*54010*/  IMAD R6, R4, 0x1d4, RZ ;  /* 0x000001d404067824 */ /* 0x004fe200078e02ff */
[----:B------:R-:W-:-:S03]  /*54020*/  LEA.HI.X.SX32 R7, R7, R5, 0x1, P0 ;  /* 0x0000000507077211 */ /* 0x000fc600000f0eff */
[----:B------:R0:W-:Y:S01]  /*54030*/  STL [R1+0x3634], R9 ;  /* 0x0036340901007387 */ /* 0x0001e20000100800 */
[-C--:B------:R-:W-:Y:S02]  /*54040*/  IADD3 R6, P0, R6, R3.reuse, RZ ;  /* 0x0000000306067210 */ /* 0x080fe40007f1e0ff */
[C---:B0-----:R-:W-:Y:S02]  /*54050*/  IADD3 R9, P4, R8.reuse, R3, RZ ;  /* 0x0000000308097210 */ /* 0x041fe40007f9e0ff */
[----:B------:R-:W-:-:S03]  /*54060*/  LEA.HI.X.SX32 R8, R8, R5, 0x1, P6 ;  /* 0x0000000508087211 */ /* 0x000fc600030f0eff */
[----:B------:R0:W-:Y:S04]  /*54070*/  STL [R1+0x3658], R9 ;  /* 0x0036580901007387 */ /* 0x0001e80000100800 */
[----:B------:R1:W-:Y:S04]  /*54080*/  STL [R1+0x3644], R7 ;  /* 0x0036440701007387 */ /* 0x0003e80000100800 */
[----:B------:R2:W-:Y:S01]  /*54090*/  STL [R1+0x3300], R6 ;  /* 0x0033000601007387 */ /* 0x0005e20000100800 */
[----:B0-----:R-:W-:-:S03]  /*540a0*/  IMAD R9, R4, 0xfa, RZ ;  /* 0x000000fa04097824 */ /* 0x001fc600078e02ff */
[----:B------:R0:W-:Y:S01]  /*540b0*/  STL [R1+0x325c], R8 ;  /* 0x00325c0801007387 */ /* 0x0001e20000100800 */
[C---:B-1----:R-:W-:Y:S02]  /*540c0*/  IMAD R7, R4.reuse, 0x7f, RZ ;  /* 0x0000007f04077824 */ /* 0x042fe400078e02ff */
[----:B--2---:R-:W-:-:S03]  /*540d0*/  IMAD R6, R4, 0x1cc, RZ ;  /* 0x000001cc04067824 */ /* 0x004fc600078e02ff */
[----:B------:R-:W-:Y:S02]  /*540e0*/  LEA.HI.X.SX32 R7, R7, R5, 0x1, P4 ;  /* 0x0000000507077211 */ /* 0x000fe400020f0eff */
[C---:B0-----:R-:W-:Y:S02]  /*540f0*/  IADD3 R8, P6, R9.reuse, R3, RZ ;  /* 0x0000000309087210 */ /* 0x041fe40007fde0ff */
[----:B------:R-:W-:-:S03]  /*54100*/  LEA.HI.X.SX32 R9, R9, R5, 0x1, P5 ;  /* 0x0000000509097211 */ /* 0x000fc600028f0eff */
[----:B------:R0:W-:Y:S04]  /*54110*/  STL [R1+0x3668], R8 ;  /* 0x0036680801007387 */ /* 0x0001e80000100800 */
[----:B------:R1:W-:Y:S01]  /*54120*/  STL [R1+0x3654], R7 ;  /* 0x0036540701007387 */ /* 0x0003e20000100800 */
[-C--:B0-----:R-:W-:Y:S01]  /*54130*/  IADD3 R8, P4, R6, R3.reuse, RZ ;  /* 0x0000000306087210 */ /* 0x081fe20007f9e0ff */
[C---:B------:R-:W-:Y:S02]  /*54140*/  IMAD R6, R4.reuse, 0x1c4, RZ ;  /* 0x000001c404067824 */ /* 0x040fe400078e02ff */
[----:B-1----:R-:W-:Y:S02]  /*54150*/  IMAD R7, R4, 0x7d, RZ ;  /* 0x0000007d04077824 */ /* 0x002fe400078e02ff */
[----:B------:R0:W-:Y:S04]  /*54160*/  STL [R1+0x3320], R8 ;  /* 0x0033200801007387 */ /* 0x0001e80000100800 */
[----:B------:R1:W-:Y:S01]  /*54170*/  STL [R1+0x327c], R9 ;  /* 0x00327c0901007387 */ /* 0x0003e20000100800 */
[----:B0-----:R-:W-:-:S02]  /*54180*/  IADD3 R8, P5, R10, R3, RZ ;  /* 0x000000030a087210 */ /* 0x001fc40007fbe0ff */
[----:B-1----:R-:W-:-:S03]  /*54190*/  LEA.HI.X.SX32 R9, R7, R5, 0x1, P6 ;  /* 0x0000000507097211 */ /* 0x002fc600030f0eff */
[----:B------:R0:W-:Y:S01]  /*541a0*/  STL [R1+0x3678], R8 ;  /* 0x0036780801007387 */ /* 0x0001e20000100800 */
[----:B------:R-:W-:-:S03]  /*541b0*/  IMAD R7, R4, 0x7b, RZ ;  /* 0x0000007b04077824 */ /* 0x000fc600078e02ff */
[----:B------:R1:W-:Y:S01]  /*541c0*/  STL [R1+0x3664], R9 ;  /* 0x0036640901007387 */ /* 0x0003e20000100800 */
[----:B0-----:R-:W-:Y:S01]  /*541d0*/  IADD3 R8, P6, R6, R3, RZ ;  /* 0x0000000306087210 */ /* 0x001fe20007fde0ff */
[----:B------:R-:W-:Y:S01]  /*541e0*/  IMAD R6, R4, 0x1bc, RZ ;  /* 0x000001bc04067824 */ /* 0x000fe200078e02ff */
[----:B-1----:R-:W-:-:S03]  /*541f0*/  LEA.HI.X.SX32 R9, R7, R5, 0x1, P5 ;  /* 0x0000000507097211 */ /* 0x002fc600028f0eff */
[----:B------:R0:W-:Y:S01]  /*54200*/  STL [R1+0x3340], R8 ;  /* 0x0033400801007387 */ /* 0x0001e20000100800 */
[----:B------:R-:W-:Y:S01]  /*54210*/  IMAD R7, R4, 0x79, RZ ;  /* 0x0000007904077824 */ /* 0x000fe200078e02ff */
[----:B0-----:R-:W-:Y:S02]  /*54220*/  LEA.HI.X.SX32 R8, R10, R5, 0x1, P1 ;  /* 0x000000050a087211 */ /* 0x001fe400008f0eff */
[----:B------:R-:W-:-:S03]  /*54230*/  IADD3 R10, P1, R11, R3, RZ ;  /* 0x000000030b0a7210 */ /* 0x000fc60007f3e0ff */
[----:B------:R0:W-:Y:S04]  /*54240*/  STL [R1+0x329c], R8 ;  /* 0x00329c0801007387 */ /* 0x0001e80000100800 */
[----:B------:R-:W-:Y:S04]  /*54250*/  STL [R1+0x3688], R10 ;  /* 0x0036880a01007387 */ /* 0x000fe80000100800 */
[----:B------:R1:W-:Y:S01]  /*54260*/  STL [R1+0x3674], R9 ;  /* 0x0036740901007387 */ /* 0x0003e20000100800 */
[----:B0-----:R-:W-:Y:S01]  /*54270*/  IADD3 R8, P5, R6, R3, RZ ;  /* 0x0000000306087210 */ /* 0x001fe20007fbe0ff */
[----:B------:R-:W-:-:S04]  /*54280*/  IMAD R6, R4, 0x1b4, RZ ;  /* 0x000001b404067824 */ /* 0x000fc800078e02ff */
[----:B------:R0:W-:Y:S01]  /*54290*/  STL [R1+0x3360], R8 ;  /* 0x0033600801007387 */ /* 0x0001e20000100800 */
[-C--:B-1----:R-:W-:Y:S01]  /*542a0*/  LEA.HI.X.SX32 R9, R7, R5.reuse, 0x1, P1 ;  /* 0x0000000507097211 */ /* 0x082fe200008f0eff */
        /* <DEDUP_REMOVED lines=20> */
[C---:B------:R-:W-:Y:S01]  /*543f0*/  IMAD R7, R4.reuse, 0x73, RZ ;  /* 0x0000007304077824 */ /* 0x040fe200078e02ff */
[----:B0-----:R-:W-:Y:S01]  /*54400*/  LEA.HI.X.SX32 R8, R13, R5, 0x1, P0 ;  /* 0x000000050d087211 */ /* 0x001fe200000f0eff */
[----:B------:R-:W-:Y:S01]  /*54410*/  IMAD R13, R4, 0xa, RZ ;  /* 0x0000000a040d7824 */ /* 0x000fe200078e02ff */
        /* <DEDUP_REMOVED lines=132> */
[----:B------:R1:W-:Y:S04]  /*54c60*/  STL [R1+0x3788], R10 ;  /* 0x0037880a01007387 */ /* 0x0003e80000100800 */
[----:B------:R2:W-:Y:S01]  /*54c70*/  STL [R1+0x3774], R9 ;  /* 0x0037740901007387 */ /* 0x0005e20000100800 */
[----:B0-----:R-:W-:Y:S01]  /*54c80*/  IADD3 R8, P2, R6, R3, RZ ;  /* 0x0000000306087210 */ /* 0x001fe20007f5e0ff */
[----:B------:R-:W-:Y:S01]  /*54c90*/  IMAD R6, R4, 0x134, RZ ;  /* 0x0000013404067824 */ /* 0x000fe200078e02ff */
[----:B-1----:R-:W-:-:S03]  /*54ca0*/  LEA.HI.X.SX32 R10, R27, R5, 0x1, P0 ;  /* 0x000000051b0a7211 */ /* 0x002fc600000f0eff */
[----:B------:R0:W-:Y:S01]  /*54cb0*/  STL [R1+0x3560], R8 ;  /* 0x0035600801007387 */ /* 0x0001e20000100800 */
[----:B--2---:R-:W-:-:S03]  /*54cc0*/  IADD3 R9, P0, R28, R3, RZ ;  /* 0x000000031c097210 */ /* 0x004fc60007f1e0ff */
[----:B------:R1:W-:Y:S04]  /*54cd0*/  STL [R1+0x34bc], R10 ;  /* 0x0034bc0a01007387 */ /* 0x0003e80000100800 */
[----:B------:R-:W-:Y:S01]  /*54ce0*/  STL [R1+0x3798], R9 ;  /* 0x0037980901007387 */ /* 0x000fe20000100800 */
[----:B0-----:R-:W-:Y:S02]  /*54cf0*/  LEA.HI.X.SX32 R8, R7, R5, 0x1, P3 ;  /* 0x0000000507087211 */ /* 0x001fe400018f0eff */
[----:B------:R-:W-:Y:S02]  /*54d00*/  IADD3 R7, P3, R6, R3, RZ ;  /* 0x0000000306077210 */ /* 0x000fe40007f7e0ff */
[----:B------:R-:W-:Y:S01]  /*54d10*/  LEA.HI.X.SX32 R6, R28, R5, 0x1, P4 ;  /* 0x000000051c067211 */ /* 0x000fe200020f0eff */
[----:B------:R0:W-:Y:S01]  /*54d20*/  STL [R1+0x3784], R8 ;  /* 0x0037840801007387 */ /* 0x0001e20000100800 */
[----:B-1----:R-:W-:-:S03]  /*54d30*/  IADD3 R10, P4, R29, R3, RZ ;  /* 0x000000031d0a7210 */ /* 0x002fc60007f9e0ff */
[----:B------:R1:W-:Y:S04]  /*54d40*/  STL [R1+0x3580], R7 ;  /* 0x0035800701007387 */ /* 0x0003e80000100800 */
[----:B------:R2:W-:Y:S01]  /*54d50*/  STL [R1+0x34dc], R6 ;  /* 0x0034dc0601007387 */ /* 0x0005e20000100800 */
[----:B0-----:R-:W-:-:S03]  /*54d60*/  IMAD R8, R4, 0x57, RZ ;  /* 0x0000005704087824 */ /* 0x001fc600078e02ff */
[----:B------:R0:W-:Y:S01]  /*54d70*/  STL [R1+0x37a8], R10 ;  /* 0x0037a80a01007387 */ /* 0x0001e20000100800 */
[----:B-1----:R-:W-:Y:S01]  /*54d80*/  IMAD R7, R4, 0x12c, RZ ;  /* 0x0000012c04077824 */ /* 0x002fe200078e02ff */
[----:B------:R-:W-:Y:S01]  /*54d90*/  LEA.HI.X.SX32 R9, R8, R5, 0x1, P0 ;  /* 0x0000000508097211 */ /* 0x000fe200000f0eff */
[----:B--2---:R-:W-:-:S03]  /*54da0*/  IMAD R6, R4, 0xa6, RZ ;  /* 0x000000a604067824 */ /* 0x004fc600078e02ff */
[----:B------:R-:W-:Y:S01]  /*54db0*/  IADD3 R8, P0, R7, R3, RZ ;  /* 0x0000000307087210 */ /* 0x000fe20007f1e0ff */
[----:B------:R1:W-:Y:S01]  /*54dc0*/  STL [R1+0x3794], R9 ;  /* 0x0037940901007387 */ /* 0x0003e20000100800 */
[----:B------:R-:W-:Y:S02]  /*54dd0*/  LEA.HI.X.SX32 R7, R29, R5, 0x1, P6 ;  /* 0x000000051d077211 */ /* 0x000fe400030f0eff */
[C---:B0-----:R-:W-:Y:S01]  /*54de0*/  IADD3 R10, P6, R6.reuse, R3, RZ ;  /* 0x00000003060a7210 */ /* 0x041fe20007fde0ff */
[----:B------:R0:W-:Y:S01]  /*54df0*/  STL [R1+0x35a0], R8 ;  /* 0x0035a00801007387 */ /* 0x0001e20000100800 */
[----:B------:R-:W-:-:S03]  /*54e00*/  LEA.HI.X.SX32 R6, R6, R5, 0x1, P5 ;  /* 0x0000000506067211 */ /* 0x000fc600028f0eff */
[----:B------:R2:W-:Y:S01]  /*54e10*/  STL [R1+0x34fc], R7 ;  /* 0x0034fc0701007387 */ /* 0x0005e20000100800 */
[----:B-1----:R-:W-:-:S03]  /*54e20*/  IMAD R9, R4, 0x55, RZ ;  /* 0x0000005504097824 */ /* 0x002fc600078e02ff */
[----:B------:R1:W-:Y:S01]  /*54e30*/  STL [R1+0x37b8], R10 ;  /* 0x0037b80a01007387 */ /* 0x0003e20000100800 */
[C---:B0-----:R-:W-:Y:S01]  /*54e40*/  IMAD R8, R4.reuse, 0x124, RZ ;  /* 0x0000012404087824 */ /* 0x041fe200078e02ff */
[----:B------:R-:W-:Y:S01]  /*54e50*/  LEA.HI.X.SX32 R9, R9, R5, 0x1, P4 ;  /* 0x0000000509097211 */ /* 0x000fe200020f0eff */
[----:B--2---:R-:W-:-:S03]  /*54e60*/  IMAD R7, R4, 0xa2, RZ ;  /* 0x000000a204077824 */ /* 0x004fc600078e02ff */
[-C--:B------:R-:W-:Y:S01]  /*54e70*/  IADD3 R8, P4, R8, R3.reuse, RZ ;  /* 0x0000000308087210 */ /* 0x080fe20007f9e0ff */
[----:B------:R0:W-:Y:S01]  /*54e80*/  STL [R1+0x37a4], R9 ;  /* 0x0037a40901007387 */ /* 0x0001e20000100800 */
[----:B-1----:R-:W-:-:S03]  /*54e90*/  IADD3 R10, P5, R7, R3, RZ ;  /* 0x00000003070a7210 */ /* 0x002fc60007fbe0ff */
[----:B------:R1:W-:Y:S01]  /*54ea0*/  STL [R1+0x35c0], R8 ;  /* 0x0035c00801007387 */ /* 0x0003e20000100800 */
[----:B------:R-:W-:-:S03]  /*54eb0*/  LEA.HI.X.SX32 R7, R7, R5, 0x1, P1 ;  /* 0x0000000507077211 */ /* 0x000fc600008f0eff */
[----:B------:R2:W-:Y:S01]  /*54ec0*/  STL [R1+0x351c], R6 ;  /* 0x00351c0601007387 */ /* 0x0005e20000100800 */
[----:B0-----:R-:W-:-:S03]  /*54ed0*/  IMAD R9, R4, 0x53, RZ ;  /* 0x0000005304097824 */ /* 0x001fc600078e02ff */
[----:B------:R0:W-:Y:S01]  /*54ee0*/  STL [R1+0x37c8], R10 ;  /* 0x0037c80a01007387 */ /* 0x0001e20000100800 */
[C---:B-1----:R-:W-:Y:S01]  /*54ef0*/  IMAD R8, R4.reuse, 0x11c, RZ ;  /* 0x0000011c04087824 */ /* 0x042fe200078e02ff */
[----:B------:R-:W-:Y:S01]  /*54f00*/  LEA.HI.X.SX32 R9, R9, R5, 0x1, P6 ;  /* 0x0000000509097211 */ /* 0x000fe200030f0eff */
[----:B--2---:R-:W-:-:S03]  /*54f10*/  IMAD R6, R4, 0x9e, RZ ;  /* 0x0000009e04067824 */ /* 0x004fc600078e02ff */
[-C--:B------:R-:W-:Y:S01]  /*54f20*/  IADD3 R8, P6, R8, R3.reuse, RZ ;  /* 0x0000000308087210 */ /* 0x080fe20007fde0ff */
[----:B------:R1:W-:Y:S01]  /*54f30*/  STL [R1+0x37b4], R9 ;  /* 0x0037b40901007387 */ /* 0x0003e20000100800 */
[----:B0-----:R-:W-:-:S03]  /*54f40*/  IADD3 R10, P1, R6, R3, RZ ;  /* 0x00000003060a7210 */ /* 0x001fc60007f3e0ff */
        /* <DEDUP_REMOVED lines=55> */
[----:B------:R1:W-:Y:S04]  /*552c0*/  STL [R1+0x32b0], R8 ;  /* 0x0032b00801007387 */ /* 0x0003e80000100800 */
[----:B------:R2:W-:Y:S01]  /*552d0*/  STL [R1+0x35dc], R6 ;  /* 0x0035dc0601007387 */ /* 0x0005e20000100800 */
[----:B0-----:R-:W-:-:S03]  /*552e0*/  IMAD R9, R4, 0x47, RZ ;  /* 0x0000004704097824 */ /* 0x001fc600078e02ff */
[----:B------:R0:W-:Y:S01]  /*552f0*/  STL [R1+0x3828], R10 ;  /* 0x0038280a01007387 */ /* 0x0001e20000100800 */
[C---:B-1----:R-:W-:Y:S01]  /*55300*/  IMAD R8, R4.reuse, 0x1d8, RZ ;  /* 0x000001d804087824 */ /* 0x042fe200078e02ff */
[----:B------:R-:W-:Y:S01]  /*55310*/  LEA.HI.X.SX32 R9, R9, R5, 0x1, P4 ;  /* 0x0000000509097211 */ /* 0x000fe200020f0eff */
[----:B--2---:R-:W-:-:S04]  /*55320*/  IMAD R6, R4, 0x86, RZ ;  /* 0x0000008604067824 */ /* 0x004fc800078e02ff */
[----:B------:R1:W-:Y:S01]  /*55330*/  STL [R1+0x3814], R9 ;  /* 0x0038140901007387 */ /* 0x0003e20000100800 */
[----:B0-----:R-:W-:Y:S02]  /*55340*/  IADD3 R10, P4, R8, R3, RZ ;  /* 0x00000003080a7210 */ /* 0x001fe40007f9e0ff */
[----:B------:R-:W-:Y:S01]  /*55350*/  LEA.HI.X.SX32 R8, R7, R5, 0x1, P5 ;  /* 0x0000000507087211 */ /* 0x000fe200028f0eff */
[C---:B------:R-:W-:Y:S02]  /*55360*/  IMAD R7, R4.reuse, 0x1c8, RZ ;  /* 0x000001c804077824 */ /* 0x040fe400078e02ff */
[----:B------:R0:W-:Y:S01]  /*55370*/  STL [R1+0x32f0], R10 ;  /* 0x0032f00a01007387 */ /* 0x0001e20000100800 */
[----:B-1----:R-:W-:-:S03]  /*55380*/  IMAD R9, R4, 0x45, RZ ;  /* 0x0000004504097824 */ /* 0x002fc600078e02ff */
[----:B------:R1:W-:Y:S02]  /*55390*/  STL [R1+0x35fc], R8 ;  /* 0x0035fc0801007387 */ /* 0x0003e40000100800 */
[----:B------:R-:W-:Y:S02]  /*553a0*/  LEA.HI.X.SX32 R9, R9, R5, 0x1, P6 ;  /* 0x0000000509097211 */ /* 0x000fe400030f0eff */
[----:B0-----:R-:W-:Y:S01]  /*553b0*/  IADD3 R10, P5, R6, R3, RZ ;  /* 0x00000003060a7210 */ /* 0x001fe20007fbe0ff */
[----:B-1----:R-:W-:-:S04]  /*553c0*/  IMAD R8, R4, 0x82, RZ ;  /* 0x0000008204087824 */ /* 0x002fc800078e02ff */
[----:B------:R0:W-:Y:S04]  /*553d0*/  STL [R1+0x3838], R10 ;  /* 0x0038380a01007387 */ /* 0x0001e80000100800 */
[----:B------:R1:W-:Y:S01]  /*553e0*/  STL [R1+0x3824], R9 ;  /* 0x0038240901007387 */ /* 0x0003e20000100800 */
[----:B------:R-:W-:Y:S02]  /*553f0*/  LEA.HI.X.SX32 R11, R8, R5, 0x1, P2 ;  /* 0x00000005080b7211 */ /* 0x000fe400010f0eff */
[----:B0-----:R-:W-:Y:S01]  /*55400*/  IADD3 R10, P6, R7, R3, RZ ;  /* 0x00000003070a7210 */ /* 0x001fe20007fde0ff */
[----:B------:R-:W-:Y:S01]  /*55410*/  IMAD R7, R4, 0x43, RZ ;  /* 0x0000004304077824 */ /* 0x000fe200078e02ff */
[----:B-1----:R-:W-:-:S03]  /*55420*/  LEA.HI.X.SX32 R9, R6, R5, 0x1, P1 ;  /* 0x0000000506097211 */ /* 0x002fc600008f0eff */
[----:B------:R0:W-:Y:S01]  /*55430*/  STL [R1+0x3330], R10 ;  /* 0x0033300a01007387 */ /* 0x0001e20000100800 */
[----:B------:R-:W-:-:S03]  /*55440*/  IMAD R6, R4, 0x1b8, RZ ;  /* 0x000001b804067824 */ /* 0x000fc600078e02ff */
[----:B------:R1:W-:Y:S01]  /*55450*/  STL [R1+0x361c], R9 ;  /* 0x00361c0901007387 */ /* 0x0003e20000100800 */
[----:B0-----:R-:W-:Y:S02]  /*55460*/  IADD3 R10, P1, R8, R3, RZ ;  /* 0x00000003080a7210 */ /* 0x001fe40007f3e0ff */
[----:B-1----:R-:W-:-:S03]  /*55470*/  LEA.HI.X.SX32 R9, R7, R5, 0x1, P5 ;  /* 0x0000000507097211 */ /* 0x002fc600028f0eff */
[----:B------:R0:W-:Y:S01]  /*55480*/  STL [R1+0x3848], R10 ;  /* 0x0038480a01007387 */ /* 0x0001e20000100800 */
[----:B------:R-:W-:-:S03]  /*55490*/  IMAD R7, R4, 0xfc, RZ ;  /* 0x000000fc04077824 */ /* 0x000fc600078e02ff */
[----:B------:R1:W-:Y:S01]  /*554a0*/  STL [R1+0x3834], R9 ;  /* 0x0038340901007387 */ /* 0x0003e20000100800 */
[----:B0-----:R-:W-:Y:S01]  /*554b0*/  IADD3 R10, P5, R6, R3, RZ ;  /* 0x00000003060a7210 */ /* 0x001fe20007fbe0ff */
[C---:B------:R-:W-:Y:S02]  /*554c0*/  IMAD R6, R4.reuse, 0x41, RZ ;  /* 0x0000004104067824 */ /* 0x040fe400078e02ff */
[----:B-1----:R-:W-:Y:S02]  /*554d0*/  IMAD R9, R4, 0x7e, RZ ;  /* 0x0000007e04097824 */ /* 0x002fe400078e02ff */
[----:B------:R0:W-:Y:S01]  /*554e0*/  STL [R1+0x3370], R10 ;  /* 0x0033700a01007387 */ /* 0x0001e20000100800 */
[----:B------:R-:W-:Y:S01]  /*554f0*/  LEA.HI.X.SX32 R8, R6, R5, 0x1, P1 ;  /* 0x0000000506087211 */ /* 0x000fe200008f0eff */
[----:B------:R-:W-:Y:S02]  /*55500*/  IMAD R6, R4, 0x1a8, RZ ;  /* 0x000001a804067824 */ /* 0x000fe400078e02ff */
[----:B------:R1:W-:Y:S01]  /*55510*/  STL [R1+0x363c], R11 ;  /* 0x00363c0b01007387 */ /* 0x0003e20000100800 */
[----:B0-----:R-:W-:-:S04]  /*55520*/  IADD3 R10, P2, R7, R3, RZ ;  /* 0x00000003070a7210 */ /* 0x001fc80007f5e0ff */
[C---:B-1----:R-:W-:Y:S01]  /*55530*/  LEA.HI.X.SX32 R11, R9.reuse, R5, 0x1, P2 ;  /* 0x00000005090b7211 */ /* 0x042fe200010f0eff */
[----:B------:R0:W-:Y:S04]  /*55540*/  STL [R1+0x3660], R10 ;  /* 0x0036600a01007387 */ /* 0x0001e80000100800 */
        /* <DEDUP_REMOVED lines=221> */
[----:B0-----:R-:W-:-:S02]  /*56320*/  IADD3 R10, P2, R7, R3, RZ ;  /* 0x00000003070a7210 */ /* 0x001fc40007f5e0ff */
[-C--:B------:R-:W-:Y:S02]  /*56330*/  LEA.HI.X.SX32 R7, R7, R5.reuse, 0x1, P5 ;  /* 0x0000000507077211 */ /* 0x080fe400028f0eff */
[C---:B-1----:R-:W-:Y:S01]  /*56340*/  LEA.HI.X.SX32 R11, R9.reuse, R5, 0x1, P2 ;  /* 0x00000005090b7211 */ /* 0x042fe200010f0eff */
[----:B------:R0:W-:Y:S04]  /*56350*/  STL [R1+0x3820], R10 ;  /* 0x0038200a01007387 */ /* 0x0001e80000100800 */
[----:B------:R1:W-:Y:S01]  /*56360*/  STL [R1+0x3924], R8 ;  /* 0x0039240801007387 */ /* 0x0003e20000100800 */
[----:B0-----:R-:W-:Y:S01]  /*56370*/  IADD3 R10, P1, R9, R3, RZ ;  /* 0x00000003090a7210 */ /* 0x001fe20007f3e0ff */
[----:B-1----:R-:W-:-:S04]  /*56380*/  IMAD R8, R4, 0x84, RZ ;  /* 0x0000008404087824 */ /* 0x002fc800078e02ff */
[----:B------:R0:W-:Y:S04]  /*56390*/  STL [R1+0x3938], R10 ;  /* 0x0039380a01007387 */ /* 0x0001e80000100800 */
[----:B------:R1:W-:Y:S01]  /*563a0*/  STL [R1+0x35ec], R7 ;  /* 0x0035ec0701007387 */ /* 0x0003e20000100800 */
[----:B0-----:R-:W-:Y:S01]  /*563b0*/  IADD3 R10, P5, R6, R3, RZ ;  /* 0x00000003060a7210 */ /* 0x001fe20007fbe0ff */
[C---:B------:R-:W-:Y:S02]  /*563c0*/  IMAD R6, R4.reuse, 0x42, RZ ;  /* 0x0000004204067824 */ /* 0x040fe400078e02ff */
[C---:B-1----:R-:W-:Y:S02]  /*563d0*/  IMAD R7, R4.reuse, 0x23, RZ ;  /* 0x0000002304077824 */ /* 0x042fe400078e02ff */
[----:B------:R0:W-:Y:S03]  /*563e0*/  STL [R1+0x3410], R10 ;  /* 0x0034100a01007387 */ /* 0x0001e60000100800 */
[----:B------:R-:W-:Y:S01]  /*563f0*/  LEA.HI.X.SX32 R9, R7, R5, 0x1, P1 ;  /* 0x0000000507097211 */ /* 0x000fe200008f0eff */
[----:B------:R-:W-:Y:S01]  /*56400*/  IMAD R7, R4, 0x170, RZ ;  /* 0x0000017004077824 */ /* 0x000fe200078e02ff */
[----:B------:R-:W-:Y:S01]  /*56410*/  STL [R1+0x381c], R11 ;  /* 0x00381c0b01007387 */ /* 0x000fe20000100800 */
[----:B0-----:R-:W-:-:S05]  /*56420*/  IADD3 R10, P2, R8, R3, RZ ;  /* 0x00000003080a7210 */ /* 0x001fca0007f5e0ff */
[----:B------:R0:W-:Y:S04]  /*56430*/  STL [R1+0x3840], R10 ;  /* 0x0038400a01007387 */ /* 0x0001e80000100800 */
[----:B------:R1:W-:Y:S01]  /*56440*/  STL [R1+0x3934], R9 ;  /* 0x0039340901007387 */ /* 0x0003e20000100800 */
[C---:B0-----:R-:W-:Y:S02]  /*56450*/  IADD3 R10, P1, R6.reuse, R3, RZ ;  /* 0x00000003060a7210 */ /* 0x041fe40007f3e0ff */
[-C--:B------:R-:W-:Y:S02]  /*56460*/  LEA.HI.X.SX32 R6, R6, R5.reuse, 0x1, P2 ;  /* 0x0000000506067211 */ /* 0x080fe400010f0eff */
[----:B-1----:R-:W-:Y:S01]  /*56470*/  LEA.HI.X.SX32 R9, R8, R5, 0x1, P3 ;  /* 0x0000000508097211 */ /* 0x002fe200018f0eff */
[----:B------:R-:W-:Y:S01]  /*56480*/  IMAD R8, R4, 0xf8, RZ ;  /* 0x000000f804087824 */ /* 0x000fe200078e02ff */
[-C--:B------:R-:W-:Y:S01]  /*56490*/  IADD3 R7, P3, R7, R3.reuse, RZ ;  /* 0x0000000307077210 */ /* 0x080fe20007f7e0ff */
[----:B------:R0:W-:Y:S04]  /*564a0*/  STL [R1+0x3948], R10 ;  /* 0x0039480a01007387 */ /* 0x0001e80000100800 */
[----:B------:R1:W-:Y:S04]  /*564b0*/  STL [R1+0x362c], R9 ;  /* 0x00362c0901007387 */ /* 0x0003e80000100800 */
[----:B------:R2:W-:Y:S01]  /*564c0*/  STL [R1+0x3490], R7 ;  /* 0x0034900701007387 */ /* 0x0005e20000100800 */
[----:B0-----:R-:W-:-:S03]  /*564d0*/  IADD3 R10, P2, R8, R3, RZ ;  /* 0x00000003080a7210 */ /* 0x001fc60007f5e0ff */
[----:B------:R0:W-:Y:S01]  /*564e0*/  STL [R1+0x383c], R6 ;  /* 0x00383c0601007387 */ /* 0x0001e20000100800 */
[----:B-1----:R-:W-:-:S03]  /*564f0*/  IMAD R9, R4, 0x21, RZ ;  /* 0x0000002104097824 */ /* 0x002fc600078e02ff */
[----:B------:R1:W-:Y:S01]  /*56500*/  STL [R1+0x3670], R10 ;  /* 0x0036700a01007387 */ /* 0x0003e20000100800 */
[----:B--2---:R-:W-:Y:S01]  /*56510*/  IMAD R7, R4, 0x7c, RZ ;  /* 0x0000007c04077824 */ /* 0x004fe200078e02ff */
[-C--:B------:R-:W-:Y:S02]  /*56520*/  LEA.HI.X.SX32 R11, R9, R5.reuse, 0x1, P1 ;  /* 0x00000005090b7211 */ /* 0x080fe400008f0eff */
[----:B------:R-:W-:Y:S01]  /*56530*/  LEA.HI.X.SX32 R9, R8, R5, 0x1, P0 ;  /* 0x0000000508097211 */ /* 0x000fe200000f0eff */
[C---:B0-----:R-:W-:Y:S02]  /*56540*/  IMAD R6, R4.reuse, 0x3e, RZ ;  /* 0x0000003e04067824 */ /* 0x041fe400078e02ff */
[----:B------:R-:W-:Y:S01]  /*56550*/  IMAD R8, R4, 0x150, RZ ;  /* 0x0000015004087824 */ /* 0x000fe200078e02ff */
[----:B------:R-:W-:Y:S01]  /*56560*/  STL [R1+0x3944], R11 ;  /* 0x0039440b01007387 */ /* 0x000fe20000100800 */
[----:B-1----:R-:W-:-:S05]  /*56570*/  IADD3 R10, P1, R7, R3, RZ ;  /* 0x00000003070a7210 */ /* 0x002fca0007f3e0ff */
        /* <DEDUP_REMOVED lines=14> */
[C---:B--2---:R-:W-:Y:S01]  /*56660*/  IMAD R8, R4.reuse, 0x74, RZ ;  /* 0x0000007404087824 */ /* 0x044fe200078e02ff */
        /* <DEDUP_REMOVED lines=87> */
[----:B------:R-:W-:Y:S01]  /*56be0*/  STL [R1+0x3994], R11 ;  /* 0x0039940b01007387 */ /* 0x000fe20000100800 */
[----:B------:R-:W-:Y:S01]  /*56bf0*/  IMAD R7, R4, 0x160, RZ ;  /* 0x0000016004077824 */ /* 0x000fe200078e02ff */
[----:B-1----:R-:W-:-:S05]  /*56c00*/  IADD3 R10, P3, R8, R3, RZ ;  /* 0x00000003080a7210 */ /* 0x002fca0007f7e0ff */
[----:B------:R0:W-:Y:S04]  /*56c10*/  STL [R1+0x3900], R10 ;  /* 0x0039000a01007387 */ /* 0x0001e80000100800 */
[----:B------:R1:W-:Y:S01]  /*56c20*/  STL [R1+0x350c], R9 ;  /* 0x00350c0901007387 */ /* 0x0003e20000100800 */
[----:B0-----:R-:W-:Y:S02]  /*56c30*/  IADD3 R10, P2, R6, R3, RZ ;  /* 0x00000003060a7210 */ /* 0x001fe40007f5e0ff */
[----:B-1----:R-:W-:-:S03]  /*56c40*/  LEA.HI.X.SX32 R9, R8, R5, 0x1, P5 ;  /* 0x0000000508097211 */ /* 0x002fc600028f0eff */
[----:B------:R0:W-:Y:S01]  /*56c50*/  STL [R1+0x39a8], R10 ;  /* 0x0039a80a01007387 */ /* 0x0001e20000100800 */
[----:B------:R-:W-:-:S03]  /*56c60*/  IMAD R8, R4, 0x98, RZ ;  /* 0x0000009804087824 */ /* 0x000fc600078e02ff */
[----:B------:R1:W-:Y:S01]  /*56c70*/  STL [R1+0x37ac], R9 ;  /* 0x0037ac0901007387 */ /* 0x0003e20000100800 */
[----:B0-----:R-:W-:Y:S02]  /*56c80*/  IADD3 R10, P5, R7, R3, RZ ;  /* 0x00000003070a7210 */ /* 0x001fe40007fbe0ff */
[----:B------:R-:W-:Y:S01]  /*56c90*/  LEA.HI.X.SX32 R7, R6, R5, 0x1, P3 ;  /* 0x0000000506077211 */ /* 0x000fe200018f0eff */
[C---:B------:R-:W-:Y:S02]  /*56ca0*/  IMAD R6, R4.reuse, 0x4c, RZ ;  /* 0x0000004c04067824 */ /* 0x040fe400078e02ff */
[----:B------:R0:W-:Y:S01]  /*56cb0*/  STL [R1+0x34d0], R10 ;  /* 0x0034d00a01007387 */ /* 0x0001e20000100800 */
[----:B-1----:R-:W-:-:S03]  /*56cc0*/  IMAD R9, R4, 0x15, RZ ;  /* 0x0000001504097824 */ /* 0x002fc600078e02ff */
[----:B------:R1:W-:Y:S02]  /*56cd0*/  STL [R1+0x38fc], R7 ;  /* 0x0038fc0701007387 */ /* 0x0003e40000100800 */
[-C--:B------:R-:W-:Y:S02]  /*56ce0*/  LEA.HI.X.SX32 R11, R9, R5.reuse, 0x1, P2 ;  /* 0x00000005090b7211 */ /* 0x080fe400010f0eff */
[C---:B------:R-:W-:Y:S02]  /*56cf0*/  LEA.HI.X.SX32 R9, R8.reuse, R5, 0x1, P1 ;  /* 0x0000000508097211 */ /* 0x040fe400008f0eff */
[-C--:B0-----:R-:W-:Y:S01]  /*56d00*/  IADD3 R10, P3, R8, R3.reuse, RZ ;  /* 0x00000003080a7210 */ /* 0x081fe20007f7e0ff */
[C---:B------:R-:W-:Y:S02]  /*56d10*/  IMAD R8, R4.reuse, 0x120, RZ ;  /* 0x0000012004087824 */ /* 0x040fe400078e02ff */
[----:B-1----:R-:W-:Y:S02]  /*56d20*/  IMAD R7, R4, 0x26, RZ ;  /* 0x0000002604077824 */ /* 0x002fe400078e02ff */
[----:B------:R0:W-:Y:S04]  /*56d30*/  STL [R1+0x37f0], R10 ;  /* 0x0037f00a01007387 */ /* 0x0001e80000100800 */
        /* <DEDUP_REMOVED lines=20> */
[----:B------:R-:W-:Y:S01]  /*56e80*/  STL [R1+0x39b4], R11 ;  /* 0x0039b40b01007387 */ /* 0x000fe20000100800 */
[----:B------:R-:W-:Y:S01]  /*56e90*/  IMAD R6, R4, 0x1c0, RZ ;  /* 0x000001c004067824 */ /* 0x000fe200078e02ff */
[C---:B-1----:R-:W-:Y:S02]  /*56ea0*/  IADD3 R10, P1, R8.reuse, R3, RZ ;  /* 0x00000003080a7210 */ /* 0x042fe40007f3e0ff */
[----:B------:R-:W-:-:S03]  /*56eb0*/  LEA.HI.X.SX32 R8, R8, R5, 0x1, P2 ;  /* 0x0000000508087211 */ /* 0x000fc600010f0eff */
[----:B------:R0:W-:Y:S04]  /*56ec0*/  STL [R1+0x3940], R10 ;  /* 0x0039400a01007387 */ /* 0x0001e80000100800 */
[----:B------:R1:W-:Y:S01]  /*56ed0*/  STL [R1+0x360c], R9 ;  /* 0x00360c0901007387 */ /* 0x0003e20000100800 */
        /* <DEDUP_REMOVED lines=9> */
[----:B------:R-:W-:Y:S01]  /*56f70*/  IMAD R7, R4, 0x78, RZ ;  /* 0x0000007804077824 */ /* 0x000fe200078e02ff */
[----:B------:R-:W-:Y:S02]  /*56f80*/  LEA.HI.X.SX32 R6, R6, R5, 0x1, P0 ;  /* 0x0000000506067211 */ /* 0x000fe400000f0eff */
[----:B------:R1:W-:Y:S01]  /*56f90*/  STL [R1+0x393c], R8 ;  /* 0x00393c0801007387 */ /* 0x0003e20000100800 */
[----:B0-----:R-:W-:Y:S01]  /*56fa0*/  IADD3 R10, P1, R9, R3, RZ ;  /* 0x00000003090a7210 */ /* 0x001fe20007f3e0ff */
[----:B-1----:R-:W-:-:S04]  /*56fb0*/  IMAD R8, R4, 0x3c, RZ ;  /* 0x0000003c04087824 */ /* 0x002fc800078e02ff */
[----:B------:R0:W-:Y:S01]  /*56fc0*/  STL [R1+0x3690], R10 ;  /* 0x0036900a01007387 */ /* 0x0001e20000100800 */
[----:B------:R-:W-:-:S03]  /*56fd0*/  LEA.HI.X.SX32 R9, R7, R5, 0x1, P1 ;  /* 0x0000000507097211 */ /* 0x000fc600008f0eff */
[----:B------:R1:W-:Y:S01]  /*56fe0*/  STL [R1+0x39c4], R6 ;  /* 0x0039c40601007387 */ /* 0x0003e20000100800 */
[-C--:B0-----:R-:W-:Y:S01]  /*56ff0*/  IADD3 R10, P0, R7, R3.reuse, RZ ;  /* 0x00000003070a7210 */ /* 0x081fe20007f1e0ff */
[C---:B------:R-:W-:Y:S02]  /*57000*/  IMAD R7, R4.reuse, 0x140, RZ ;  /* 0x0000014004077824 */ /* 0x040fe400078e02ff */
[----:B-1----:R-:W-:Y:S02]  /*57010*/  IMAD R6, R4, 0x1e, RZ ;  /* 0x0000001e04067824 */ /* 0x002fe400078e02ff */
[----:B------:R0:W-:Y:S04]  /*57020*/  STL [R1+0x3870], R10 ;  /* 0x0038700a01007387 */ /* 0x0001e80000100800 */
[----:B------:R-:W-:Y:S01]  /*57030*/  STL [R1+0x32cc], R11 ;  /* 0x0032cc0b01007387 */ /* 0x000fe20000100800 */
[----:B0-----:R-:W-:-:S02]  /*57040*/  IADD3 R10, P4, R8, R3, RZ ;  /* 0x00000003080a7210 */ /* 0x001fc40007f9e0ff */
        /* <DEDUP_REMOVED lines=17> */
[----:B------:R-:W-:Y:S01]  /*57160*/  IMAD R7, R4, 0x34, RZ ;  /* 0x0000003404077824 */ /* 0x000fe200078e02ff */
[C---:B------:R-:W-:Y:S02]  /*57170*/  LEA.HI.X.SX32 R9, R6.reuse, R5, 0x1, P4 ;  /* 0x0000000506097211 */ /* 0x040fe400020f0eff */
[----:B------:R1:W-:Y:S01]  /*57180*/  STL [R1+0x39d4], R8 ;  /* 0x0039d40801007387 */ /* 0x0003e20000100800 */
        /* <DEDUP_REMOVED lines=24> */
[C---:B0-----:R-:W-:Y:S02]  /*57310*/  IADD3 R10, P4, R8.reuse, R3, RZ ;  /* 0x00000003080a7210 */ /* 0x041fe40007f9e0ff */
[-C--:B------:R-:W-:Y:S02]  /*57320*/  LEA.HI.X.SX32 R8, R8, R5.reuse, 0x1, P6 ;  /* 0x0000000508087211 */ /* 0x080fe400030f0eff */
[----:B-1----:R-:W-:Y:S01]  /*57330*/  LEA.HI.X.SX32 R9, R7, R5, 0x1, P5 ;  /* 0x0000000507097211 */ /* 0x002fe200028f0eff */
[----:B------:R0:W-:Y:S01]  /*57340*/  STL [R1+0x38f0], R10 ;  /* 0x0038f00a01007387 */ /* 0x0001e20000100800 */
[----:B------:R-:W-:-:S03]  /*57350*/  IMAD R7, R4, 0x16, RZ ;  /* 0x0000001604077824 */ /* 0x000fc600078e02ff */
[----:B------:R1:W-:Y:S01]  /*57360*/  STL [R1+0x34cc], R9 ;  /* 0x0034cc0901007387 */ /* 0x0003e20000100800 */
[C---:B0-----:R-:W-:Y:S02]  /*57370*/  IADD3 R10, P5, R6.reuse, R3, RZ ;  /* 0x00000003060a7210 */ /* 0x041fe40007fbe0ff */
[----:B------:R-:W-:Y:S01]  /*57380*/  LEA.HI.X.SX32 R6, R6, R5, 0x1, P4 ;  /* 0x0000000506067211 */ /* 0x000fe200020f0eff */
[----:B-1----:R-:W-:Y:S02]  /*57390*/  IMAD R9, R4, 0x90, RZ ;  /* 0x0000009004097824 */ /* 0x002fe400078e02ff */
[----:B------:R0:W-:Y:S04]  /*573a0*/  STL [R1+0x39a0], R10 ;  /* 0x0039a00a01007387 */ /* 0x0001e80000100800 */
[----:B------:R1:W-:Y:S01]  /*573b0*/  STL [R1+0x378c], R8 ;  /* 0x00378c0801007387 */ /* 0x0003e20000100800 */
[----:B------:R-:W-:-:S02]  /*573c0*/  IADD3 R11, P4, R9, R3, RZ ;  /* 0x00000003090b7210 */ /* 0x000fc40007f9e0ff */
[----:B0-----:R-:W-:Y:S01]  /*573d0*/  IADD3 R10, P6, R7, R3, RZ ;  /* 0x00000003070a7210 */ /* 0x001fe20007fde0ff */
[----:B-1----:R-:W-:-:S04]  /*573e0*/  IMAD R8, R4, 0x48, RZ ;  /* 0x0000004804087824 */ /* 0x002fc800078e02ff */
[----:B------:R0:W-:Y:S04]  /*573f0*/  STL [R1+0x39f8], R10 ;  /* 0x0039f80a01007387 */ /* 0x0001e80000100800 */
[----:B------:R1:W-:Y:S04]  /*57400*/  STL [R1+0x38ec], R6 ;  /* 0x0038ec0601007387 */ /* 0x0003e80000100800 */
[----:B------:R2:W-:Y:S01]  /*57410*/  STL [R1+0x3810], R11 ;  /* 0x0038100b01007387 */ /* 0x0005e20000100800 */
[----:B0-----:R-:W-:Y:S01]  /*57420*/  LEA.HI.X.SX32 R10, R7, R5, 0x1, P5 ;  /* 0x00000005070a7211 */ /* 0x001fe200028f0eff */
[----:B------:R-:W-:-:S02]  /*57430*/  IMAD R7, R4, 0x24, RZ ;  /* 0x0000002404077824 */ /* 0x000fc400078e02ff */
[----:B-1----:R-:W-:Y:S02]  /*57440*/  IMAD R6, R4, 0xb, RZ ;  /* 0x0000000b04067824 */ /* 0x002fe400078e02ff */
[----:B------:R0:W-:Y:S01]  /*57450*/  STL [R1+0x399c], R10 ;  /* 0x00399c0a01007387 */ /* 0x0001e20000100800 */
[----:B--2---:R-:W-:-:S05]  /*57460*/  IADD3 R11, P5, R8, R3, RZ ;  /* 0x00000003080b7210 */ /* 0x004fca0007fbe0ff */
[----:B------:R1:W-:Y:S01]  /*57470*/  STL [R1+0x3930], R11 ;  /* 0x0039300b01007387 */ /* 0x0003e20000100800 */
[----:B0-----:R-:W-:Y:S01]  /*57480*/  LEA.HI.X.SX32 R10, R6, R5, 0x1, P6 ;  /* 0x00000005060a7211 */ /* 0x001fe200030f0eff */
[----:B------:R-:W-:-:S04]  /*57490*/  IMAD R6, R4, 0x12, RZ ;  /* 0x0000001204067824 */ /* 0x000fc800078e02ff */
[----:B------:R0:W-:Y:S01]  /*574a0*/  STL [R1+0x39f4], R10 ;  /* 0x0039f40a01007387 */ /* 0x0001e20000100800 */
[----:B-1----:R-:W-:-:S05]  /*574b0*/  IADD3 R11, P6, R7, R3, RZ ;  /* 0x00000003070b7210 */ /* 0x002fca0007fde0ff */
        /* <DEDUP_REMOVED lines=12> */
[----:B------:R-:W-:Y:S01]  /*57580*/  IMAD R7, R4, 0x38, RZ ;  /* 0x0000003804077824 */ /* 0x000fe200078e02ff */
[----:B------:R-:W-:-:S03]  /*57590*/  IADD3 R12, P5, R8, R3, RZ ;  /* 0x00000003080c7210 */ /* 0x000fc60007fbe0ff */
[----:B------:R0:W-:Y:S01]  /*575a0*/  STL [R1+0x392c], R10 ;  /* 0x00392c0a01007387 */ /* 0x0001e20000100800 */
[----:B-1----:R-:W-:-:S03]  /*575b0*/  LEA.HI.X.SX32 R11, R6, R5, 0x1, P6 ;  /* 0x00000005060b7211 */ /* 0x002fc600030f0eff */
[----:B------:R1:W-:Y:S01]  /*575c0*/  STL [R1+0x3890], R12 ;  /* 0x0038900c01007387 */ /* 0x0003e20000100800 */
[----:B------:R-:W-:-:S03]  /*575d0*/  IMAD R6, R4, 0x1c, RZ ;  /* 0x0000001c04067824 */ /* 0x000fc600078e02ff */
[----:B------:R2:W-:Y:S01]  /*575e0*/  STL [R1+0x39bc], R11 ;  /* 0x0039bc0b01007387 */ /* 0x0005e20000100800 */
[----:B0-----:R-:W-:Y:S01]  /*575f0*/  IMAD R10, R4, 0x9, RZ ;  /* 0x00000009040a7824 */ /* 0x001fe200078e02ff */
[----:B-1----:R-:W-:-:S04]  /*57600*/  IADD3 R12, P6, R7, R3, RZ ;  /* 0x00000003070c7210 */ /* 0x002fc80007fde0ff */
[----:B------:R-:W-:Y:S01]  /*57610*/  LEA.HI.X.SX32 R10, R10, R5, 0x1, P3 ;  /* 0x000000050a0a7211 */ /* 0x000fe200018f0eff */
[----:B--2---:R-:W-:Y:S01]  /*57620*/  IMAD R11, R4, 0xe, RZ ;  /* 0x0000000e040b7824 */ /* 0x004fe200078e02ff */
[----:B------:R0:W-:Y:S04]  /*57630*/  STL [R1+0x3970], R12 ;  /* 0x0039700c01007387 */ /* 0x0001e80000100800 */
        /* <DEDUP_REMOVED lines=25> */
[-C--:B------:R-:W-:Y:S01]  /*577d0*/  LEA.HI.X.SX32 R7, R7, R5.reuse, 0x1, P5 ;  /* 0x0000000507077211 */ /* 0x080fe200028f0eff */
[----:B-1----:R-:W-:Y:S02]  /*577e0*/  IMAD R10, R4, 0x7, RZ ;  /* 0x00000007040a7824 */ /* 0x002fe400078e02ff */
[----:B------:R0:W-:Y:S04]  /*577f0*/  STL [R1+0x39b0], R12 ;  /* 0x0039b00c01007387 */ /* 0x0001e80000100800 */
[----:B------:R1:W-:Y:S01]  /*57800*/  STL [R1+0x39dc], R11 ;  /* 0x0039dc0b01007387 */ /* 0x0003e20000100800 */
[----:B------:R-:W-:-:S02]  /*57810*/  LEA.HI.X.SX32 R10, R10, R5, 0x1, P2 ;  /* 0x000000050a0a7211 */ /* 0x000fc400010f0eff */
[C---:B0-----:R-:W-:Y:S02]  /*57820*/  IADD3 R12, P3, R6.reuse, R3, RZ ;  /* 0x00000003060c7210 */ /* 0x041fe40007f7e0ff */
[----:B------:R-:W-:Y:S01]  /*57830*/  LEA.HI.X.SX32 R6, R6, R5, 0x1, P6 ;  /* 0x0000000506067211 */ /* 0x000fe200030f0eff */
[----:B-1----:R-:W-:Y:S02]  /*57840*/  IMAD R11, R4, 0xc0, RZ ;  /* 0x000000c0040b7824 */ /* 0x002fe400078e02ff */
[----:B------:R0:W-:Y:S04]  /*57850*/  STL [R1+0x3a00], R12 ;  /* 0x003a000c01007387 */ /* 0x0001e80000100800 */
[----:B------:R1:W-:Y:S01]  /*57860*/  STL [R1+0x3a14], R10 ;  /* 0x003a140a01007387 */ /* 0x0003e20000100800 */
[----:B0-----:R-:W-:-:S02]  /*57870*/  IADD3 R12, P2, R13, R3, RZ ;  /* 0x000000030d0c7210 */ /* 0x001fc40007f5e0ff */
[----:B------:R-:W-:Y:S01]  /*57880*/  LEA.HI.X.SX32 R13, R13, R5, 0x1, P3 ;  /* 0x000000050d0d7211 */ /* 0x000fe200018f0eff */
[C---:B-1----:R-:W-:Y:S02]  /*57890*/  IMAD R10, R4.reuse, 0x60, RZ ;  /* 0x00000060040a7824 */ /* 0x042fe400078e02ff */
[----:B------:R0:W-:Y:S04]  /*578a0*/  STL [R1+0x3a28], R12 ;  /* 0x003a280c01007387 */ /* 0x0001e80000100800 */
[----:B------:R1:W-:Y:S01]  /*578b0*/  STL [R1+0x354c], R9 ;  /* 0x00354c0901007387 */ /* 0x0003e20000100800 */
[C---:B0-----:R-:W-:Y:S02]  /*578c0*/  IADD3 R12, P0, R11.reuse, R3, RZ ;  /* 0x000000030b0c7210 */ /* 0x041fe40007f1e0ff */
[----:B------:R-:W-:Y:S01]  /*578d0*/  LEA.HI.X.SX32 R11, R11, R5, 0x1, P1 ;  /* 0x000000050b0b7211 */ /* 0x000fe200008f0eff */
[----:B-1----:R-:W-:-:S02]  /*578e0*/  IMAD R9, R4, 0x30, RZ ;  /* 0x0000003004097824 */ /* 0x002fc400078e02ff */
[----:B------:R0:W-:Y:S04]  /*578f0*/  STL [R1+0x3750], R12 ;  /* 0x0037500c01007387 */ /* 0x0001e80000100800 */
[----:B------:R1:W-:Y:S01]  /*57900*/  STL [R1+0x37cc], R8 ;  /* 0x0037cc0801007387 */ /* 0x0003e20000100800 */
[C---:B0-----:R-:W-:Y:S02]  /*57910*/  IADD3 R12, P4, R10.reuse, R3, RZ ;  /* 0x000000030a0c7210 */ /* 0x041fe40007f9e0ff */
[----:B------:R-:W-:Y:S01]  /*57920*/  LEA.HI.X.SX32 R10, R10, R5, 0x1, P0 ;  /* 0x000000050a0a7211 */ /* 0x000fe200000f0eff */
[----:B-1----:R-:W-:Y:S02]  /*57930*/  IMAD R8, R4, 0x18, RZ ;  /* 0x0000001804087824 */ /* 0x002fe400078e02ff */
[----:B------:R0:W-:Y:S04]  /*57940*/  STL [R1+0x38d0], R12 ;  /* 0x0038d00c01007387 */ /* 0x0001e80000100800 */
[----:B------:R1:W-:Y:S01]  /*57950*/  STL [R1+0x390c], R7 ;  /* 0x00390c0701007387 */ /* 0x0003e20000100800 */
[----:B------:R-:W-:-:S02]  /*57960*/  IADD3 R14, P6, R8, R3, RZ ;  /* 0x00000003080e7210 */ /* 0x000fc40007fde0ff */
[C---:B0-----:R-:W-:Y:S02]  /*57970*/  IADD3 R12, P5, R9.reuse, R3, RZ ;  /* 0x00000003090c7210 */ /* 0x041fe40007fbe0ff */
[-C--:B------:R-:W-:Y:S01]  /*57980*/  LEA.HI.X.SX32 R9, R9, R5.reuse, 0x1, P4 ;  /* 0x0000000509097211 */ /* 0x080fe200020f0eff */
[----:B-1----:R-:W-:Y:S02]  /*57990*/  IMAD R7, R4, 0xc, RZ ;  /* 0x0000000c04077824 */ /* 0x002fe400078e02ff */
[----:B------:R0:W-:Y:S01]  /*579a0*/  STL [R1+0x3990], R12 ;  /* 0x0039900c01007387 */ /* 0x0001e20000100800 */
[----:B------:R-:W-:-:S03]  /*579b0*/  LEA.HI.X.SX32 R8, R8, R5, 0x1, P5 ;  /* 0x0000000508087211 */ /* 0x000fc600028f0eff */
[----:B------:R1:W-:Y:S04]  /*579c0*/  STL [R1+0x39ac], R6 ;  /* 0x0039ac0601007387 */ /* 0x0003e80000100800 */
[----:B------:R2:W-:Y:S01]  /*579d0*/  STL [R1+0x39f0], R14 ;  /* 0x0039f00e01007387 */ /* 0x0005e20000100800 */
[----:B0-----:R-:W-:-:S03]  /*579e0*/  IMAD R12, R4, 0x5, RZ ;  /* 0x00000005040c7824 */ /* 0x001fc600078e02ff */
[----:B------:R0:W-:Y:S01]  /*579f0*/  STL [R1+0x39fc], R13 ;  /* 0x0039fc0d01007387 */ /* 0x0001e20000100800 */
[----:B-1----:R-:W-:Y:S01]  /*57a00*/  IMAD R6, R4, 0x6, RZ ;  /* 0x0000000604067824 */ /* 0x002fe200078e02ff */
[----:B------:R-:W-:Y:S02]  /*57a10*/  LEA.HI.X.SX32 R12, R12, R5, 0x1, P2 ;  /* 0x000000050c0c7211 */ /* 0x000fe400010f0eff */
[C---:B--2---:R-:W-:Y:S02]  /*57a20*/  IADD3 R14, P3, R7.reuse, R3, RZ ;  /* 0x00000003070e7210 */ /* 0x044fe40007f7e0ff */
[----:B------:R-:W-:Y:S02]  /*57a30*/  LEA.HI.X.SX32 R7, R7, R5, 0x1, P6 ;  /* 0x0000000507077211 */ /* 0x000fe400030f0eff */
[C---:B0-----:R-:W-:Y:S01]  /*57a40*/  IADD3 R13, P2, R6.reuse, R3, RZ ;  /* 0x00000003060d7210 */ /* 0x041fe20007f5e0ff */
[----:B------:R-:W-:Y:S01]  /*57a50*/  STL [R1+0x3a20], R14 ;  /* 0x003a200e01007387 */ /* 0x000fe20000100800 */
[----:B------:R-:W-:-:S03]  /*57a60*/  LEA.HI.X.SX32 R6, R6, R5, 0x1, P3 ;  /* 0x0000000506067211 */ /* 0x000fc600018f0eff */
[----:B------:R0:W-:Y:S04]  /*57a70*/  STL [R1+0x3a24], R12 ;  /* 0x003a240c01007387 */ /* 0x0001e80000100800 */
[----:B------:R-:W-:Y:S04]  /*57a80*/  STL [R1+0x3a38], R13 ;  /* 0x003a380d01007387 */ /* 0x000fe80000100800 */
[----:B------:R1:W-:Y:S01]  /*57a90*/  STL [R1+0x344c], R11 ;  /* 0x00344c0b01007387 */ /* 0x0003e20000100800 */
[----:B0-----:R-:W-:-:S05]  /*57aa0*/  LEA R12, P1, R4, R3, 0x8 ;  /* 0x00000003040c7211 */ /* 0x001fca00078240ff */
[----:B------:R-:W-:Y:S01]  /*57ab0*/  STL [R1+0x3650], R12 ;  /* 0x0036500c01007387 */ /* 0x000fe20000100800 */
[----:B-1----:R-:W-:-:S03]  /*57ac0*/  LEA R11, P0, R4, R3, 0x7 ;  /* 0x00000003040b7211 */ /* 0x002fc600078038ff */
[----:B------:R0:W-:Y:S04]  /*57ad0*/  STL [R1+0x374c], R10 ;  /* 0x00374c0a01007387 */ /* 0x0001e80000100800 */
[----:B------:R-:W-:Y:S04]  /*57ae0*/  STL [R1+0x3850], R11 ;  /* 0x0038500b01007387 */ /* 0x000fe80000100800 */
[----:B------:R1:W-:Y:S01]  /*57af0*/  STL [R1+0x38cc], R9 ;  /* 0x0038cc0901007387 */ /* 0x0003e20000100800 */
[----:B0-----:R-:W-:-:S05]  /*57b00*/  LEA R10, P4, R4, R3, 0x6 ;  /* 0x00000003040a7211 */ /* 0x001fca00078830ff */
[----:B------:R-:W-:Y:S01]  /*57b10*/  STL [R1+0x3950], R10 ;  /* 0x0039500a01007387 */ /* 0x000fe20000100800 */
[----:B-1----:R-:W-:-:S03]  /*57b20*/  LEA R9, P5, R4, R3, 0x5 ;  /* 0x0000000304097211 */ /* 0x002fc600078a28ff */
[----:B------:R0:W-:Y:S04]  /*57b30*/  STL [R1+0x398c], R8 ;  /* 0x00398c0801007387 */ /* 0x0001e80000100800 */
[----:B------:R1:W-:Y:S04]  /*57b40*/  STL [R1+0x39d0], R9 ;  /* 0x0039d00901007387 */ /* 0x0003e80000100800 */
[----:B------:R2:W-:Y:S01]  /*57b50*/  STL [R1+0x39ec], R7 ;  /* 0x0039ec0701007387 */ /* 0x0005e20000100800 */
[CC--:B0-----:R-:W-:Y:S02]  /*57b60*/  LEA R8, P6, R4.reuse, R3.reuse, 0x4 ;  /* 0x0000000304087211 */ /* 0x0c1fe400078c20ff */
[----:B-1----:R-:W-:-:S03]  /*57b70*/  LEA R9, P3, R4, R3, 0x3 ;  /* 0x0000000304097211 */ /* 0x002fc600078618ff */
[----:B------:R0:W-:Y:S01]  /*57b80*/  STL [R1+0x3a10], R8 ;  /* 0x003a100801007387 */ /* 0x0001e20000100800 */
[----:B--2---:R-:W-:-:S03]  /*57b90*/  IMAD R7, R4, 0x3, RZ ;  /* 0x0000000304077824 */ /* 0x004fc600078e02ff */
[----:B------:R1:W-:Y:S04]  /*57ba0*/  STL [R1+0x3a1c], R6 ;  /* 0x003a1c0601007387 */ /* 0x0003e80000100800 */
[----:B------:R2:W-:Y:S01]  /*57bb0*/  STL [R1+0x3a30], R9 ;  /* 0x003a300901007387 */ /* 0x0005e20000100800 */
[C---:B0-----:R-:W-:Y:S02]  /*57bc0*/  IMAD.SHL.U32 R8, R4.reuse, 0x80, RZ ;  /* 0x0000008004087824 */ /* 0x041fe400078e00ff */
[C---:B-1----:R-:W-:Y:S01]  /*57bd0*/  IMAD.SHL.U32 R6, R4.reuse, 0x2, RZ ;  /* 0x0000000204067824 */ /* 0x042fe200078e00ff */
[----:B--2---:R-:W-:Y:S01]  /*57be0*/  LEA.HI.X.SX32 R9, R7, R5, 0x1, P2 ;  /* 0x0000000507097211 */ /* 0x004fe200010f0eff */
[C---:B------:R-:W-:Y:S01]  /*57bf0*/  IMAD.SHL.U32 R7, R4.reuse, 0x40, RZ ;  /* 0x0000004004077824 */ /* 0x040fe200078e00ff */
[----:B------:R-:W-:-:S03]  /*57c00*/  LEA R10, P2, R4, R3, 0x2 ;  /* 0x00000003040a7211 */ /* 0x000fc600078410ff */
[----:B------:R0:W-:Y:S01]  /*57c10*/  STL [R1+0x3a34], R9 ;  /* 0x003a340901007387 */ /* 0x0001e20000100800 */
[----:B------:R-:W-:-:S03]  /*57c20*/  LEA.HI.X.SX32 R7, R7, R5, 0x1, P0 ;  /* 0x0000000507077211 */ /* 0x000fc600000f0eff */
[----:B------:R1:W-:Y:S01]  /*57c30*/  STL [R1+0x3a40], R10 ;  /* 0x003a400a01007387 */ /* 0x0003e20000100800 */
[----:B0-----:R-:W-:Y:S02]  /*57c40*/  LEA.HI.X.SX32 R9, R8, R5, 0x1, P1 ;  /* 0x0000000508097211 */ /* 0x001fe400008f0eff */
[----:B------:R-:W-:Y:S01]  /*57c50*/  IADD3 R8, P1, R6, R3, RZ ;  /* 0x0000000306087210 */ /* 0x000fe20007f3e0ff */
[----:B-1----:R-:W-:Y:S02]  /*57c60*/  IMAD.SHL.U32 R10, R4, 0x20, RZ ;  /* 0x00000020040a7824 */ /* 0x002fe400078e00ff */
[----:B------:R0:W-:Y:S01]  /*57c70*/  STL [R1+0x364c], R9 ;  /* 0x00364c0901007387 */ /* 0x0001e20000100800 */
[----:B------:R-:W-:-:S03]  /*57c80*/  LEA.HI.X.SX32 R6, R6, R5, 0x1, P2 ;  /* 0x0000000506067211 */ /* 0x000fc600010f0eff */
[----:B------:R1:W-:Y:S01]  /*57c90*/  STL [R1+0x3a44], R8 ;  /* 0x003a440801007387 */ /* 0x0003e20000100800 */
[----:B------:R-:W-:-:S03]  /*57ca0*/  LEA.HI.X.SX32 R10, R10, R5, 0x1, P4 ;  /* 0x000000050a0a7211 */ /* 0x000fc600020f0eff */
[----:B------:R2:W-:Y:S01]  /*57cb0*/  STL [R1+0x384c], R7 ;  /* 0x00384c0701007387 */ /* 0x0005e20000100800 */
[----:B0-----:R-:W-:-:S03]  /*57cc0*/  IMAD.SHL.U32 R9, R4, 0x10, RZ ;  /* 0x0000001004097824 */ /* 0x001fc600078e00ff */
[----:B------:R-:W-:Y:S01]  /*57cd0*/  STL [R1+0x394c], R10 ;  /* 0x00394c0a01007387 */ /* 0x000fe20000100800 */
[C---:B-1----:R-:W-:Y:S01]  /*57ce0*/  IMAD.SHL.U32 R8, R4.reuse, 0x8, RZ ;  /* 0x0000000804087824 */ /* 0x042fe200078e00ff */
[-C--:B------:R-:W-:Y:S02]  /*57cf0*/  LEA.HI.X.SX32 R9, R9, R5.reuse, 0x1, P5 ;  /* 0x0000000509097211 */ /* 0x080fe400028f0eff */
[----:B------:R-:W0:Y:S01]  /*57d00*/  S2R R3, SR_TID.X ;  /* 0x0000000000037919 */ /* 0x000e220000002100 */
[----:B--2---:R-:W-:Y:S01]  /*57d10*/  IMAD.SHL.U32 R7, R4, 0x4, RZ ;  /* 0x0000000404077824 */ /* 0x004fe200078e00ff */
[-C--:B------:R-:W-:Y:S02]  /*57d20*/  LEA.HI.X.SX32 R8, R8, R5.reuse, 0x1, P6 ;  /* 0x0000000508087211 */ /* 0x080fe400030f0eff */
[----:B------:R-:W-:Y:S01]  /*57d30*/  STL [R1+0x39cc], R9 ;  /* 0x0039cc0901007387 */ /* 0x000fe20000100800 */
[-C--:B------:R-:W-:Y:S02]  /*57d40*/  LEA.HI.X.SX32 R4, R4, R5.reuse, 0x1, P1 ;  /* 0x0000000504047211 */ /* 0x080fe400008f0eff */
[----:B------:R-:W-:Y:S01]  /*57d50*/  LEA.HI.X.SX32 R7, R7, R5, 0x1, P3 ;  /* 0x0000000507077211 */ /* 0x000fe200018f0eff */
[----:B------:R-:W-:Y:S04]  /*57d60*/  STL [R1+0x3a0c], R8 ;  /* 0x003a0c0801007387 */ /* 0x000fe80000100800 */
[----:B------:R1:W-:Y:S04]  /*57d70*/  STL [R1+0x3a2c], R7 ;  /* 0x003a2c0701007387 */ /* 0x0003e80000100800 */
[----:B------:R2:W-:Y:S04]  /*57d80*/  STL [R1+0x3a3c], R6 ;  /* 0x003a3c0601007387 */ /* 0x0005e80000100800 */
[----:B------:R-:W-:Y:S04]  /*57d90*/  STL [R1+0x71c], RZ ;  /* 0x00071cff01007387 */ /* 0x000fe80000100800 */
[----:B------:R3:W-:Y:S01]  /*57da0*/  STL [R1+0x1784], R4 ;  /* 0x0017840401007387 */ /* 0x0007e20000100800 */
[----:B0-----:R-:W-:-:S03]  /*57db0*/  LOP3.LUT R3, R3, 0x7f, RZ, 0xc0, !PT ;  /* 0x0000007f03037812 */ /* 0x001fc600078ec0ff */
[----:B------:R-:W-:Y:S02]  /*57dc0*/  STL [R1+0x6c0], RZ ;  /* 0x0006c0ff01007387 */ /* 0x000fe40000100800 */
[----:B------:R-:W-:Y:S02]  /*57dd0*/  IMAD.SHL.U32 R3, R3, 0x2, RZ ;  /* 0x0000000203037824 */ /* 0x000fe400078e00ff */
        /* <DEDUP_REMOVED lines=183> */
[----:B-1----:R-:W4:Y:S04]  /*58950*/  LDL R7, [R1+0xb38] ;  /* 0x000b380001077983 */ /* 0x002f280000100800 */
[----:B------:R-:W-:Y:S04]  /*58960*/  STL [R1+0x870], RZ ;  /* 0x000870ff01007387 */ /* 0x000fe80000100800 */
[----:B------:R-:W-:Y:S04]  /*58970*/  STL [R1+0x874], RZ ;  /* 0x000874ff01007387 */ /* 0x000fe80000100800 */
[----:B------:R-:W-:Y:S04]  /*58980*/  STL [R1+0x878], RZ ;  /* 0x000878ff01007387 */ /* 0x000fe80000100800 */
[----:B------:R-:W-:Y:S04]  /*58990*/  STL [R1+0x87c], RZ ;  /* 0x00087cff01007387 */ /* 0x000fe80000100800 */
[----:B--2---:R-:W2:Y:S01]  /*589a0*/  LDL R6, [R1+0xb34] ;  /* 0x000b340001067983 */ /* 0x004ea20000100800 */
[----:B---3--:R-:W-:-:S02]  /*589b0*/  LOP3.LUT R4, R3, 0x20, RZ, 0x3c, !PT ;  /* 0x0000002003047812 */ /* 0x008fc400078e3cff */
[C---:B------:R-:W-:Y:S01]  /*589c0*/  LOP3.LUT R4, R3.reuse, 0x50, RZ, 0x3c, !PT ;  /* 0x0000005003047812 */ /* 0x040fe200078e3cff */
[----:B------:R-:W-:Y:S01]  /*589d0*/  STL [R1+0x8c0], RZ ;  /* 0x0008c0ff01007387 */ /* 0x000fe20000100800 */
[C---:B------:R-:W-:Y:S02]  /*589e0*/  LOP3.LUT R8, R3.reuse, 0x30, RZ, 0x3c, !PT ;  /* 0x0000003003087812 */ /* 0x040fe400078e3cff */
[C---:B------:R-:W-:Y:S01]  /*589f0*/  LOP3.LUT R5, R3.reuse, 0x10, RZ, 0x3c, !PT ;  /* 0x0000001003057812 */ /* 0x040fe200078e3cff */
[----:B------:R-:W-:Y:S01]  /*58a00*/  STL [R1+0x8c4], RZ ;  /* 0x0008c4ff01007387 */ /* 0x000fe20000100800 */
[C---:B------:R-:W-:Y:S02]  /*58a10*/  LOP3.LUT R8, R3.reuse, 0x60, RZ, 0x3c, !PT ;  /* 0x0000006003087812 */ /* 0x040fe400078e3cff */
[C---:B------:R-:W-:Y:S01]  /*58a20*/  LOP3.LUT R5, R3.reuse, 0x40, RZ, 0x3c, !PT ;  /* 0x0000004003057812 */ /* 0x040fe200078e3cff */
[----:B------:R-:W-:Y:S01]  /*58a30*/  STL [R1+0x8c8], RZ ;  /* 0x0008c8ff01007387 */ /* 0x000fe20000100800 */
[----:B------:R-:W-:-:S03]  /*58a40*/  LOP3.LUT R5, R3, 0x70, RZ, 0x3c, !PT ;  /* 0x0000007003057812 */ /* 0x000fc600078e3cff */
        /* <DEDUP_REMOVED lines=16> */
[----:B------:R-:W-:Y:S01]  /*58b50*/  STL [R1+0x88c], RZ ;  /* 0x00088cff01007387 */ /* 0x000fe20000100800 */
[----:B----4-:R-:W-:-:S02]  /*58b60*/  LOP3.LUT R4, R7, 0x20, RZ, 0x3c, !PT ;  /* 0x0000002007047812 */ /* 0x010fc400078e3cff */
[C---:B------:R-:W-:Y:S02]  /*58b70*/  LOP3.LUT R8, R7.reuse, 0x40, RZ, 0x3c, !PT ;  /* 0x0000004007087812 */ /* 0x040fe400078e3cff */
[----:B------:R-:W-:Y:S01]  /*58b80*/  LOP3.LUT R5, R7, 0x60, RZ, 0x3c, !PT ;  /* 0x0000006007057812 */ /* 0x000fe200078e3cff */
[----:B------:R2:W-:Y:S04]  /*58b90*/  STL [R1+0x3f88], R4 ;  /* 0x003f880401007387 */ /* 0x0005e80000100800 */
[----:B------:R0:W-:Y:S01]  /*58ba0*/  STL [R1+0x3f84], R8 ;  /* 0x003f840801007387 */ /* 0x0001e20000100800 */
[----:B--2---:R-:W-:-:S05]  /*58bb0*/  LOP3.LUT R4, R6, 0x40, RZ, 0x3c, !PT ;  /* 0x0000004006047812 */ /* 0x004fca00078e3cff */
[----:B------:R0:W-:Y:S04]  /*58bc0*/  STL [R1+0x3f7c], R4 ;  /* 0x003f7c0401007387 */ /* 0x0001e80000100800 */
[----:B------:R0:W-:Y:S02]  /*58bd0*/  STL [R1+0x3f80], R5 ;  /* 0x003f800501007387 */ /* 0x0001e40000100800 */
.L_x_2:
[----:B-----5:R-:W2:Y:S01]  /*58be0*/  LDL R7, [R1+0xb44] ;  /* 0x000b440001077983 */ /* 0x020ea20000100800 */
[----:B0-----:R-:W-:-:S03]  /*58bf0*/  IMAD.MOV.U32 R4, RZ, RZ, c[0x0][0x180] ;  /* 0x00006000ff047624 */ /* 0x001fc600078e00ff */
[----:B--2---:R0:W-:Y:S04]  /*58c00*/  STL [R1+0x5c5c], R7 ;  /* 0x005c5c0701007387 */ /* 0x0041e80000100800 */
[----:B------:R-:W2:Y:S04]  /*58c10*/  LDL R6, [R1+0xb48] ;  /* 0x000b480001067983 */ /* 0x000ea80000100800 */
[----:B0-----:R-:W3:Y:S04]  /*58c20*/  LDL R7, [R1+0x1780] ;  /* 0x0017800001077983 */ /* 0x001ee80000100800 */
[----:B------:R-:W-:Y:S04]  /*58c30*/  STL [R1+0x5990], R24 ;  /* 0x0059901801007387 */ /* 0x000fe80000100800 */
        /* <DEDUP_REMOVED lines=88> */
[----:B------:R0:W-:Y:S04]  /*591c0*/  STL [R1+0x5c58], R24 ;  /* 0x005c581801007387 */ /* 0x0001e80000100800 */
        /* <DEDUP_REMOVED lines=112> */
[----:B------:R-:W-:Y:S01]  /*598d0*/  STL [R1+0x4794], R2 ;  /* 0x0047940201007387 */ /* 0x000fe20000100800 */
[----:B---3--:R-:W-:-:S03]  /*598e0*/  IMAD R4, R7, -0x100, R4 ;  /* 0xffffff0007047824 */ /* 0x008fc600078e0204 */
[----:B------:R-:W-:Y:S04]  /*598f0*/  STL [R1+0x4a64], R2 ;  /* 0x004a640201007387 */ /* 0x000fe80000100800 */
[----:B------:R-:W-:Y:S04]  /*59900*/  STL [R1+0x5930], R2 ;  /* 0x0059300201007387 */ /* 0x000fe80000100800 */
[----:B------:R-:W-:Y:S04]  /*59910*/  STL [R1+0x4790], R0 ;  /* 0x0047900001007387 */ /* 0x000fe80000100800 */
[----:B------:R-:W-:Y:S04]  /*59920*/  STL [R1+0x4a60], R0 ;  /* 0x004a600001007387 */ /* 0x000fe80000100800 */
[----:B------:R-:W2:Y:S01]  /*59930*/  LDL.LU R7, [R1+0x5c5c] ;  /* 0x005c5c0001077983 */ /* 0x000ea20000300800 */
[----:B------:R-:W-:-:S02]  /*59940*/  ISETP.GT.AND P0, PT, R4, RZ, PT ;  /* 0x000000ff0400720c */ /* 0x000fc40003f04270 */
[----:B0-----:R-:W-:-:S11]  /*59950*/  PRMT R24, RZ, 0x7610, R24 ;  /* 0x00007610ff187816 */ /* 0x001fd60000000018 */
[----:B--2---:R-:W2:Y:S01]  /*59960*/  @P0 LDG.E.U16 R24, [R6.64] ;  /* 0x0000000406180981 */ /* 0x004ea2000c1e1500 */
[----:B------:R-:W-:-:S03]  /*59970*/  ISETP.GT.AND P1, PT, R4, 0x1, PT ;  /* 0x000000010400780c */ /* 0x000fc60003f24270 */
[----:B--2---:R0:W-:Y:S04]  /*59980*/  STL [R1+0x2c0], R24 ;  /* 0x0002c01801007387 */ /* 0x0041e80000100800 */
[----:B0-----:R-:W2:Y:S04]  /*59990*/  LDL.LU R24, [R1+0x5c58] ;  /* 0x005c580001187983 */ /* 0x001ea80000300800 */
[----:B------:R-:W3:Y:S04]  /*599a0*/  LDL R6, [R1+0x1784] ;  /* 0x0017840001067983 */ /* 0x000ee80000100800 */
[----:B------:R-:W3:Y:S01]  /*599b0*/  LDL R7, [R1+0x3a44] ;  /* 0x003a440001077983 */ /* 0x000ee20000100800 */
[----:B------:R-:W-:-:S02]  /*599c0*/  PRMT R13, RZ, 0x7610, R13 ;  /* 0x00007610ff0d7816 */ /* 0x000fc4000000000d */
[----:B---3--:R-:W-:-:S04]  /*599d0*/  @P1 LOP3.LUT R7, R7, R6, RZ, 0x3c, !PT ;  /* 0x0000000607071212 */ /* 0x008fc800078e3cff */
[----:B------:R-:W-:-:S04]  /*599e0*/  @P1 LOP3.LUT R6, R7, R6, RZ, 0x3c, !PT ;  /* 0x0000000607061212 */ /* 0x000fc800078e3cff */
[----:B------:R-:W-:-:S05]  /*599f0*/  @P1 LOP3.LUT R7, R7, R6, RZ, 0x3c, !PT ;  /* 0x0000000607071212 */ /* 0x000fca00078e3cff */
[----:B------:R-:W3:Y:S01]  /*59a00*/  @P1 LDG.E.U16 R13, [R6.64] ;  /* 0x00000004060d1981 */ /* 0x000ee2000c1e1500 */
[----:B------:R-:W-:-:S03]  /*59a10*/  ISETP.GT.AND P2, PT, R4, 0x2, PT ;  /* 0x000000020400780c */ /* 0x000fc60003f44270 */
[----:B---3--:R0:W-:Y:S04]  /*59a20*/  STL [R1+0x2bc], R13 ;  /* 0x0002bc0d01007387 */ /* 0x0081e80000100800 */
[----:B0-----:R-:W3:Y:S04]  /*59a30*/  LDL.LU R13, [R1+0x5c54] ;  /* 0x005c5400010d7983 */ /* 0x001ee80000300800 */
[----:B------:R-:W4:Y:S04]  /*59a40*/  LDL R6, [R1+0x3a3c] ;  /* 0x003a3c0001067983 */ /* 0x000f280000100800 */
[----:B------:R-:W4:Y:S01]  /*59a50*/  LDL R7, [R1+0x3a40] ;  /* 0x003a400001077983 */ /* 0x000f220000100800 */
[----:B--2---:R-:W-:-:S02]  /*59a60*/  PRMT R24, RZ, 0x7610, R24 ;  /* 0x00007610ff187816 */ /* 0x004fc40000000018 */
[----:B----4-:R-:W-:-:S04]  /*59a70*/  @P2 LOP3.LUT R7, R7, R6, RZ, 0x3c, !PT ;  /* 0x0000000607072212 */ /* 0x010fc800078e3cff */
[----:B------:R-:W-:-:S04]  /*59a80*/  @P2 LOP3.LUT R6, R7, R6, RZ, 0x3c, !PT ;  /* 0x0000000607062212 */ /* 0x000fc800078e3cff */
[----:B------:R-:W-:-:S05]  /*59a90*/  @P2 LOP3.LUT R7, R7, R6, RZ, 0x3c, !PT ;  /* 0x0000000607072212 */ /* 0x000fca00078e3cff */
[----:B------:R-:W2:Y:S01]  /*59aa0*/  @P2 LDG.E.U16 R24, [R6.64] ;  /* 0x0000000406182981 */ /* 0x000ea2000c1e1500 */
[----:B------:R-:W-:-:S03]  /*59ab0*/  ISETP.GT.AND P3, PT, R4, 0x3, PT ;  /* 0x000000030400780c */ /* 0x000fc60003f64270 */
[----:B--2---:R0:W-:Y:S04]  /*59ac0*/  STL [R1+0x2b8], R24 ;  /* 0x0002b81801007387 */ /* 0x0041e80000100800 */
[----:B0-----:R-:W2:Y:S04]  /*59ad0*/  LDL.LU R24, [R1+0x5c50] ;  /* 0x005c500001187983 */ /* 0x001ea80000300800 */
[----:B------:R-:W4:Y:S04]  /*59ae0*/  LDL R6, [R1+0x3a34] ;  /* 0x003a340001067983 */ /* 0x000f280000100800 */
[----:B------:R-:W4:Y:S01]  /*59af0*/  LDL R7, [R1+0x3a38] ;  /* 0x003a380001077983 */ /* 0x000f220000100800 */
[----:B---3--:R-:W-:-:S02]  /*59b00*/  PRMT R13, RZ, 0x7610, R13 ;  /* 0x00007610ff0d7816 */ /* 0x008fc4000000000d */
[----:B----4-:R-:W-:-:S04]  /*59b10*/  @P3 LOP3.LUT R7, R7, R6, RZ, 0x3c, !PT ;  /* 0x0000000607073212 */ /* 0x010fc800078e3cff */
        /* <DEDUP_REMOVED lines=1535> */
[----:B0-----:R-:W2:Y:S01]  /*5fb10*/  LDL.LU R24, [R1+0x59e8] ;  /* 0x0059e80001187983 */ /* 0x001ea20000300800 */
[----:B------:R-:W4:Y:S02]  /*5fb20*/  LDL R6, [R1+0x3544] ;  /* 0x0035440001067983 */ /* 0x000f240000100800 */
[----:B------:R-:W4:Y:S01]  /*5fb30*/  LDL R7, [R1+0x3548] ;  /* 0x0035480001077983 */ /* 0x000f220000100800 */
[----:B---3--:R-:W-:Y:S02]  /*5fb40*/  PRMT R13, RZ, 0x7610, R13 ;  /* 0x00007610ff0d7816 */ /* 0x008fe4000000000d */
[----:B----4-:R-:W-:-:S04]  /*5fb50*/  @P1 LOP3.LUT R7, R7, R6, RZ, 0x3c, !PT ;  /* 0x0000000607071212 */ /* 0x010fc800078e3cff */
[----:B------:R-:W-:-:S04]  /*5fb60*/  @P1 LOP3.LUT R6, R7, R6, RZ, 0x3c, !PT ;  /* 0x0000000607061212 */ /* 0x000fc800078e3cff */
[----:B------:R-:W-:-:S05]  /*5fb70*/  @P1 LOP3.LUT R7, R7, R6, RZ, 0x3c, !PT ;  /* 0x0000000607071212 */ /* 0x000fca00078e3cff */
[----:B------:R-:W3:Y:S01]  /*5fb80*/  @P1 LDG.E.U16 R13, [R6.64] ;  /* 0x00000004060d1981 */ /* 0x000ee2000c1e1500 */
[----:B------:R-:W-:-:S03]  /*5fb90*/  ISETP.GT.AND P2, PT, R4, 0xa2, PT ;  /* 0x000000a20400780c */ /* 0x000fc60003f44270 */
[----:B---3--:R0:W-:Y:S04]  /*5fba0*/  STL [R1+0xbc], R13 ;  /* 0x0000bc0d01007387 */ /* 0x0081e80000100800 */
[----:B0-----:R-:W3:Y:S01]  /*5fbb0*/  LDL.LU R13, [R1+0x59e4] ;  /* 0x0059e400010d7983 */ /* 0x001ee20000300800 */
[----:B------:R-:W4:Y:S02]  /*5fbc0*/  LDL R6, [R1+0x353c] ;  /* 0x00353c0001067983 */ /* 0x000f240000100800 */
[----:B------:R-:W4:Y:S01]  /*5fbd0*/  LDL R7, [R1+0x3540] ;  /* 0x0035400001077983 */ /* 0x000f220000100800 */
[----:B--2---:R-:W-:Y:S02]  /*5fbe0*/  PRMT R24, RZ, 0x7610, R24 ;  /* 0x00007610ff187816 */ /* 0x004fe40000000018 */
        /* <DEDUP_REMOVED lines=219> */
[----:B------:R-:W-:Y:S02]  /*609a0*/  PRMT R17, RZ, 0x7610, R17 ;  /* 0x00007610ff117816 */ /* 0x000fe40000000011 */
[----:B----4-:R-:W-:-:S04]  /*609b0*/  @P0 LOP3.LUT R7, R7, R6, RZ, 0x3c, !PT ;  /* 0x0000000607070212 */ /* 0x010fc800078e3cff */
[----:B------:R-:W-:-:S04]  /*609c0*/  @P0 LOP3.LUT R6, R7, R6, RZ, 0x3c, !PT ;  /* 0x0000000607060212 */ /* 0x000fc800078e3cff */
[----:B------:R-:W-:-:S05]  /*609d0*/  @P0 LOP3.LUT R7, R7, R6, RZ, 0x3c, !PT ;  /* 0x0000000607070212 */ /* 0x000fca00078e3cff */
[----:B------:R-:W4:Y:S01]  /*609e0*/  @P0 LDG.E.U16 R17, [R6.64] ;  /* 0x0000000406110981 */ /* 0x000f22000c1e1500 */
[----:B------:R-:W-:-:S03]  /*609f0*/  ISETP.GT.AND P1, PT, R4, 0xc8, PT ;  /* 0x000000c80400780c */ /* 0x000fc60003f24270 */
[----:B----4-:R0:W-:Y:S04]  /*60a00*/  STL [R1+0x60], R17 ;  /* 0x0000601101007387 */ /* 0x0101e80000100800 */
[----:B0-----:R-:W4:Y:S01]  /*60a10*/  LDL.LU R17, [R1+0x5988] ;  /* 0x0059880001117983 */ /* 0x001f220000300800 */
[----:B------:R-:W2:Y:S02]  /*60a20*/  LDL R6, [R1+0x340c] ;  /* 0x00340c0001067983 */ /* 0x000ea40000100800 */
[----:B------:R-:W2:Y:S01]  /*60a30*/  LDL R7, [R1+0x3410] ;  /* 0x0034100001077983 */ /* 0x000ea20000100800 */
[----:B------:R-:W-:Y:S02]  /*60a40*/  PRMT R12, RZ, 0x7610, R12 ;  /* 0x00007610ff0c7816 */ /* 0x000fe4000000000c */
[----:B--2---:R-:W-:-:S04]  /*60a50*/  @P1 LOP3.LUT R7, R7, R6, RZ, 0x3c, !PT ;  /* 0x0000000607071212 */ /* 0x004fc800078e3cff */
[----:B------:R-:W-:-:S04]  /*60a60*/  @P1 LOP3.LUT R6, R7, R6, RZ, 0x3c, !PT ;  /* 0x0000000607061212 */ /* 0x000fc800078e3cff */
[----:B------:R-:W-:-:S05]  /*60a70*/  @P1 LOP3.LUT R7, R7, R6, RZ, 0x3c, !PT ;  /* 0x0000000607071212 */ /* 0x000fca00078e3cff */
[----:B------:R-:W2:Y:S01]  /*60a80*/  @P1 LDG.E.U16 R12, [R6.64] ;  /* 0x00000004060c1981 */ /* 0x000ea2000c1e1500 */
[----:B------:R-:W-:-:S03]  /*60a90*/  ISETP.GT.AND P2, PT, R4, 0xd0, PT ;  /* 0x000000d00400780c */ /* 0x000fc60003f44270 */
[----:B--2---:R0:W-:Y:S04]  /*60aa0*/  STL [R1+0x58], R12 ;  /* 0x0000580c01007387 */ /* 0x0041e80000100800 */
[----:B0-----:R-:W2:Y:S01]  /*60ab0*/  LDL.LU R12, [R1+0x5984] ;  /* 0x00598400010c7983 */ /* 0x001ea20000300800 */
        /* <DEDUP_REMOVED lines=46> */
[----:B------:R0:W2:Y:S04]  /*60da0*/  @P2 LDG.E.U16 R24, [R6.64] ;  /* 0x0000000406182981 */ /* 0x0000a8000c1e1500 */
[----:B0-----:R-:W2:Y:S04]  /*60db0*/  LDL R6, [R1+0x328c] ;  /* 0x00328c0001067983 */ /* 0x001ea80000100800 */
[----:B------:R-:W2:Y:S01]  /*60dc0*/  LDL R7, [R1+0x3290] ;  /* 0x0032900001077983 */ /* 0x000ea20000100800 */
[----:B------:R-:W-:Y:S02]  /*60dd0*/  ISETP.GT.AND P3, PT, R4, 0xf8, PT ;  /* 0x000000f80400780c */ /* 0x000fe40003f64270 */
[----:B---3--:R-:W-:-:S11]  /*60de0*/  PRMT R13, RZ, 0x7610, R13 ;  /* 0x00007610ff0d7816 */ /* 0x008fd6000000000d */
[----:B--2---:R-:W-:-:S04]  /*60df0*/  @P3 LOP3.LUT R7, R7, R6, RZ, 0x3c, !PT ;  /* 0x0000000607073212 */ /* 0x004fc800078e3cff */
[----:B------:R-:W-:-:S04]  /*60e00*/  @P3 LOP3.LUT R6, R7, R6, RZ, 0x3c, !PT ;  /* 0x0000000607063212 */ /* 0x000fc800078e3cff */
[----:B------:R-:W-:Y:S01]  /*60e10*/  @P3 LOP3.LUT R7, R7, R6, RZ, 0x3c, !PT ;  /* 0x0000000607073212 */ /* 0x000fe200078e3cff */
[----:B------:R-:W-:Y:S04]  /*60e20*/  STL [R1+0x5920], R24 ;  /* 0x0059201801007387 */ /* 0x000fe80000100800 */
[----:B------:R0:W2:Y:S04]  /*60e30*/  @P3 LDG.E.U16 R13, [R6.64] ;  /* 0x00000004060d3981 */ /* 0x0000a8000c1e1500 */
[----:B0-----:R-:W3:Y:S04]  /*60e40*/  LDL R6, [R1+0x3444] ;  /* 0x0034440001067983 */ /* 0x001ee80000100800 */
[----:B------:R-:W3:Y:S01]  /*60e50*/  LDL R7, [R1+0x3448] ;  /* 0x0034480001077983 */ /* 0x000ee20000100800 */
[----:B------:R-:W-:-:S02]  /*60e60*/  ISETP.GT.AND P0, PT, R4, 0xc1, PT ;  /* 0x000000c10400780c */ /* 0x000fc40003f04270 */
[----:B------:R-:W-:-:S11]  /*60e70*/  PRMT R26, RZ, 0x7610, R26 ;  /* 0x00007610ff1a7816 */ /* 0x000fd6000000001a */
[----:B---3--:R-:W-:-:S04]  /*60e80*/  @P0 LOP3.LUT R7, R7, R6, RZ, 0x3c, !PT ;  /* 0x0000000607070212 */ /* 0x008fc800078e3cff */
[----:B------:R-:W-:-:S04]  /*60e90*/  @P0 LOP3.LUT R6, R7, R6, RZ, 0x3c, !PT ;  /* 0x0000000607060212 */ /* 0x000fc800078e3cff */
[----:B------:R-:W-:-:S05]  /*60ea0*/  @P0 LOP3.LUT R7, R7, R6, RZ, 0x3c, !PT ;  /* 0x0000000607070212 */ /* 0x000fca00078e3cff */
[----:B------:R-:W3:Y:S04]  /*60eb0*/  @P0 LDG.E.U16 R26, [R6.64] ;  /* 0x00000004061a0981 */ /* 0x000ee8000c1e1500 */
[----:B--2---:R-:W-:Y:S01]  /*60ec0*/  STL [R1+0x5924], R13 ;  /* 0x0059240d01007387 */ /* 0x004fe20000100800 */
[----:B------:R-:W-:-:S03]  /*60ed0*/  ISETP.GT.AND P1, PT, R4, 0xc9, PT ;  /* 0x000000c90400780c */ /* 0x000fc60003f24270 */
[----:B---3--:R0:W-:Y:S04]  /*60ee0*/  STL [R1+0x5c], R26 ;  /* 0x00005c1a01007387 */ /* 0x0081e80000100800 */
[----:B0-----:R-:W2:Y:S01]  /*60ef0*/  LDL.LU R26, [R1+0x5970] ;  /* 0x00597000011a7983 */ /* 0x001ea20000300800 */
[----:B------:R-:W3:Y:S02]  /*60f00*/  LDL R6, [R1+0x3404] ;  /* 0x0034040001067983 */ /* 0x000ee40000100800 */
[----:B------:R-:W3:Y:S01]  /*60f10*/  LDL R7, [R1+0x3408] ;  /* 0x0034080001077983 */ /* 0x000ee20000100800 */
[----:B------:R-:W-:Y:S02]  /*60f20*/  PRMT R24, RZ, 0x7610, R24 ;  /* 0x00007610ff187816 */ /* 0x000fe40000000018 */
[----:B---3--:R-:W-:-:S04]  /*60f30*/  @P1 LOP3.LUT R7, R7, R6, RZ, 0x3c, !PT ;  /* 0x0000000607071212 */ /* 0x008fc800078e3cff */
[----:B------:R-:W-:-:S04]  /*60f40*/  @P1 LOP3.LUT R6, R7, R6, RZ, 0x3c, !PT ;  /* 0x0000000607061212 */ /* 0x000fc800078e3cff */
[----:B------:R-:W-:-:S05]  /*60f50*/  @P1 LOP3.LUT R7, R7, R6, RZ, 0x3c, !PT ;  /* 0x0000000607071212 */ /* 0x000fca00078e3cff */
[----:B------:R0:W3:Y:S04]  /*60f60*/  @P1 LDG.E.U16 R24, [R6.64] ;  /* 0x0000000406181981 */ /* 0x0000e8000c1e1500 */
[----:B0-----:R-:W2:Y:S04]  /*60f70*/  LDL R6, [R1+0x33c4] ;  /* 0x0033c40001067983 */ /* 0x001ea80000100800 */
[----:B------:R-:W2:Y:S01]  /*60f80*/  LDL R7, [R1+0x33c8] ;  /* 0x0033c80001077983 */ /* 0x000ea20000100800 */
[----:B------:R-:W-:Y:S02]  /*60f90*/  ISETP.GT.AND P2, PT, R4, 0xd1, PT ;  /* 0x000000d10400780c */ /* 0x000fe40003f44270 */
[----:B------:R-:W-:-:S11]  /*60fa0*/  PRMT R10, RZ, 0x7610, R10 ;  /* 0x00007610ff0a7816 */ /* 0x000fd6000000000a */
[----:B--2---:R-:W-:-:S04]  /*60fb0*/  @P2 LOP3.LUT R7, R7, R6, RZ, 0x3c, !PT ;  /* 0x0000000607072212 */ /* 0x004fc800078e3cff */
[----:B------:R-:W-:-:S04]  /*60fc0*/  @P2 LOP3.LUT R6, R7, R6, RZ, 0x3c, !PT ;  /* 0x0000000607062212 */ /* 0x000fc800078e3cff */
[----:B------:R-:W-:-:S05]  /*60fd0*/  @P2 LOP3.LUT R7, R7, R6, RZ, 0x3c, !PT ;  /* 0x0000000607072212 */ /* 0x000fca00078e3cff */
[----:B------:R-:W2:Y:S04]  /*60fe0*/  @P2 LDG.E.U16 R10, [R6.64] ;  /* 0x00000004060a2981 */ /* 0x000ea8000c1e1500 */
[----:B---3--:R0:W-:Y:S04]  /*60ff0*/  STL [R1+0x54], R24 ;  /* 0x0000541801007387 */ /* 0x0081e80000100800 */
[----:B0-----:R-:W3:Y:S04]  /*61000*/  LDL R24, [R1+0x32c8] ;  /* 0x0032c80001187983 */ /* 0x001ee80000100800 */
[----:B--2---:R0:W-:Y:S04]  /*61010*/  STL [R1+0x4c], R10 ;  /* 0x00004c0a01007387 */ /* 0x0041e80000100800 */
[----:B0-----:R-:W2:Y:S01]  /*61020*/  LDL.LU R10, [R1+0x596c] ;  /* 0x00596c00010a7983 */ /* 0x001ea20000300800 */
[----:B------:R-:W2:Y:S02]  /*61030*/  LDL R6, [R1+0x3384] ;  /* 0x0033840001067983 */ /* 0x000ea40000100800 */
[----:B------:R-:W2:Y:S01]  /*61040*/  LDL R7, [R1+0x3388] ;  /* 0x0033880001077983 */ /* 0x000ea20000100800 */
[----:B------:R-:W-:-:S02]  /*61050*/  ISETP.GT.AND P3, PT, R4, 0xd9, PT ;  /* 0x000000d90400780c */ /* 0x000fc40003f64270 */
[----:B------:R-:W-:-:S11]  /*61060*/  PRMT R9, RZ, 0x7610, R9 ;  /* 0x00007610ff097816 */ /* 0x000fd60000000009 */
        /* <DEDUP_REMOVED lines=24> */
[C---:B------:R-:W-:Y:S02]  /*611f0*/  ISETP.GT.AND P2, PT, R4.reuse, 0xf1, PT ;  /* 0x000000f10400780c */ /* 0x040fe40003f44270 */
[----:B----4-:R-:W-:Y:S01]  /*61200*/  PRMT R17, RZ, 0x7610, R17 ;  /* 0x00007610ff117816 */ /* 0x010fe20000000011 */
[----:B--2---:R0:W-:Y:S04]  /*61210*/  STL [R1+0xc], R28 ;  /* 0x00000c1c01007387 */ /* 0x0041e80000100800 */
[----:B0-----:R-:W2:Y:S01]  /*61220*/  LDL.LU R28, [R1+0x5960] ;  /* 0x00596000011c7983 */ /* 0x001ea20000300800 */
[----:B------:R-:W4:Y:S05]  /*61230*/  LDL R7, [R1+0x32c4] ;  /* 0x0032c40001077983 */ /* 0x000f2a0000100800 */
[----:B---3--:R-:W-:Y:S01]  /*61240*/  @P2 IMAD.MOV.U32 R6, RZ, RZ, R24 ;  /* 0x000000ffff062224 */ /* 0x008fe200078e0018 */
[----:B------:R-:W-:-:S02]  /*61250*/  ISETP.GT.AND P3, PT, R4, 0xf9, PT ;  /* 0x000000f90400780c */ /* 0x000fc40003f64270 */
[----:B------:R-:W-:Y:S01]  /*61260*/  PRMT R12, RZ, 0x7610, R12 ;  /* 0x00007610ff0c7816 */ /* 0x000fe2000000000c */
[----:B------:R-:W3:Y:S04]  /*61270*/  LDL R24, [R1+0x33c0] ;  /* 0x0033c00001187983 */ /* 0x000ee80000100800 */
[----:B----4-:R0:W4:Y:S04]  /*61280*/  @P2 LDG.E.U16 R17, [R6.64] ;  /* 0x0000000406112981 */ /* 0x010128000c1e1500 */
[----:B0-----:R-:W2:Y:S04]  /*61290*/  LDL R6, [R1+0x3284] ;  /* 0x0032840001067983 */ /* 0x001ea80000100800 */
[----:B------:R-:W2:Y:S02]  /*612a0*/  LDL R7, [R1+0x3288] ;  /* 0x0032880001077983 */ /* 0x000ea40000100800 */
[----:B--2---:R-:W-:-:S04]  /*612b0*/  @P3 LOP3.LUT R7, R7, R6, RZ, 0x3c, !PT ;  /* 0x0000000607073212 */ /* 0x004fc800078e3cff */
[----:B------:R-:W-:-:S04]  /*612c0*/  @P3 LOP3.LUT R6, R7, R6, RZ, 0x3c, !PT ;  /* 0x0000000607063212 */ /* 0x000fc800078e3cff */
[----:B------:R-:W-:Y:S01]  /*612d0*/  @P3 LOP3.LUT R7, R7, R6, RZ, 0x3c, !PT ;  /* 0x0000000607073212 */ /* 0x000fe200078e3cff */
[----:B----4-:R-:W-:Y:S04]  /*612e0*/  STL [R1+0x5910], R17 ;  /* 0x0059101101007387 */ /* 0x010fe80000100800 */
[----:B------:R0:W2:Y:S04]  /*612f0*/  @P3 LDG.E.U16 R12, [R6.64] ;  /* 0x00000004060c3981 */ /* 0x0000a8000c1e1500 */
[----:B0-----:R-:W4:Y:S04]  /*61300*/  LDL R6, [R1+0x343c] ;  /* 0x00343c0001067983 */ /* 0x001f280000100800 */
[----:B------:R-:W4:Y:S01]  /*61310*/  LDL R7, [R1+0x3440] ;  /* 0x0034400001077983 */ /* 0x000f220000100800 */
[----:B------:R-:W-:-:S02]  /*61320*/  ISETP.GT.AND P0, PT, R4, 0xc2, PT ;  /* 0x000000c20400780c */ /* 0x000fc40003f04270 */
[----:B------:R-:W-:-:S11]  /*61330*/  PRMT R27, RZ, 0x7610, R27 ;  /* 0x00007610ff1b7816 */ /* 0x000fd6000000001b */
[----:B----4-:R-:W-:-:S04]  /*61340*/  @P0 LOP3.LUT R7, R7, R6, RZ, 0x3c, !PT ;  /* 0x0000000607070212 */ /* 0x010fc800078e3cff */
[----:B------:R-:W-:-:S04]  /*61350*/  @P0 LOP3.LUT R6, R7, R6, RZ, 0x3c, !PT ;  /* 0x0000000607060212 */ /* 0x000fc800078e3cff */
[----:B------:R-:W-:-:S05]  /*61360*/  @P0 LOP3.LUT R7, R7, R6, RZ, 0x3c, !PT ;  /* 0x0000000607070212 */ /* 0x000fca00078e3cff */
[----:B------:R-:W4:Y:S04]  /*61370*/  @P0 LDG.E.U16 R27, [R6.64] ;  /* 0x00000004061b0981 */ /* 0x000f28000c1e1500 */
[----:B--2---:R-:W-:Y:S01]  /*61380*/  STL [R1+0x5914], R12 ;  /* 0x0059140c01007387 */ /* 0x004fe20000100800 */
[----:B------:R-:W-:-:S03]  /*61390*/  ISETP.GT.AND P1, PT, R4, 0xca, PT ;  /* 0x000000ca0400780c */ /* 0x000fc60003f24270 */
[----:B----4-:R0:W-:Y:S04]  /*613a0*/  STL [R1+0x44], R27 ;  /* 0x0000441b01007387 */ /* 0x0101e80000100800 */
[----:B0-----:R-:W2:Y:S01]  /*613b0*/  LDL.LU R27, [R1+0x595c] ;  /* 0x00595c00011b7983 */ /* 0x001ea20000300800 */
[----:B------:R-:W4:Y:S02]  /*613c0*/  LDL R6, [R1+0x33fc] ;  /* 0x0033fc0001067983 */ /* 0x000f240000100800 */
[----:B------:R-:W4:Y:S01]  /*613d0*/  LDL R7, [R1+0x3400] ;  /* 0x0034000001077983 */ /* 0x000f220000100800 */
[----:B------:R-:W-:Y:S02]  /*613e0*/  PRMT R25, RZ, 0x7610, R25 ;  /* 0x00007610ff197816 */ /* 0x000fe40000000019 */
[----:B----4-:R-:W-:-:S04]  /*613f0*/  @P1 LOP3.LUT R7, R7, R6, RZ, 0x3c, !PT ;  /* 0x0000000607071212 */ /* 0x010fc800078e3cff */
[----:B------:R-:W-:-:S04]  /*61400*/  @P1 LOP3.LUT R6, R7, R6, RZ, 0x3c, !PT ;  /* 0x0000000607061212 */ /* 0x000fc800078e3cff */
[----:B------:R-:W-:-:S05]  /*61410*/  @P1 LOP3.LUT R7, R7, R6, RZ, 0x3c, !PT ;  /* 0x0000000607071212 */ /* 0x000fca00078e3cff */
[----:B------:R-:W4:Y:S01]  /*61420*/  @P1 LDG.E.U16 R25, [R6.64] ;  /* 0x0000000406191981 */ /* 0x000f22000c1e1500 */
[----:B------:R-:W-:Y:S02]  /*61430*/  ISETP.GT.AND P2, PT, R4, 0xd2, PT ;  /* 0x000000d20400780c */ /* 0x000fe40003f44270 */
[----:B------:R-:W-:Y:S01]  /*61440*/  PRMT R8, RZ, 0x7610, R8 ;  /* 0x00007610ff087816 */ /* 0x000fe20000000008 */
[----:B----4-:R0:W-:Y:S04]  /*61450*/  STL [R1+0x40], R25 ;  /* 0x0000401901007387 */ /* 0x0101e80000100800 */
[----:B0-----:R-:W4:Y:S01]  /*61460*/  LDL.LU R25, [R1+0x5958] ;  /* 0x0059580001197983 */ /* 0x001f220000300800 */
[----:B------:R-:W2:Y:S05]  /*61470*/  LDL R7, [R1+0x33bc] ;  /* 0x0033bc0001077983 */ /* 0x000eaa0000100800 */
[----:B---3--:R-:W-:-:S02]  /*61480*/  @P2 IMAD.MOV.U32 R6, RZ, RZ, R24 ;  /* 0x000000ffff062224 */ /* 0x008fc400078e0018 */
[----:B------:R-:W3:Y:S04]  /*61490*/  LDL R24, [R1+0x32c0] ;  /* 0x0032c00001187983 */ /* 0x000ee80000100800 */
[----:B--2---:R-:W2:Y:S01]  /*614a0*/  @P2 LDG.E.U16 R8, [R6.64] ;  /* 0x0000000406082981 */ /* 0x004ea2000c1e1500 */
        /* <DEDUP_REMOVED lines=18> */
[----:B------:R0:W-:Y:S04]  /*615d0*/  STL [R1+0x34], R15 ;  /* 0x0000340f01007387 */ /* 0x0001e80000100800 */
        /* <DEDUP_REMOVED lines=11> */
[C---:B------:R-:W-:Y:S02]  /*61690*/  ISETP.GT.AND P2, PT, R4.reuse, 0xf2, PT ;  /* 0x000000f20400780c */ /* 0x040fe40003f44270 */
[----:B------:R-:W-:Y:S01]  /*616a0*/  PRMT R16, RZ, 0x7610, R16 ;  /* 0x00007610ff107816 */ /* 0x000fe20000000010 */
[----:B--2---:R0:W-:Y:S04]  /*616b0*/  STL [R1+0x8], R22 ;  /* 0x0000081601007387 */ /* 0x0041e80000100800 */
[----:B0-----:R-:W2:Y:S01]  /*616c0*/  LDL.LU R22, [R1+0x594c] ;  /* 0x00594c0001167983 */ /* 0x001ea20000300800 */
[----:B------:R-:W2:Y:S05]  /*616d0*/  LDL R7, [R1+0x32bc] ;  /* 0x0032bc0001077983 */ /* 0x000eaa0000100800 */
[----:B---3--:R-:W-:Y:S01]  /*616e0*/  @P2 IMAD.MOV.U32 R6, RZ, RZ, R24 ;  /* 0x000000ffff062224 */ /* 0x008fe200078e0018 */
[----:B------:R-:W-:-:S02]  /*616f0*/  ISETP.GT.AND P3, PT, R4, 0xfa, PT ;  /* 0x000000fa0400780c */ /* 0x000fc40003f64270 */
[----:B------:R-:W-:Y:S01]  /*61700*/  PRMT R11, RZ, 0x7610, R11 ;  /* 0x00007610ff0b7816 */ /* 0x000fe2000000000b */
[----:B------:R-:W3:Y:S04]  /*61710*/  LDL R24, [R1+0x33b8] ;  /* 0x0033b80001187983 */ /* 0x000ee80000100800 */
[----:B--2---:R0:W2:Y:S04]  /*61720*/  @P2 LDG.E.U16 R16, [R6.64] ;  /* 0x0000000406102981 */ /* 0x0040a8000c1e1500 */
[----:B0-----:R-:W3:Y:S02]  /*61730*/  LDL R7, [R1+0x327c] ;  /* 0x00327c0001077983 */ /* 0x001ee40000100800 */
[----:B------:R-:W-:Y:S01]  /*61740*/  @P3 IMAD.MOV.U32 R6, RZ, RZ, R15 ;  /* 0x000000ffff063224 */ /* 0x000fe200078e000f */
[----:B------:R-:W-:Y:S01]  /*61750*/  ISETP.GT.AND P0, PT, R4, 0xc3, PT ;  /* 0x000000c30400780c */ /* 0x000fe20003f04270 */
[----:B--2---:R-:W-:Y:S01]  /*61760*/  STL [R1+0x58fc], R16 ;  /* 0x0058fc1001007387 */ /* 0x004fe20000100800 */
[----:B------:R-:W-:Y:S01]  /*61770*/  PRMT R21, RZ, 0x7610, R21 ;  /* 0x00007610ff157816 */ /* 0x000fe20000000015 */
[----:B------:R-:W2:Y:S02]  /*61780*/  LDL R15, [R1+0x3378] ;  /* 0x00337800010f7983 */ /* 0x000ea40000100800 */
[----:B---3--:R0:W3:Y:S04]  /*61790*/  @P3 LDG.E.U16 R11, [R6.64] ;  /* 0x00000004060b3981 */ /* 0x0080e8000c1e1500 */
[----:B0-----:R-:W2:Y:S04]  /*617a0*/  LDL R6, [R1+0x3434] ;  /* 0x0034340001067983 */ /* 0x001ea80000100800 */
[----:B------:R-:W2:Y:S02]  /*617b0*/  LDL R7, [R1+0x3438] ;  /* 0x0034380001077983 */ /* 0x000ea40000100800 */
[----:B--2---:R-:W-:-:S04]  /*617c0*/  @P0 LOP3.LUT R7, R7, R6, RZ, 0x3c, !PT ;  /* 0x0000000607070212 */ /* 0x004fc800078e3cff */
[----:B------:R-:W-:-:S04]  /*617d0*/  @P0 LOP3.LUT R6, R7, R6, RZ, 0x3c, !PT ;  /* 0x0000000607060212 */ /* 0x000fc800078e3cff */
[----:B------:R-:W-:-:S05]  /*617e0*/  @P0 LOP3.LUT R7, R7, R6, RZ, 0x3c, !PT ;  /* 0x0000000607070212 */ /* 0x000fca00078e3cff */
[----:B------:R-:W2:Y:S04]  /*617f0*/  @P0 LDG.E.U16 R21, [R6.64] ;  /* 0x0000000406150981 */ /* 0x000ea8000c1e1500 */
[----:B---3--:R-:W-:Y:S01]  /*61800*/  STL [R1+0x5900], R11 ;  /* 0x0059000b01007387 */ /* 0x008fe20000100800 */
[----:B------:R-:W-:-:S03]  /*61810*/  ISETP.GT.AND P1, PT, R4, 0xcb, PT ;  /* 0x000000cb0400780c */ /* 0x000fc60003f24270 */
[----:B--2---:R0:W-:Y:S04]  /*61820*/  STL [R1+0x24], R21 ;  /* 0x0000241501007387 */ /* 0x0041e80000100800 */
[----:B0-----:R-:W2:Y:S01]  /*61830*/  LDL.LU R21, [R1+0x5948] ;  /* 0x0059480001157983 */ /* 0x001ea20000300800 */
[----:B------:R-:W3:Y:S02]  /*61840*/  LDL R6, [R1+0x33f4] ;  /* 0x0033f40001067983 */ /* 0x000ee40000100800 */
[----:B------:R-:W3:Y:S01]  /*61850*/  LDL R7, [R1+0x33f8] ;  /* 0x0033f80001077983 */ /* 0x000ee20000100800 */
[----:B------:R-:W-:Y:S02]  /*61860*/  PRMT R20, RZ, 0x7610, R20 ;  /* 0x00007610ff147816 */ /* 0x000fe40000000014 */
[----:B---3--:R-:W-:-:S04]  /*61870*/  @P1 LOP3.LUT R7, R7, R6, RZ, 0x3c, !PT ;  /* 0x0000000607071212 */ /* 0x008fc800078e3cff */
[----:B------:R-:W-:-:S04]  /*61880*/  @P1 LOP3.LUT R6, R7, R6, RZ, 0x3c, !PT ;  /* 0x0000000607061212 */ /* 0x000fc800078e3cff */
[----:B------:R-:W-:-:S05]  /*61890*/  @P1 LOP3.LUT R7, R7, R6, RZ, 0x3c, !PT ;  /* 0x0000000607071212 */ /* 0x000fca00078e3cff */
[----:B------:R-:W3:Y:S01]  /*618a0*/  @P1 LDG.E.U16 R20, [R6.64] ;  /* 0x0000000406141981 */ /* 0x000ee2000c1e1500 */
[C---:B------:R-:W-:Y:S02]  /*618b0*/  ISETP.GT.AND P2, PT, R4.reuse, 0xd3, PT ;  /* 0x000000d30400780c */ /* 0x040fe40003f44270 */
[----:B------:R-:W-:Y:S01]  /*618c0*/  PRMT R13, RZ, 0x7610, R13 ;  /* 0x00007610ff0d7816 */ /* 0x000fe2000000000d */
[----:B---3--:R0:W-:Y:S04]  /*618d0*/  STL [R1+0x20], R20 ;  /* 0x0000201401007387 */ /* 0x0081e80000100800 */
[----:B0-----:R-:W3:Y:S01]  /*618e0*/  LDL.LU R20, [R1+0x5944] ;  /* 0x0059440001147983 */ /* 0x001ee20000300800 */
[----:B------:R-:W2:Y:S05]  /*618f0*/  LDL R7, [R1+0x33b4] ;  /* 0x0033b40001077983 */ /* 0x000eaa0000100800 */
[----:B------:R-:W-:Y:S01]  /*61900*/  @P2 IMAD.MOV.U32 R6, RZ, RZ, R24 ;  /* 0x000000ffff062224 */ /* 0x000fe200078e0018 */
[----:B------:R-:W-:-:S02]  /*61910*/  ISETP.GT.AND P3, PT, R4, 0xdb, PT ;  /* 0x000000db0400780c */ /* 0x000fc40003f64270 */
[----:B------:R-:W-:Y:S01]  /*61920*/  PRMT R14, RZ, 0x7610, R14 ;  /* 0x00007610ff0e7816 */ /* 0x000fe2000000000e */
[----:B------:R-:W3:Y:S04]  /*61930*/  LDL R24, [R1+0x32b4] ;  /* 0x0032b40001187983 */ /* 0x000ee80000100800 */
[----:B--2---:R0:W2:Y:S04]  /*61940*/  @P2 LDG.E.U16 R13, [R6.64] ;  /* 0x00000004060d2981 */ /* 0x0040a8000c1e1500 */
[----:B0-----:R-:W3:Y:S02]  /*61950*/  LDL R7, [R1+0x3374] ;  /* 0x0033740001077983 */ /* 0x001ee40000100800 */
[----:B------:R-:W-:Y:S01]  /*61960*/  @P3 IMAD.MOV.U32 R6, RZ, RZ, R15 ;  /* 0x000000ffff063224 */ /* 0x000fe200078e000f */
[----:B------:R-:W-:Y:S01]  /*61970*/  ISETP.GT.AND P0, PT, R4, 0xe3, PT ;  /* 0x000000e30400780c */ /* 0x000fe20003f04270 */
[----:B--2---:R0:W-:Y:S01]  /*61980*/  STL [R1+0x1c], R13 ;  /* 0x00001c0d01007387 */ /* 0x0041e20000100800 */
[----:B------:R-:W-:Y:S01]  /*61990*/  PRMT R19, RZ, 0x7610, R19 ;  /* 0x00007610ff137816 */ /* 0x000fe20000000013 */
[----:B------:R-:W2:Y:S02]  /*619a0*/  LDL R15, [R1+0x3274] ;  /* 0x00327400010f7983 */ /* 0x000ea40000100800 */
[----:B---3--:R1:W3:Y:S04]  /*619b0*/  @P3 LDG.E.U16 R14, [R6.64] ;  /* 0x00000004060e3981 */ /* 0x0082e8000c1e1500 */
[----:B0-----:R-:W2:Y:S04]  /*619c0*/  LDL R13, [R1+0x32b8] ;  /* 0x0032b800010d7983 */ /* 0x001ea80000100800 */
[----:B-1----:R-:W2:Y:S04]  /*619d0*/  LDL R6, [R1+0x3334] ;  /* 0x0033340001067983 */ /* 0x002ea80000100800 */
[----:B------:R-:W2:Y:S02]  /*619e0*/  LDL R7, [R1+0x3338] ;  /* 0x0033380001077983 */ /* 0x000ea40000100800 */
        /* <DEDUP_REMOVED lines=11> */
[----:B------:R-:W-:Y:S02]  /*61aa0*/  ISETP.GT.AND P2, PT, R4, 0xf3, PT ;  /* 0x000000f30400780c */ /* 0x000fe40003f44270 */
[----:B------:R-:W-:Y:S02]  /*61ab0*/  PRMT R26, RZ, 0x7610, R26 ;  /* 0x00007610ff1a7816 */ /* 0x000fe4000000001a */
[----:B------:R-:W-:-:S07]  /*61ac0*/  PRMT R10, RZ, 0x7610, R10 ;  /* 0x00007610ff0a7816 */ /* 0x000fce000000000a */
[----:B--2---:R-:W-:-:S04]  /*61ad0*/  @P1 LOP3.LUT R7, R7, R6, RZ, 0x3c, !PT ;  /* 0x0000000607071212 */ /* 0x004fc800078e3cff */
[----:B------:R-:W-:-:S04]  /*61ae0*/  @P1 LOP3.LUT R6, R7, R6, RZ, 0x3c, !PT ;  /* 0x0000000607061212 */ /* 0x000fc800078e3cff */
[----:B------:R-:W-:-:S05]  /*61af0*/  @P1 LOP3.LUT R7, R7, R6, RZ, 0x3c, !PT ;  /* 0x0000000607071212 */ /* 0x000fca00078e3cff */
[----:B------:R0:W2:Y:S02]  /*61b00*/  @P1 LDG.E.U16 R26, [R6.64] ;  /* 0x00000004061a1981 */ /* 0x0000a4000c1e1500 */
[----:B0-----:R-:W-:Y:S02]  /*61b10*/  @P2 IMAD.MOV.U32 R6, RZ, RZ, R13 ;  /* 0x000000ffff062224 */ /* 0x001fe400078e000d */
[----:B------:R-:W-:-:S05]  /*61b20*/  @P2 IMAD.MOV.U32 R7, RZ, RZ, R24 ;  /* 0x000000ffff072224 */ /* 0x000fca00078e0018 */
[----:B------:R3:W4:Y:S01]  /*61b30*/  @P2 LDG.E.U16 R10, [R6.64] ;  /* 0x00000004060a2981 */ /* 0x000722000c1e1500 */
[----:B------:R-:W-:Y:S02]  /*61b40*/  ISETP.GT.AND P3, PT, R4, 0xfb, PT ;  /* 0x000000fb0400780c */ /* 0x000fe40003f64270 */
[----:B------:R-:W-:-:S11]  /*61b50*/  PRMT R9, RZ, 0x7610, R9 ;  /* 0x00007610ff097816 */ /* 0x000fd60000000009 */
[----:B---3--:R-:W-:Y:S02]  /*61b60*/  @P3 IMAD.MOV.U32 R6, RZ, RZ, R14 ;  /* 0x000000ffff063224 */ /* 0x008fe400078e000e */
[----:B------:R-:W-:-:S05]  /*61b70*/  @P3 IMAD.MOV.U32 R7, RZ, RZ, R15 ;  /* 0x000000ffff073224 */ /* 0x000fca00078e000f */
[----:B------:R0:W3:Y:S04]  /*61b80*/  @P3 LDG.E.U16 R9, [R6.64] ;  /* 0x0000000406093981 */ /* 0x0000e8000c1e1500 */
[----:B--2---:R-:W-:Y:S01]  /*61b90*/  STL [R1+0x58e0], R26 ;  /* 0x0058e01a01007387 */ /* 0x004fe20000100800 */
[----:B------:R-:W2:Y:S02]  /*61ba0*/  LDL R24, [R1+0x33ac] ;  /* 0x0033ac0001187983 */ /* 0x000ea40000100800 */
[----:B------:R-:W2:Y:S01]  /*61bb0*/  LDL R13, [R1+0x33b0] ;  /* 0x0033b000010d7983 */ /* 0x000ea20000100800 */
[----:B----4-:R-:W-:Y:S01]  /*61bc0*/  STL [R1+0x58e4], R10 ;  /* 0x0058e40a01007387 */ /* 0x010fe20000100800 */
[----:B0-----:R-:W4:Y:S02]  /*61bd0*/  LDL R6, [R1+0x342c] ;  /* 0x00342c0001067983 */ /* 0x001f240000100800 */
[----:B------:R-:W4:Y:S01]  /*61be0*/  LDL R7, [R1+0x3430] ;  /* 0x0034300001077983 */ /* 0x000f220000100800 */
[----:B------:R-:W-:-:S02]  /*61bf0*/  ISETP.GT.AND P0, PT, R4, 0xc4, PT ;  /* 0x000000c40400780c */ /* 0x000fc40003f04270 */
[----:B------:R-:W-:Y:S01]  /*61c00*/  PRMT R18, RZ, 0x7610, R18 ;  /* 0x00007610ff127816 */ /* 0x000fe20000000012 */
[----:B------:R-:W2:Y:S04]  /*61c10*/  LDL R15, [R1+0x336c] ;  /* 0x00336c00010f7983 */ /* 0x000ea80000100800 */
[----:B------:R-:W2:Y:S06]  /*61c20*/  LDL R14, [R1+0x3370] ;  /* 0x00337000010e7983 */ /* 0x000eac0000100800 */
[----:B----4-:R-:W-:-:S04]  /*61c30*/  @P0 LOP3.LUT R7, R7, R6, RZ, 0x3c, !PT ;  /* 0x0000000607070212 */ /* 0x010fc800078e3cff */
[----:B------:R-:W-:-:S04]  /*61c40*/  @P0 LOP3.LUT R6, R7, R6, RZ, 0x3c, !PT ;  /* 0x0000000607060212 */ /* 0x000fc800078e3cff */
[----:B------:R-:W-:-:S05]  /*61c50*/  @P0 LOP3.LUT R7, R7, R6, RZ, 0x3c, !PT ;  /* 0x0000000607070212 */ /* 0x000fca00078e3cff */
[----:B------:R-:W4:Y:S04]  /*61c60*/  @P0 LDG.E.U16 R18, [R6.64] ;  /* 0x0000000406120981 */ /* 0x000f28000c1e1500 */
[----:B---3--:R-:W-:Y:S01]  /*61c70*/  STL [R1+0x58e8], R9 ;  /* 0x0058e80901007387 */ /* 0x008fe20000100800 */
[----:B------:R-:W-:-:S03]  /*61c80*/  ISETP.GT.AND P1, PT, R4, 0xcc, PT ;  /* 0x000000cc0400780c */ /* 0x000fc60003f24270 */
[----:B----4-:R0:W-:Y:S04]  /*61c90*/  STL [R1+0x4], R18 ;  /* 0x0000041201007387 */ /* 0x0101e80000100800 */
[----:B0-----:R-:W3:Y:S01]  /*61ca0*/  LDL.LU R18, [R1+0x593c] ;  /* 0x00593c0001127983 */ /* 0x001ee20000300800 */
[----:B------:R-:W4:Y:S02]  /*61cb0*/  LDL R6, [R1+0x33ec] ;  /* 0x0033ec0001067983 */ /* 0x000f240000100800 */
[----:B------:R-:W4:Y:S01]  /*61cc0*/  LDL R7, [R1+0x33f0] ;  /* 0x0033f00001077983 */ /* 0x000f220000100800 */
[----:B------:R-:W-:Y:S02]  /*61cd0*/  ISETP.GT.AND P2, PT, R4, 0xd4, PT ;  /* 0x000000d40400780c */ /* 0x000fe40003f44270 */
[----:B------:R-:W-:-:S02]  /*61ce0*/  PRMT R5, RZ, 0x7610, R5 ;  /* 0x00007610ff057816 */ /* 0x000fc40000000005 */
[----:B------:R-:W-:Y:S02]  /*61cf0*/  PRMT R29, RZ, 0x7610, R29 ;  /* 0x00007610ff1d7816 */ /* 0x000fe4000000001d */
[----:B----4-:R-:W-:-:S04]  /*61d00*/  @P1 LOP3.LUT R7, R7, R6, RZ, 0x3c, !PT ;  /* 0x0000000607071212 */ /* 0x010fc800078e3cff */
[----:B------:R-:W-:-:S04]  /*61d10*/  @P1 LOP3.LUT R6, R7, R6, RZ, 0x3c, !PT ;  /* 0x0000000607061212 */ /* 0x000fc800078e3cff */
[----:B------:R-:W-:-:S05]  /*61d20*/  @P1 LOP3.LUT R7, R7, R6, RZ, 0x3c, !PT ;  /* 0x0000000607071212 */ /* 0x000fca00078e3cff */
[----:B------:R2:W4:Y:S02]  /*61d30*/  @P1 LDG.E.U16 R5, [R6.64] ;  /* 0x0000000406051981 */ /* 0x000524000c1e1500 */
[----:B--2---:R-:W-:Y:S02]  /*61d40*/  @P2 IMAD.MOV.U32 R6, RZ, RZ, R13 ;  /* 0x000000ffff062224 */ /* 0x004fe400078e000d */
[----:B------:R-:W-:-:S05]  /*61d50*/  @P2 IMAD.MOV.U32 R7, RZ, RZ, R24 ;  /* 0x000000ffff072224 */ /* 0x000fca00078e0018 */
[----:B------:R0:W2:Y:S01]  /*61d60*/  @P2 LDG.E.U16 R29, [R6.64] ;  /* 0x00000004061d2981 */ /* 0x0000a2000c1e1500 */
[----:B------:R-:W-:Y:S02]  /*61d70*/  ISETP.GT.AND P3, PT, R4, 0xdc, PT ;  /* 0x000000dc0400780c */ /* 0x000fe40003f64270 */
[----:B------:R-:W-:-:S11]  /*61d80*/  PRMT R28, RZ, 0x7610, R28 ;  /* 0x00007610ff1c7816 */ /* 0x000fd6000000001c */
[----:B0-----:R-:W-:Y:S02]  /*61d90*/  @P3 IMAD.MOV.U32 R6, RZ, RZ, R14 ;  /* 0x000000ffff063224 */ /* 0x001fe400078e000e */
[----:B------:R-:W-:-:S05]  /*61da0*/  @P3 IMAD.MOV.U32 R7, RZ, RZ, R15 ;  /* 0x000000ffff073224 */ /* 0x000fca00078e000f */
[----:B------:R0:W3:Y:S04]  /*61db0*/  @P3 LDG.E.U16 R28, [R6.64] ;  /* 0x00000004061c3981 */ /* 0x0000e8000c1e1500 */
[----:B----4-:R1:W-:Y:S04]  /*61dc0*/  STL [R1], R5 ;  /* 0x0000000501007387 */ /* 0x0103e80000100800 */
[----:B-1----:R-:W4:Y:S01]  /*61dd0*/  LDL.LU R5, [R1+0x5938] ;  /* 0x0059380001057983 */ /* 0x002f220000300800 */
[----:B------:R-:W3:Y:S02]  /*61de0*/  LDL R24, [R1+0x32ec] ;  /* 0x0032ec0001187983 */ /* 0x000ee40000100800 */
[----:B------:R-:W3:Y:S01]  /*61df0*/  LDL R13, [R1+0x32f0] ;  /* 0x0032f000010d7983 */ /* 0x000ee20000100800 */
[----:B--2---:R-:W-:Y:S01]  /*61e00*/  STL [R1+0x58c8], R29 ;  /* 0x0058c81d01007387 */ /* 0x004fe20000100800 */
[----:B0-----:R-:W2:Y:S02]  /*61e10*/  LDL R6, [R1+0x332c] ;  /* 0x00332c0001067983 */ /* 0x001ea40000100800 */
[----:B------:R-:W2:Y:S01]  /*61e20*/  LDL R7, [R1+0x3330] ;  /* 0x0033300001077983 */ /* 0x000ea20000100800 */
[----:B------:R-:W-:-:S02]  /*61e30*/  ISETP.GT.AND P0, PT, R4, 0xe4, PT ;  /* 0x000000e40400780c */ /* 0x000fc40003f04270 */
[----:B------:R-:W-:Y:S01]  /*61e40*/  PRMT R27, RZ, 0x7610, R27 ;  /* 0x00007610ff1b7816 */ /* 0x000fe2000000001b */
[----:B------:R-:W3:Y:S04]  /*61e50*/  LDL R15, [R1+0x32ac] ;  /* 0x0032ac00010f7983 */ /* 0x000ee80000100800 */
[----:B------:R-:W3:Y:S06]  /*61e60*/  LDL R14, [R1+0x32b0] ;  /* 0x0032b000010e7983 */ /* 0x000eec0000100800 */
[----:B--2---:R-:W-:-:S04]  /*61e70*/  @P0 LOP3.LUT R7, R7, R6, RZ, 0x3c, !PT ;  /* 0x0000000607070212 */ /* 0x004fc800078e3cff */
[----:B------:R-:W-:-:S04]  /*61e80*/  @P0 LOP3.LUT R6, R7, R6, RZ, 0x3c, !PT ;  /* 0x0000000607060212 */ /* 0x000fc800078e3cff */
[----:B------:R-:W-:-:S05]  /*61e90*/  @P0 LOP3.LUT R7, R7, R6, RZ, 0x3c, !PT ;  /* 0x0000000607070212 */ /* 0x000fca00078e3cff */
[----:B------:R-:W2:Y:S04]  /*61ea0*/  @P0 LDG.E.U16 R27, [R6.64] ;  /* 0x00000004061b0981 */ /* 0x000ea8000c1e1500 */
[----:B---3--:R0:W-:Y:S04]  /*61eb0*/  STL [R1+0x58cc], R28 ;  /* 0x0058cc1c01007387 */ /* 0x0081e80000100800 */
[----:B0-----:R-:W3:Y:S01]  /*61ec0*/  LDL R28, [R1+0x3270] ;  /* 0x00327000011c7983 */ /* 0x001ee20000100800 */
[C---:B------:R-:W-:Y:S02]  /*61ed0*/  ISETP.GT.AND P1, PT, R4.reuse, 0xec, PT ;  /* 0x000000ec0400780c */ /* 0x040fe40003f24270 */
[C---:B------:R-:W-:Y:S01]  /*61ee0*/  ISETP.GT.AND P2, PT, R4.reuse, 0xf4, PT ;  /* 0x000000f40400780c */ /* 0x040fe20003f44270 */
[----:B--2---:R0:W-:Y:S04]  /*61ef0*/  STL [R1+0x58d0], R27 ;  /* 0x0058d01b01007387 */ /* 0x0041e80000100800 */
[----:B0-----:R-:W2:Y:S01]  /*61f00*/  LDL R27, [R1+0x326c] ;  /* 0x00326c00011b7983 */ /* 0x001ea20000100800 */
[----:B------:R-:W-:-:S02]  /*61f10*/  ISETP.GT.AND P3, PT, R4, 0xfc, PT ;  /* 0x000000fc0400780c */ /* 0x000fc40003f64270 */
[----:B------:R-:W-:Y:S02]  /*61f20*/  PRMT R25, RZ, 0x7610, R25 ;  /* 0x00007610ff197816 */ /* 0x000fe40000000019 */
[----:B------:R-:W-:Y:S01]  /*61f30*/  PRMT R8, RZ, 0x7610, R8 ;  /* 0x00007610ff087816 */ /* 0x000fe20000000008 */
[----:B------:R-:W-:Y:S02]  /*61f40*/  @P1 IMAD.MOV.U32 R6, RZ, RZ, R13 ;  /* 0x000000ffff061224 */ /* 0x000fe400078e000d */
[----:B------:R-:W-:Y:S01]  /*61f50*/  @P1 IMAD.MOV.U32 R7, RZ, RZ, R24 ;  /* 0x000000ffff071224 */ /* 0x000fe200078e0018 */
[----:B------:R-:W4:Y:S04]  /*61f60*/  LDL R13, [R1+0x3428] ;  /* 0x00342800010d7983 */ /* 0x000f280000100800 */
[----:B------:R3:W4:Y:S04]  /*61f70*/  @P2 LDG.E.U16 R8, [R14.64] ;  /* 0x000000040e082981 */ /* 0x000728000c1e1500 */
[----:B------:R0:W4:Y:S04]  /*61f80*/  @P1 LDG.E.U16 R25, [R6.64] ;  /* 0x0000000406191981 */ /* 0x000128000c1e1500 */
[----:B------:R-:W4:Y:S01]  /*61f90*/  LDL R24, [R1+0x3424] ;  /* 0x0034240001187983 */ /* 0x000f220000100800 */
[----:B---3--:R-:W-:Y:S01]  /*61fa0*/  @P3 IMAD.MOV.U32 R14, RZ, RZ, R28 ;  /* 0x000000ffff0e3224 */ /* 0x008fe200078e001c */
[----:B0-----:R-:W-:Y:S01]  /*61fb0*/  PRMT R7, RZ, 0x7610, R7 ;  /* 0x00007610ff077816 */ /* 0x001fe20000000007 */
[----:B--2---:R-:W-:-:S05]  /*61fc0*/  @P3 IMAD.MOV.U32 R15, RZ, RZ, R27 ;  /* 0x000000ffff0f3224 */ /* 0x004fca00078e001b */
[----:B------:R0:W2:Y:S01]  /*61fd0*/  @P3 LDG.E.U16 R7, [R14.64] ;  /* 0x000000040e073981 */ /* 0x0000a2000c1e1500 */
[----:B------:R-:W-:Y:S02]  /*61fe0*/  ISETP.GT.AND P0, PT, R4, 0xc5, PT ;  /* 0x000000c50400780c */ /* 0x000fe40003f04270 */
[----:B------:R-:W-:Y:S01]  /*61ff0*/  PRMT R23, RZ, 0x7610, R23 ;  /* 0x00007610ff177816 */ /* 0x000fe20000000017 */
[----:B----4-:R-:W-:Y:S01]  /*62000*/  STL [R1+0x58d4], R25 ;  /* 0x0058d41901007387 */ /* 0x010fe20000100800 */
[----:B------:R-:W-:Y:S02]  /*62010*/  STL [R1+0x58d8], R8 ;  /* 0x0058d80801007387 */ /* 0x000fe40000100800 */
[----:B------:R-:W3:Y:S02]  /*62020*/  LDL R28, [R1+0x33a4] ;  /* 0x0033a400011c7983 */ /* 0x000ee40000100800 */
[----:B------:R-:W4:Y:S05]  /*62030*/  LDL R27, [R1+0x33a8] ;  /* 0x0033a800011b7983 */ /* 0x000f2a0000100800 */
[----:B0-----:R-:W-:-:S02]  /*62040*/  @P0 IMAD.MOV.U32 R14, RZ, RZ, R13 ;  /* 0x000000ffff0e0224 */ /* 0x001fc400078e000d */
[----:B------:R-:W-:-:S05]  /*62050*/  @P0 IMAD.MOV.U32 R15, RZ, RZ, R24 ;  /* 0x000000ffff0f0224 */ /* 0x000fca00078e0018 */
[----:B------:R0:W3:Y:S04]  /*62060*/  @P0 LDG.E.U16 R23, [R14.64] ;  /* 0x000000040e170981 */ /* 0x0000e8000c1e1500 */
[----:B--2---:R-:W-:Y:S01]  /*62070*/  STL [R1+0x58dc], R7 ;  /* 0x0058dc0701007387 */ /* 0x004fe20000100800 */
[----:B0-----:R-:W2:Y:S02]  /*62080*/  LDL R14, [R1+0x33e4] ;  /* 0x0033e400010e7983 */ /* 0x001ea40000100800 */
[----:B------:R-:W2:Y:S01]  /*62090*/  LDL R15, [R1+0x33e8] ;  /* 0x0033e800010f7983 */ /* 0x000ea20000100800 */
[C---:B------:R-:W-:Y:S02]  /*620a0*/  ISETP.GT.AND P1, PT, R4.reuse, 0xcd, PT ;  /* 0x000000cd0400780c */ /* 0x040fe40003f24270 */
[----:B------:R-:W-:-:S02]  /*620b0*/  ISETP.GT.AND P2, PT, R4, 0xd5, PT ;  /* 0x000000d50400780c */ /* 0x000fc40003f44270 */
[----:B------:R-:W-:Y:S02]  /*620c0*/  PRMT R22, RZ, 0x7610, R22 ;  /* 0x00007610ff167816 */ /* 0x000fe40000000016 */
[----:B------:R-:W-:Y:S01]  /*620d0*/  PRMT R21, RZ, 0x7610, R21 ;  /* 0x00007610ff157816 */ /* 0x000fe20000000015 */
[----:B------:R-:W3:Y:S04]  /*620e0*/  LDL R24, [R1+0x3364] ;  /* 0x0033640001187983 */ /* 0x000ee80000100800 */
[----:B------:R-:W3:Y:S02]  /*620f0*/  LDL R13, [R1+0x3368] ;  /* 0x00336800010d7983 */ /* 0x000ee40000100800 */
[----:B--2---:R-:W-:-:S04]  /*62100*/  @P1 LOP3.LUT R15, R15, R14, RZ, 0x3c, !PT ;  /* 0x0000000e0f0f1212 */ /* 0x004fc800078e3cff */
[----:B------:R-:W-:-:S04]  /*62110*/  @P1 LOP3.LUT R14, R15, R14, RZ, 0x3c, !PT ;  /* 0x0000000e0f0e1212 */ /* 0x000fc800078e3cff */
[----:B------:R-:W-:-:S05]  /*62120*/  @P1 LOP3.LUT R15, R15, R14, RZ, 0x3c, !PT ;  /* 0x0000000e0f0f1212 */ /* 0x000fca00078e3cff */
[----:B------:R4:W2:Y:S02]  /*62130*/  @P1 LDG.E.U16 R22, [R14.64] ;  /* 0x000000040e161981 */ /* 0x0008a4000c1e1500 */
[----:B----4-:R-:W-:Y:S02]  /*62140*/  @P2 IMAD.MOV.U32 R14, RZ, RZ, R27 ;  /* 0x000000ffff0e2224 */ /* 0x010fe400078e001b */
[----:B---3--:R-:W-:-:S05]  /*62150*/  @P2 IMAD.MOV.U32 R15, RZ, RZ, R28 ;  /* 0x000000ffff0f2224 */ /* 0x008fca00078e001c */
[----:B------:R0:W3:Y:S01]  /*62160*/  @P2 LDG.E.U16 R21, [R14.64] ;  /* 0x000000040e152981 */ /* 0x0000e2000c1e1500 */
[----:B------:R-:W-:Y:S02]  /*62170*/  ISETP.GT.AND P3, PT, R4, 0xdd, PT ;  /* 0x000000dd0400780c */ /* 0x000fe40003f64270 */
[----:B------:R-:W-:Y:S01]  /*62180*/  PRMT R20, RZ, 0x7610, R20 ;  /* 0x00007610ff147816 */ /* 0x000fe20000000014 */
[----:B------:R-:W-:Y:S10]  /*62190*/  STL [R1+0x5890], R23 ;  /* 0x0058901701007387 */ /* 0x000ff40000100800 */
[----:B0-----:R-:W-:-:S02]  /*621a0*/  @P3 IMAD.MOV.U32 R14, RZ, RZ, R13 ;  /* 0x000000ffff0e3224 */ /* 0x001fc400078e000d */
[----:B------:R-:W-:-:S05]  /*621b0*/  @P3 IMAD.MOV.U32 R15, RZ, RZ, R24 ;  /* 0x000000ffff0f3224 */ /* 0x000fca00078e0018 */
[----:B------:R0:W4:Y:S04]  /*621c0*/  @P3 LDG.E.U16 R20, [R14.64] ;  /* 0x000000040e143981 */ /* 0x000128000c1e1500 */
[----:B--2---:R-:W-:Y:S01]  /*621d0*/  STL [R1+0x5894], R22 ;  /* 0x0058941601007387 */ /* 0x004fe20000100800 */
[----:B------:R-:W2:Y:S02]  /*621e0*/  LDL R28, [R1+0x32e4] ;  /* 0x0032e400011c7983 */ /* 0x000ea40000100800 */
[----:B------:R-:W2:Y:S01]  /*621f0*/  LDL R27, [R1+0x32e8] ;  /* 0x0032e800011b7983 */ /* 0x000ea20000100800 */
[----:B---3--:R-:W-:Y:S01]  /*62200*/  STL [R1+0x5898], R21 ;  /* 0x0058981501007387 */ /* 0x008fe20000100800 */
[----:B0-----:R-:W3:Y:S02]  /*62210*/  LDL R14, [R1+0x3324] ;  /* 0x00332400010e7983 */ /* 0x001ee40000100800 */
[----:B------:R-:W3:Y:S01]  /*62220*/  LDL R15, [R1+0x3328] ;  /* 0x00332800010f7983 */ /* 0x000ee20000100800 */
[----:B------:R-:W-:-:S02]  /*62230*/  ISETP.GT.AND P0, PT, R4, 0xe5, PT ;  /* 0x000000e50400780c */ /* 0x000fc40003f04270 */
[----:B------:R-:W-:Y:S02]  /*62240*/  ISETP.GT.AND P1, PT, R4, 0xed, PT ;  /* 0x000000ed0400780c */ /* 0x000fe40003f24270 */
[----:B------:R-:W-:Y:S02]  /*62250*/  PRMT R19, RZ, 0x7610, R19 ;  /* 0x00007610ff137816 */ /* 0x000fe40000000013 */
[----:B------:R-:W-:Y:S01]  /*62260*/  PRMT R18, RZ, 0x7610, R18 ;  /* 0x00007610ff127816 */ /* 0x000fe20000000012 */
[----:B------:R-:W2:Y:S04]  /*62270*/  LDL R24, [R1+0x32a4] ;  /* 0x0032a40001187983 */ /* 0x000ea80000100800 */
[----:B------:R-:W2:Y:S02]  /*62280*/  LDL R13, [R1+0x32a8] ;  /* 0x0032a800010d7983 */ /* 0x000ea40000100800 */
[----:B---3--:R-:W-:-:S04]  /*62290*/  @P0 LOP3.LUT R15, R15, R14, RZ, 0x3c, !PT ;  /* 0x0000000e0f0f0212 */ /* 0x008fc800078e3cff */
[----:B------:R-:W-:-:S04]  /*622a0*/  @P0 LOP3.LUT R14, R15, R14, RZ, 0x3c, !PT ;  /* 0x0000000e0f0e0212 */ /* 0x000fc800078e3cff */
[----:B------:R-:W-:-:S05]  /*622b0*/  @P0 LOP3.LUT R15, R15, R14, RZ, 0x3c, !PT ;  /* 0x0000000e0f0f0212 */ /* 0x000fca00078e3cff */
[----:B------:R2:W3:Y:S02]  /*622c0*/  @P0 LDG.E.U16 R19, [R14.64] ;  /* 0x000000040e130981 */ /* 0x0004e4000c1e1500 */
[----:B--2---:R-:W-:Y:S02]  /*622d0*/  @P1 IMAD.MOV.U32 R14, RZ, RZ, R27 ;  /* 0x000000ffff0e1224 */ /* 0x004fe400078e001b */
[----:B------:R-:W-:-:S05]  /*622e0*/  @P1 IMAD.MOV.U32 R15, RZ, RZ, R28 ;  /* 0x000000ffff0f1224 */ /* 0x000fca00078e001c */
[----:B------:R0:W2:Y:S01]  /*622f0*/  @P1 LDG.E.U16 R18, [R14.64] ;  /* 0x000000040e121981 */ /* 0x0000a2000c1e1500 */
[----:B------:R-:W-:Y:S02]  /*62300*/  ISETP.GT.AND P2, PT, R4, 0xf5, PT ;  /* 0x000000f50400780c */ /* 0x000fe40003f44270 */
[----:B------:R-:W-:Y:S01]  /*62310*/  PRMT R6, RZ, 0x7610, R6 ;  /* 0x00007610ff067816 */ /* 0x000fe20000000006 */
[----:B----4-:R-:W-:Y:S10]  /*62320*/  STL [R1+0x589c], R20 ;  /* 0x00589c1401007387 */ /* 0x010ff40000100800 */
[----:B0-----:R-:W-:-:S02]  /*62330*/  @P2 IMAD.MOV.U32 R14, RZ, RZ, R13 ;  /* 0x000000ffff0e2224 */ /* 0x001fc400078e000d */
[----:B------:R-:W-:-:S05]  /*62340*/  @P2 IMAD.MOV.U32 R15, RZ, RZ, R24 ;  /* 0x000000ffff0f2224 */ /* 0x000fca00078e0018 */
[----:B------:R0:W4:Y:S04]  /*62350*/  @P2 LDG.E.U16 R6, [R14.64] ;  /* 0x000000040e062981 */ /* 0x000128000c1e1500 */
[----:B---3--:R-:W-:Y:S01]  /*62360*/  STL [R1+0x58a0], R19 ;  /* 0x0058a01301007387 */ /* 0x008fe20000100800 */
        /* <DEDUP_REMOVED lines=8> */
[----:B------:R-:W3:Y:S04]  /*623f0*/  LDL R13, [R1+0x3560] ;  /* 0x00356000010d7983 */ /* 0x000ee80000100800 */
[----:B----4-:R0:W-:Y:S02]  /*62400*/  STL [R1+0x58a8], R6 ;  /* 0x0058a80601007387 */ /* 0x0101e40000100800 */
[----:B--2---:R-:W-:-:S04]  /*62410*/  @P3 LOP3.LUT R15, R15, R14, RZ, 0x3c, !PT ;  /* 0x0000000e0f0f3212 */ /* 0x004fc800078e3cff */
[----:B------:R-:W-:-:S04]  /*62420*/  @P3 LOP3.LUT R14, R15, R14, RZ, 0x3c, !PT ;  /* 0x0000000e0f0e3212 */ /* 0x000fc800078e3cff */
[----:B------:R-:W-:-:S05]  /*62430*/  @P3 LOP3.LUT R15, R15, R14, RZ, 0x3c, !PT ;  /* 0x0000000e0f0f3212 */ /* 0x000fca00078e3cff */
[----:B------:R1:W2:Y:S04]  /*62440*/  @P3 LDG.E.U16 R5, [R14.64] ;  /* 0x000000040e053981 */ /* 0x0002a8000c1e1500 */
[----:B-1----:R-:W4:Y:S04]  /*62450*/  LDL R14, [R1+0x359c] ;  /* 0x00359c00010e7983 */ /* 0x002f280000100800 */
[----:B------:R-:W4:Y:S01]  /*62460*/  LDL R15, [R1+0x35a0] ;  /* 0x0035a000010f7983 */ /* 0x000f220000100800 */
[----:B------:R-:W-:Y:S02]  /*62470*/  ISETP.GT.AND P0, PT, R4, 0x96, PT ;  /* 0x000000960400780c */ /* 0x000fe40003f04270 */
[----:B------:R-:W-:-:S02]  /*62480*/  PRMT R3, RZ, 0x7610, R3 ;  /* 0x00007610ff037816 */ /* 0x000fc40000000003 */
[C---:B------:R-:W-:Y:S02]  /*62490*/  ISETP.GT.AND P1, PT, R4.reuse, 0x97, PT ;  /* 0x000000970400780c */ /* 0x040fe40003f24270 */
[----:B------:R-:W-:-:S07]  /*624a0*/  ISETP.GT.AND P2, PT, R4, 0x9e, PT ;  /* 0x0000009e0400780c */ /* 0x000fce0003f44270 */
[----:B----4-:R-:W-:-:S04]  /*624b0*/  @P0 LOP3.LUT R15, R15, R14, RZ, 0x3c, !PT ;  /* 0x0000000e0f0f0212 */ /* 0x010fc800078e3cff */
[----:B------:R-:W-:-:S04]  /*624c0*/  @P0 LOP3.LUT R14, R15, R14, RZ, 0x3c, !PT ;  /* 0x0000000e0f0e0212 */ /* 0x000fc800078e3cff */
[----:B------:R-:W-:-:S05]  /*624d0*/  @P0 LOP3.LUT R15, R15, R14, RZ, 0x3c, !PT ;  /* 0x0000000e0f0f0212 */ /* 0x000fca00078e3cff */
[----:B------:R3:W4:Y:S01]  /*624e0*/  @P0 LDG.E.U16 R3, [R14.64] ;  /* 0x000000040e030981 */ /* 0x000722000c1e1500 */
[----:B0-----:R-:W-:-:S03]  /*624f0*/  PRMT R6, RZ, 0x7610, R6 ;  /* 0x00007610ff067816 */ /* 0x001fc60000000006 */
[----:B--2---:R0:W-:Y:S01]  /*62500*/  STL [R1+0x58ac], R5 ;  /* 0x0058ac0501007387 */ /* 0x0041e20000100800 */
[----:B---3--:R-:W-:Y:S02]  /*62510*/  @P1 IMAD.MOV.U32 R14, RZ, RZ, R27 ;  /* 0x000000ffff0e1224 */ /* 0x008fe400078e001b */
[----:B------:R-:W-:Y:S01]  /*62520*/  @P1 IMAD.MOV.U32 R15, RZ, RZ, R28 ;  /* 0x000000ffff0f1224 */ /* 0x000fe200078e001c */
[----:B0-----:R-:W-:-:S04]  /*62530*/  PRMT R5, RZ, 0x7610, R5 ;  /* 0x00007610ff057816 */ /* 0x001fc80000000005 */
[----:B------:R0:W2:Y:S02]  /*62540*/  @P1 LDG.E.U16 R6, [R14.64] ;  /* 0x000000040e061981 */ /* 0x0000a4000c1e1500 */
[----:B0-----:R-:W-:Y:S02]  /*62550*/  @P2 IMAD.MOV.U32 R14, RZ, RZ, R13 ;  /* 0x000000ffff0e2224 */ /* 0x001fe400078e000d */
[----:B------:R-:W-:-:S05]  /*62560*/  @P2 IMAD.MOV.U32 R15, RZ, RZ, R24 ;  /* 0x000000ffff0f2224 */ /* 0x000fca00078e0018 */
[----:B------:R0:W3:Y:S04]  /*62570*/  @P2 LDG.E.U16 R5, [R14.64] ;  /* 0x000000040e052981 */ /* 0x0000e8000c1e1500 */
[----:B----4-:R1:W-:Y:S04]  /*62580*/  STL [R1+0x1610], R3 ;  /* 0x0016100301007387 */ /* 0x0103e80000100800 */
[----:B-1----:R-:W4:Y:S01]  /*62590*/  LDL.LU R3, [R1+0x5934] ;  /* 0x0059340001037983 */ /* 0x002f220000300800 */
[----:B0-----:R-:W2:Y:S02]  /*625a0*/  LDL R14, [R1+0x3554] ;  /* 0x00355400010e7983 */ /* 0x001ea40000100800 */
[----:B------:R-:W2:Y:S01]  /*625b0*/  LDL R15, [R1+0x3558] ;  /* 0x00355800010f7983 */ /* 0x000ea20000100800 */
[----:B------:R-:W-:-:S02]  /*625c0*/  ISETP.GT.AND P3, PT, R4, 0x9f, PT ;  /* 0x0000009f0400780c */ /* 0x000fc40003f64270 */
[----:B------:R-:W-:Y:S01]  /*625d0*/  PRMT R2, RZ, 0x7610, R2 ;  /* 0x00007610ff027816 */ /* 0x000fe20000000002 */
[----:B------:R-:W3:Y:S04]  /*625e0*/  LDL R28, [R1+0x3514] ;  /* 0x00351400011c7983 */ /* 0x000ee80000100800 */
[----:B------:R-:W3:Y:S04]  /*625f0*/  LDL R27, [R1+0x3518] ;  /* 0x00351800011b7983 */ /* 0x000ee80000100800 */
[----:B------:R-:W3:Y:S04]  /*62600*/  LDL R24, [R1+0x34dc] ;  /* 0x0034dc0001187983 */ /* 0x000ee80000100800 */
[----:B------:R-:W3:Y:S01]  /*62610*/  LDL R13, [R1+0x34e0] ;  /* 0x0034e000010d7983 */ /* 0x000ee20000100800 */
[----:B--2---:R-:W-:-:S04]  /*62620*/  @P3 LOP3.LUT R15, R15, R14, RZ, 0x3c, !PT ;  /* 0x0000000e0f0f3212 */ /* 0x004fc800078e3cff */
[----:B------:R-:W-:-:S04]  /*62630*/  @P3 LOP3.LUT R14, R15, R14, RZ, 0x3c, !PT ;  /* 0x0000000e0f0e3212 */ /* 0x000fc800078e3cff */
[----:B------:R-:W-:-:S05]  /*62640*/  @P3 LOP3.LUT R15, R15, R14, RZ, 0x3c, !PT ;  /* 0x0000000e0f0f3212 */ /* 0x000fca00078e3cff */
[----:B------:R-:W2:Y:S04]  /*62650*/  @P3 LDG.E.U16 R2, [R14.64] ;  /* 0x000000040e023981 */ /* 0x000ea8000c1e1500 */
[----:B------:R0:W-:Y:S04]  /*62660*/  STL [R1+0x16d4], R6 ;  /* 0x0016d40601007387 */ /* 0x0001e80000100800 */
[----:B0-----:R-:W4:Y:S01]  /*62670*/  LDL R6, [R1+0x34d4] ;  /* 0x0034d40001067983 */ /* 0x001f220000100800 */
[----:B---3--:R0:W-:Y:S03]  /*62680*/  STL [R1+0x160c], R5 ;  /* 0x00160c0501007387 */ /* 0x0081e60000100800 */
[----:B0-----:R-:W3:Y:S04]  /*62690*/  LDL R5, [R1+0x34d8] ;  /* 0x0034d80001057983 */ /* 0x001ee80000100800 */
[----:B--2---:R0:W-:Y:S04]  /*626a0*/  STL [R1+0x16d0], R2 ;  /* 0x0016d00201007387 */ /* 0x0041e80000100800 */
[----:B0-----:R-:W2:Y:S01]  /*626b0*/  LDL.LU R2, [R1+0x5930] ;  /* 0x0059300001027983 */ /* 0x001ea20000300800 */
[----:B------:R-:W2:Y:S02]  /*626c0*/  LDL R14, [R1+0x351c] ;  /* 0x00351c00010e7983 */ /* 0x000ea40000100800 */
[----:B------:R-:W2:Y:S01]  /*626d0*/  LDL R15, [R1+0x3520] ;  /* 0x00352000010f7983 */ /* 0x000ea20000100800 */
[----:B------:R-:W-:-:S02]  /*626e0*/  ISETP.GT.AND P0, PT, R4, 0xa6, PT ;  /* 0x000000a60400780c */ /* 0x000fc40003f04270 */
[C---:B------:R-:W-:Y:S02]  /*626f0*/  ISETP.GT.AND P1, PT, R4.reuse, 0xa7, PT ;  /* 0x000000a70400780c */ /* 0x040fe40003f24270 */
[----:B----4-:R-:W-:Y:S02]  /*62700*/  PRMT R3, RZ, 0x7610, R3 ;  /* 0x00007610ff037816 */ /* 0x010fe40000000003 */
[----:B------:R-:W-:Y:S02]  /*62710*/  ISETP.GT.AND P2, PT, R4, 0xae, PT ;  /* 0x000000ae0400780c */ /* 0x000fe40003f44270 */
[----:B------:R-:W-:Y:S02]  /*62720*/  PRMT R25, RZ, 0x7610, R25 ;  /* 0x00007610ff197816 */ /* 0x000fe40000000019 */
[----:B------:R-:W-:-:S03]  /*62730*/  PRMT R10, RZ, 0x7610, R10 ;  /* 0x00007610ff0a7816 */ /* 0x000fc6000000000a */
[----:B--2---:R-:W-:-:S04]  /*62740*/  @P0 LOP3.LUT R15, R15, R14, RZ, 0x3c, !PT ;  /* 0x0000000e0f0f0212 */ /* 0x004fc800078e3cff */
[----:B------:R-:W-:-:S04]  /*62750*/  @P0 LOP3.LUT R14, R15, R14, RZ, 0x3c, !PT ;  /* 0x0000000e0f0e0212 */ /* 0x000fc800078e3cff */
[----:B------:R-:W-:-:S05]  /*62760*/  @P0 LOP3.LUT R15, R15, R14, RZ, 0x3c, !PT ;  /* 0x0000000e0f0f0212 */ /* 0x000fca00078e3cff */
[----:B------:R0:W2:Y:S02]  /*62770*/  @P0 LDG.E.U16 R3, [R14.64] ;  /* 0x000000040e030981 */ /* 0x0000a4000c1e1500 */
[----:B0-----:R-:W-:Y:S02]  /*62780*/  @P1 IMAD.MOV.U32 R14, RZ, RZ, R27 ;  /* 0x000000ffff0e1224 */ /* 0x001fe400078e001b */
[----:B------:R-:W-:-:S05]  /*62790*/  @P1 IMAD.MOV.U32 R15, RZ, RZ, R28 ;  /* 0x000000ffff0f1224 */ /* 0x000fca00078e001c */
[----:B------:R0:W4:Y:S02]  /*627a0*/  @P1 LDG.E.U16 R25, [R14.64] ;  /* 0x000000040e191981 */ /* 0x000124000c1e1500 */
[----:B0-----:R-:W-:Y:S02]  /*627b0*/  @P2 IMAD.MOV.U32 R14, RZ, RZ, R13 ;  /* 0x000000ffff0e2224 */ /* 0x001fe400078e000d */
[----:B------:R-:W-:-:S05]  /*627c0*/  @P2 IMAD.MOV.U32 R15, RZ, RZ, R24 ;  /* 0x000000ffff0f2224 */ /* 0x000fca00078e0018 */
[----:B------:R3:W4:Y:S01]  /*627d0*/  @P2 LDG.E.U16 R10, [R14.64] ;  /* 0x000000040e0a2981 */ /* 0x000722000c1e1500 */
[----:B------:R-:W-:-:S13]  /*627e0*/  ISETP.GT.AND P3, PT, R4, 0xaf, PT ;  /* 0x000000af0400780c */ /* 0x000fda0003f64270 */
[----:B---3--:R-:W-:Y:S02]  /*627f0*/  @P3 IMAD.MOV.U32 R14, RZ, RZ, R5 ;  /* 0x000000ffff0e3224 */ /* 0x008fe400078e0005 */
[----:B------:R-:W-:Y:S01]  /*62800*/  @P3 IMAD.MOV.U32 R15, RZ, RZ, R6 ;  /* 0x000000ffff0f3224 */ /* 0x000fe200078e0006 */
[----:B--2---:R-:W-:Y:S01]  /*62810*/  STL [R1+0x1604], R3 ;  /* 0x0016040301007387 */ /* 0x004fe20000100800 */
[----:B------:R-:W2:Y:S02]  /*62820*/  LDL R6, [R1+0x349c] ;  /* 0x00349c0001067983 */ /* 0x000ea40000100800 */
[----:B------:R-:W3:Y:S02]  /*62830*/  LDL R5, [R1+0x34a0] ;  /* 0x0034a00001057983 */ /* 0x000ee40000100800 */
[----:B------:R-:W3:Y:S01]  /*62840*/  LDL R28, [R1+0x3494] ;  /* 0x00349400011c7983 */ /* 0x000ee20000100800 */
[----:B------:R-:W3:Y:S04]  /*62850*/  LDL R27, [R1+0x3498] ;  /* 0x00349800011b7983 */ /* 0x000ee80000100800 */
[----:B----4-:R0:W-:Y:S01]  /*62860*/  STL [R1+0x16c8], R25 ;  /* 0x0016c81901007387 */ /* 0x0101e20000100800 */
[----:B------:R-:W4:Y:S02]  /*62870*/  LDL R24, [R1+0x3460] ;  /* 0x0034600001187983 */ /* 0x000f240000100800 */
[----:B------:R-:W4:Y:S01]  /*62880*/  LDL R13, [R1+0x3454] ;  /* 0x00345400010d7983 */ /* 0x000f220000100800 */
[----:B0-----:R-:W4:Y:S04]  /*62890*/  LDL R25, [R1+0x345c] ;  /* 0x00345c0001197983 */ /* 0x001f280000100800 */
[----:B------:R0:W-:Y:S04]  /*628a0*/  STL [R1+0x1600], R10 ;  /* 0x0016000a01007387 */ /* 0x0001e80000100800 */
[----:B0-----:R-:W4:Y:S01]  /*628b0*/  LDL R10, [R1+0x3458] ;  /* 0x00345800010a7983 */ /* 0x001f220000100800 */
[----:B------:R-:W-:-:S02]  /*628c0*/  ISETP.GT.AND P0, PT, R4, 0xb6, PT ;  /* 0x000000b60400780c */ /* 0x000fc40003f04270 */
[----:B------:R-:W-:Y:S02]  /*628d0*/  PRMT R2, RZ, 0x7610, R2 ;  /* 0x00007610ff027816 */ /* 0x000fe40000000002 */
[C---:B------:R-:W-:Y:S02]  /*628e0*/  ISETP.GT.AND P1, PT, R4.reuse, 0xb7, PT ;  /* 0x000000b70400780c */ /* 0x040fe40003f24270 */
[----:B------:R-:W-:Y:S02]  /*628f0*/  PRMT R29, RZ, 0x7610, R29 ;  /* 0x00007610ff1d7816 */ /* 0x000fe4000000001d */
[C---:B------:R-:W-:Y:S01]  /*62900*/  ISETP.GT.AND P2, PT, R4.reuse, 0xbe, PT ;  /* 0x000000be0400780c */ /* 0x040fe20003f44270 */
[----:B------:R2:W4:Y:S01]  /*62910*/  @P3 LDG.E.U16 R2, [R14.64] ;  /* 0x000000040e023981 */ /* 0x000522000c1e1500 */
[----:B------:R-:W-:Y:S02]  /*62920*/  PRMT R26, RZ, 0x7610, R26 ;  /* 0x00007610ff1a7816 */ /* 0x000fe4000000001a */
[----:B------:R-:W-:-:S02]  /*62930*/  ISETP.GT.AND P3, PT, R4, 0xbf, PT ;  /* 0x000000bf0400780c */ /* 0x000fc40003f64270 */
[----:B------:R-:W-:Y:S02]  /*62940*/  PRMT R19, RZ, 0x7610, R19 ;  /* 0x00007610ff137816 */ /* 0x000fe40000000013 */
[----:B------:R-:W-:Y:S01]  /*62950*/  PRMT R0, RZ, 0x7610, R0 ;  /* 0x00007610ff007816 */ /* 0x000fe20000000000 */
[----:B--2---:R-:W-:Y:S02]  /*62960*/  @P0 IMAD.MOV.U32 R15, RZ, RZ, R6 ;  /* 0x000000ffff0f0224 */ /* 0x004fe400078e0006 */
[----:B---3--:R-:W-:-:S05]  /*62970*/  @P0 IMAD.MOV.U32 R14, RZ, RZ, R5 ;  /* 0x000000ffff0e0224 */ /* 0x008fca00078e0005 */
[----:B------:R0:W2:Y:S02]  /*62980*/  @P0 LDG.E.U16 R29, [R14.64] ;  /* 0x000000040e1d0981 */ /* 0x0000a4000c1e1500 */
[----:B0-----:R-:W-:Y:S02]  /*62990*/  @P1 IMAD.MOV.U32 R14, RZ, RZ, R27 ;  /* 0x000000ffff0e1224 */ /* 0x001fe400078e001b */
[----:B------:R-:W-:-:S05]  /*629a0*/  @P1 IMAD.MOV.U32 R15, RZ, RZ, R28 ;  /* 0x000000ffff0f1224 */ /* 0x000fca00078e001c */
[----:B------:R4:W3:Y:S02]  /*629b0*/  @P1 LDG.E.U16 R26, [R14.64] ;  /* 0x000000040e1a1981 */ /* 0x0008e4000c1e1500 */
[----:B----4-:R-:W-:Y:S02]  /*629c0*/  @P2 IMAD.MOV.U32 R14, RZ, RZ, R24 ;  /* 0x000000ffff0e2224 */ /* 0x010fe400078e0018 */
[----:B------:R-:W-:-:S05]  /*629d0*/  @P2 IMAD.MOV.U32 R15, RZ, RZ, R25 ;  /* 0x000000ffff0f2224 */ /* 0x000fca00078e0019 */
[----:B------:R0:W4:Y:S02]  /*629e0*/  @P2 LDG.E.U16 R19, [R14.64] ;  /* 0x000000040e132981 */ /* 0x000124000c1e1500 */
[----:B0-----:R-:W-:Y:S02]  /*629f0*/  @P3 IMAD.MOV.U32 R14, RZ, RZ, R10 ;  /* 0x000000ffff0e3224 */ /* 0x001fe400078e000a */
[----:B------:R-:W-:-:S05]  /*62a00*/  @P3 IMAD.MOV.U32 R15, RZ, RZ, R13 ;  /* 0x000000ffff0f3224 */ /* 0x000fca00078e000d */
[----:B------:R-:W2:Y:S04]  /*62a10*/  @P3 LDG.E.U16 R0, [R14.64] ;  /* 0x000000040e003981 */ /* 0x000ea8000c1e1500 */
[----:B------:R-:W-:Y:S01]  /*62a20*/  STL [R1+0x4a68], R2 ;  /* 0x004a680201007387 */ /* 0x000fe20000100800 */
[----:B------:R-:W-:Y:S02]  /*62a30*/  STL [R1+0x4a6c], R2 ;  /* 0x004a6c0201007387 */ /* 0x000fe40000100800 */
[----:B------:R-:W-:Y:S02]  /*62a40*/  STL [R1+0x4a70], R2 ;  /* 0x004a700201007387 */ /* 0x000fe40000100800 */
[----:B------:R-:W-:Y:S01]  /*62a50*/  STL [R1+0x4a74], R2 ;  /* 0x004a740201007387 */ /* 0x000fe20000100800 */
[----:B------:R-:W-:Y:S01]  /*62a60*/  STL [R1+0x4a78], R2 ;  /* 0x004a780201007387 */ /* 0x000fe20000100800 */
[----:B------:R-:W-:Y:S01]  /*62a70*/  PRMT R18, RZ, 0x7610, R18 ;  /* 0x00007610ff127816 */ /* 0x000fe20000000012 */
[----:B------:R-:W-:Y:S02]  /*62a80*/  STL [R1+0x4a7c], R2 ;  /* 0x004a7c0201007387 */ /* 0x000fe40000100800 */
[----:B------:R-:W-:Y:S01]  /*62a90*/  STL [R1+0x4a80], R2 ;  /* 0x004a800201007387 */ /* 0x000fe20000100800 */
[----:B------:R-:W-:Y:S01]  /*62aa0*/  STL [R1+0x4a8c], R2 ;  /* 0x004a8c0201007387 */ /* 0x000fe20000100800 */
[----:B------:R-:W3:Y:S02]  /*62ab0*/  LDL R6, [R1+0x341c] ;  /* 0x00341c0001067983 */ /* 0x000ee40000100800 */
[----:B------:R-:W3:Y:S02]  /*62ac0*/  LDL R5, [R1+0x3420] ;  /* 0x0034200001057983 */ /* 0x000ee40000100800 */
[----:B------:R-:W-:Y:S01]  /*62ad0*/  STL.S16 [R1+0x15ec], R18 ;  /* 0x0015ec1201007387 */ /* 0x000fe20000100600 */
[----:B------:R-:W-:Y:S01]  /*62ae0*/  ISETP.GT.AND P0, PT, R4, 0xc6, PT ;  /* 0x000000c60400780c */ /* 0x000fe20003f04270 */
[----:B--2---:R-:W-:Y:S01]  /*62af0*/  STL [R1+0x4a84], R0 ;  /* 0x004a840001007387 */ /* 0x004fe20000100800 */
[----:B------:R-:W-:Y:S02]  /*62b00*/  STL [R1+0x4a90], R0 ;  /* 0x004a900001007387 */ /* 0x000fe40000100800 */
[----:B------:R0:W-:Y:S02]  /*62b10*/  STL [R1+0x4a94], R0 ;  /* 0x004a940001007387 */ /* 0x0001e40000100800 */
[----:B0-----:R0:W2:Y:S07]  /*62b20*/  LDL.LU R0, [R1+0x15ec] ;  /* 0x0015ec0001007983 */ /* 0x0010ae0000300800 */
[----:B---3--:R-:W-:-:S02]  /*62b30*/  @P0 IMAD.MOV.U32 R14, RZ, RZ, R5 ;  /* 0x000000ffff0e0224 */ /* 0x008fc400078e0005 */
[----:B------:R-:W-:Y:S02]  /*62b40*/  @P0 IMAD.MOV.U32 R15, RZ, RZ, R6 ;  /* 0x000000ffff0f0224 */ /* 0x000fe400078e0006 */
[----:B------:R-:W3:Y:S01]  /*62b50*/  LDL R25, [R1+0x3414] ;  /* 0x0034140001197983 */ /* 0x000ee20000100800 */
[----:B------:R-:W3:Y:S01]  /*62b60*/  LDL R24, [R1+0x3418] ;  /* 0x0034180001187983 */ /* 0x000ee20000100800 */
[----:B----4-:R1:W-:Y:S02]  /*62b70*/  STL [R1+0x15f4], R19 ;  /* 0x0015f41301007387 */ /* 0x0103e40000100800 */
[----:B------:R-:W4:Y:S02]  /*62b80*/  LDL R18, [R1+0x33e0] ;  /* 0x0033e00001127983 */ /* 0x000f240000100800 */
[----:B------:R-:W3:Y:S01]  /*62b90*/  LDL R13, [R1+0x33d4] ;  /* 0x0033d400010d7983 */ /* 0x000ee20000100800 */
[----:B------:R-:W3:Y:S04]  /*62ba0*/  LDL R10, [R1+0x33d8] ;  /* 0x0033d800010a7983 */ /* 0x000ee80000100800 */
[----:B------:R-:W3:Y:S04]  /*62bb0*/  LDL R6, [R1+0x339c] ;  /* 0x00339c0001067983 */ /* 0x000ee80000100800 */
[----:B------:R-:W3:Y:S04]  /*62bc0*/  LDL R5, [R1+0x33a0] ;  /* 0x0033a00001057983 */ /* 0x000ee80000100800 */
[----:B-1----:R-:W4:Y:S04]  /*62bd0*/  LDL R19, [R1+0x33dc] ;  /* 0x0033dc0001137983 */ /* 0x002f280000100800 */
[----:B--2---:R3:W2:Y:S01]  /*62be0*/  @P0 LDG.E.U16 R0, [R14.64] ;  /* 0x000000040e000981 */ /* 0x0046a2000c1e1500 */
[----:B------:R-:W-:-:S02]  /*62bf0*/  ISETP.GT.AND P1, PT, R4, 0xc7, PT ;  /* 0x000000c70400780c */ /* 0x000fc40003f24270 */
[C---:B------:R-:W-:Y:S02]  /*62c00*/  ISETP.GT.AND P2, PT, R4.reuse, 0xce, PT ;  /* 0x000000ce0400780c */ /* 0x040fe40003f44270 */
[----:B------:R-:W-:Y:S02]  /*62c10*/  PRMT R23, RZ, 0x7610, R23 ;  /* 0x00007610ff177816 */ /* 0x000fe40000000017 */
[C---:B------:R-:W-:Y:S02]  /*62c20*/  ISETP.GT.AND P3, PT, R4.reuse, 0xcf, PT ;  /* 0x000000cf0400780c */ /* 0x040fe40003f64270 */
[----:B------:R-:W-:Y:S02]  /*62c30*/  PRMT R16, RZ, 0x7610, R16 ;  /* 0x00007610ff107816 */ /* 0x000fe40000000010 */
[----:B------:R-:W-:-:S03]  /*62c40*/  ISETP.GT.AND P0, PT, R4, 0xd6, PT ;  /* 0x000000d60400780c */ /* 0x000fc60003f04270 */
[----:B---3--:R-:W-:Y:S02]  /*62c50*/  @P1 IMAD.MOV.U32 R14, RZ, RZ, R24 ;  /* 0x000000ffff0e1224 */ /* 0x008fe400078e0018 */
[----:B------:R-:W-:-:S05]  /*62c60*/  @P1 IMAD.MOV.U32 R15, RZ, RZ, R25 ;  /* 0x000000ffff0f1224 */ /* 0x000fca00078e0019 */
[----:B------:R4:W3:Y:S01]  /*62c70*/  @P1 LDG.E.U16 R23, [R14.64] ;  /* 0x000000040e171981 */ /* 0x0008e2000c1e1500 */
[----:B------:R-:W-:Y:S01]  /*62c80*/  PRMT R8, RZ, 0x7610, R8 ;  /* 0x00007610ff087816 */ /* 0x000fe20000000008 */
[----:B----4-:R-:W-:Y:S02]  /*62c90*/  @P2 IMAD.MOV.U32 R14, RZ, RZ, R18 ;  /* 0x000000ffff0e2224 */ /* 0x010fe400078e0012 */
[----:B------:R-:W-:-:S05]  /*62ca0*/  @P2 IMAD.MOV.U32 R15, RZ, RZ, R19 ;  /* 0x000000ffff0f2224 */ /* 0x000fca00078e0013 */
[----:B------:R1:W4:Y:S04]  /*62cb0*/  @P2 LDG.E.U16 R16, [R14.64] ;  /* 0x000000040e102981 */ /* 0x000328000c1e1500 */
[----:B--2---:R-:W-:Y:S01]  /*62cc0*/  STL [R1+0x4a98], R0 ;  /* 0x004a980001007387 */ /* 0x004fe20000100800 */
[----:B------:R-:W-:Y:S02]  /*62cd0*/  STL [R1+0x15f8], R29 ;  /* 0x0015f81d01007387 */ /* 0x000fe40000100800 */
[----:B------:R-:W-:Y:S02]  /*62ce0*/  STL [R1+0x4a9c], R0 ;  /* 0x004a9c0001007387 */ /* 0x000fe40000100800 */
[----:B------:R-:W-:Y:S01]  /*62cf0*/  STL [R1+0x4aa0], R0 ;  /* 0x004aa00001007387 */ /* 0x000fe20000100800 */
[----:B------:R-:W-:Y:S01]  /*62d00*/  STL [R1+0x4ac8], R0 ;  /* 0x004ac80001007387 */ /* 0x000fe20000100800 */
        /* <DEDUP_REMOVED lines=260> */
[----:B-1----:R-:W-:-:S02]  /*63d50*/  @P3 IMAD.MOV.U32 R14, RZ, RZ, R10 ;  /* 0x000000ffff0e3224 */ /* 0x002fc400078e000a */
[----:B------:R-:W-:Y:S02]  /*63d60*/  @P3 IMAD.MOV.U32 R15, RZ, RZ, R13 ;  /* 0x000000ffff0f3224 */ /* 0x000fe400078e000d */
[----:B------:R-:W-:Y:S01]  /*63d70*/  STL [R1+0x4eec], R0 ;  /* 0x004eec0001007387 */ /* 0x000fe20000100800 */
[----:B------:R-:W-:Y:S01]  /*63d80*/  STL [R1+0x4ef0], R0 ;  /* 0x004ef00001007387 */ /* 0x000fe20000100800 */
[----:B------:R-:W-:Y:S02]  /*63d90*/  STL [R1+0x4ef4], R0 ;  /* 0x004ef40001007387 */ /* 0x000fe40000100800 */
[----:B------:R-:W-:Y:S02]  /*63da0*/  STL [R1+0x4ef8], R0 ;  /* 0x004ef80001007387 */ /* 0x000fe40000100800 */
[----:B------:R-:W-:Y:S01]  /*63db0*/  STL [R1+0x4f00], R0 ;  /* 0x004f000001007387 */ /* 0x000fe20000100800 */
[----:B------:R-:W-:Y:S01]  /*63dc0*/  PRMT R2, RZ, 0x7610, R2 ;  /* 0x00007610ff027816 */ /* 0x000fe20000000002 */
[----:B------:R1:W2:Y:S04]  /*63dd0*/  @P3 LDG.E.U16 R8, [R14.64] ;  /* 0x000000040e083981 */ /* 0x0002a8000c1e1500 */
[----:B------:R-:W-:Y:S01]  /*63de0*/  STL [R1+0x4f08], R0 ;  /* 0x004f080001007387 */ /* 0x000fe20000100800 */
[----:B------:R-:W-:Y:S02]  /*63df0*/  STL [R1+0x4f10], R0 ;  /* 0x004f100001007387 */ /* 0x000fe40000100800 */
[----:B------:R-:W-:Y:S02]  /*63e00*/  STL [R1+0x4f18], R0 ;  /* 0x004f180001007387 */ /* 0x000fe40000100800 */
[----:B------:R-:W-:Y:S01]  /*63e10*/  STL [R1+0x4f20], R0 ;  /* 0x004f200001007387 */ /* 0x000fe20000100800 */
[----:B------:R-:W-:Y:S01]  /*63e20*/  STL [R1+0x4f28], R0 ;  /* 0x004f280001007387 */ /* 0x000fe20000100800 */
[----:B-1----:R-:W-:-:S02]  /*63e30*/  @P0 IMAD.MOV.U32 R14, RZ, RZ, R5 ;  /* 0x000000ffff0e0224 */ /* 0x002fc400078e0005 */
[----:B------:R-:W-:Y:S01]  /*63e40*/  @P0 IMAD.MOV.U32 R15, RZ, RZ, R6 ;  /* 0x000000ffff0f0224 */ /* 0x000fe200078e0006 */
[----:B------:R-:W-:Y:S01]  /*63e50*/  STL [R1+0x4f30], R0 ;  /* 0x004f300001007387 */ /* 0x000fe20000100800 */
[----:B------:R-:W-:Y:S02]  /*63e60*/  STL [R1+0x4f38], R0 ;  /* 0x004f380001007387 */ /* 0x000fe40000100800 */
[----:B------:R-:W-:Y:S01]  /*63e70*/  STL [R1+0x4f40], R0 ;  /* 0x004f400001007387 */ /* 0x000fe20000100800 */
[----:B------:R-:W2:Y:S01]  /*63e80*/  @P0 LDG.E.U16 R2, [R14.64] ;  /* 0x000000040e020981 */ /* 0x000ea2000c1e1500 */
        /* <DEDUP_REMOVED lines=293> */
[----:B----4-:R1:W-:Y:S02]  /*650e0*/  STL [R1+0x15e8], R16 ;  /* 0x0015e81001007387 */ /* 0x0103e40000100800 */
[----:B------:R-:W4:Y:S01]  /*650f0*/  LDL R13, [R1+0x3398] ;  /* 0x00339800010d7983 */ /* 0x000f220000100800 */
[----:B------:R-:W4:Y:S04]  /*65100*/  LDL R10, [R1+0x335c] ;  /* 0x00335c00010a7983 */ /* 0x000f280000100800 */
[----:B-1----:R-:W4:Y:S01]  /*65110*/  LDL R16, [R1+0x3394] ;  /* 0x0033940001107983 */ /* 0x002f220000100800 */
[----:B--2---:R1:W-:Y:S02]  /*65120*/  STL [R1+0x16ac], R8 ;  /* 0x0016ac0801007387 */ /* 0x0043e40000100800 */
[----:B------:R-:W2:Y:S02]  /*65130*/  LDL R6, [R1+0x3354] ;  /* 0x0033540001067983 */ /* 0x000ea40000100800 */
[----:B------:R-:W2:Y:S01]  /*65140*/  LDL R5, [R1+0x3358] ;  /* 0x0033580001057983 */ /* 0x000ea20000100800 */
[----:B-1----:R-:W2:Y:S01]  /*65150*/  LDL R8, [R1+0x3360] ;  /* 0x0033600001087983 */ /* 0x002ea20000100800 */
        /* <DEDUP_REMOVED lines=11> */
[----:B---3--:R-:W-:Y:S01]  /*65210*/  STL [R1+0x16b0], R23 ;  /* 0x0016b01701007387 */ /* 0x008fe20000100800 */
        /* <DEDUP_REMOVED lines=285> */
[----:B------:R-:W-:Y:S01]  /*663f0*/  STL [R1+0x582c], R2 ;  /* 0x00582c0201007387 */ /* 0x000fe20000100800 */
[C---:B------:R-:W-:Y:S01]  /*66400*/  ISETP.GT.AND P1, PT, R4.reuse, 0xd7, PT ;  /* 0x000000d70400780c */ /* 0x040fe20003f24270 */
[----:B------:R-:W-:Y:S01]  /*66410*/  STL [R1+0x5834], R2 ;  /* 0x0058340201007387 */ /* 0x000fe20000100800 */
[----:B------:R-:W-:Y:S02]  /*66420*/  STL [R1+0x583c], R2 ;  /* 0x00583c0201007387 */ /* 0x000fe40000100800 */
[----:B------:R-:W-:Y:S02]  /*66430*/  STL [R1+0x5844], R2 ;  /* 0x0058440201007387 */ /* 0x000fe40000100800 */
[----:B------:R-:W-:Y:S01]  /*66440*/  STL [R1+0x584c], R2 ;  /* 0x00584c0201007387 */ /* 0x000fe20000100800 */
[----:B------:R-:W-:Y:S01]  /*66450*/  STL [R1+0x5854], R2 ;  /* 0x0058540201007387 */ /* 0x000fe20000100800 */
[----:B------:R-:W-:Y:S01]  /*66460*/  STL [R1+0x585c], R2 ;  /* 0x00585c0201007387 */ /* 0x000fe20000100800 */
[----:B------:R-:W-:Y:S01]  /*66470*/  ISETP.GT.AND P2, PT, R4, 0xde, PT ;  /* 0x000000de0400780c */ /* 0x000fe20003f44270 */
[----:B------:R-:W-:Y:S01]  /*66480*/  STL [R1+0x5864], R2 ;  /* 0x0058640201007387 */ /* 0x000fe20000100800 */
[----:B------:R1:W-:Y:S01]  /*66490*/  STL [R1+0x586c], R2 ;  /* 0x00586c0201007387 */ /* 0x0003e20000100800 */
[----:B------:R-:W3:Y:S02]  /*664a0*/  LDL R19, [R1+0x331c] ;  /* 0x00331c0001137983 */ /* 0x000ee40000100800 */
[----:B------:R-:W3:Y:S01]  /*664b0*/  LDL R18, [R1+0x3320] ;  /* 0x0033200001127983 */ /* 0x000ee20000100800 */
[----:B------:R-:W-:-:S02]  /*664c0*/  PRMT R22, RZ, 0x7610, R22 ;  /* 0x00007610ff167816 */ /* 0x000fc40000000016 */
[----:B------:R-:W-:Y:S01]  /*664d0*/  ISETP.GT.AND P3, PT, R4, 0xdf, PT ;  /* 0x000000df0400780c */ /* 0x000fe20003f64270 */
[----:B----4-:R-:W-:Y:S02]  /*664e0*/  @P1 IMAD.MOV.U32 R14, RZ, RZ, R13 ;  /* 0x000000ffff0e1224 */ /* 0x010fe400078e000d */
[----:B------:R-:W-:Y:S01]  /*664f0*/  @P1 IMAD.MOV.U32 R15, RZ, RZ, R16 ;  /* 0x000000ffff0f1224 */ /* 0x000fe200078e0010 */
[----:B------:R-:W4:Y:S04]  /*66500*/  LDL R13, [R1+0x3318] ;  /* 0x00331800010d7983 */ /* 0x000f280000100800 */
[----:B------:R-:W4:Y:S01]  /*66510*/  LDL R16, [R1+0x3314] ;  /* 0x0033140001107983 */ /* 0x000f220000100800 */
[----:B------:R-:W-:-:S03]  /*66520*/  PRMT R21, RZ, 0x7610, R21 ;  /* 0x00007610ff157816 */ /* 0x000fc60000000015 */
[----:B------:R2:W4:Y:S02]  /*66530*/  @P1 LDG.E.U16 R22, [R14.64] ;  /* 0x000000040e161981 */ /* 0x000524000c1e1500 */
[----:B--2---:R-:W-:Y:S02]  /*66540*/  @P2 IMAD.MOV.U32 R14, RZ, RZ, R8 ;  /* 0x000000ffff0e2224 */ /* 0x004fe400078e0008 */
[----:B------:R-:W-:Y:S01]  /*66550*/  @P2 IMAD.MOV.U32 R15, RZ, RZ, R10 ;  /* 0x000000ffff0f2224 */ /* 0x000fe200078e000a */
[----:B------:R-:W2:Y:S04]  /*66560*/  LDL R8, [R1+0x32e0] ;  /* 0x0032e00001087983 */ /* 0x000ea80000100800 */
[----:B------:R-:W2:Y:S04]  /*66570*/  LDL R10, [R1+0x32dc] ;  /* 0x0032dc00010a7983 */ /* 0x000ea80000100800 */
[----:B------:R0:W2:Y:S02]  /*66580*/  @P2 LDG.E.U16 R21, [R14.64] ;  /* 0x000000040e152981 */ /* 0x0000a4000c1e1500 */
[----:B0-----:R-:W-:-:S02]  /*66590*/  @P3 IMAD.MOV.U32 R14, RZ, RZ, R5 ;  /* 0x000000ffff0e3224 */ /* 0x001fc400078e0005 */
[----:B------:R-:W-:Y:S01]  /*665a0*/  @P3 IMAD.MOV.U32 R15, RZ, RZ, R6 ;  /* 0x000000ffff0f3224 */ /* 0x000fe200078e0006 */
[----:B------:R-:W2:Y:S04]  /*665b0*/  LDL R5, [R1+0x32d8] ;  /* 0x0032d80001057983 */ /* 0x000ea80000100800 */
[----:B------:R-:W2:Y:S01]  /*665c0*/  LDL R6, [R1+0x32d4] ;  /* 0x0032d40001067983 */ /* 0x000ea20000100800 */
[C---:B------:R-:W-:Y:S02]  /*665d0*/  ISETP.GT.AND P0, PT, R4.reuse, 0xe6, PT ;  /* 0x000000e60400780c */ /* 0x040fe40003f04270 */
[----:B------:R-:W-:Y:S02]  /*665e0*/  ISETP.GT.AND P1, PT, R4, 0xe7, PT ;  /* 0x000000e70400780c */ /* 0x000fe40003f24270 */
[----:B------:R-:W-:-:S02]  /*665f0*/  PRMT R20, RZ, 0x7610, R20 ;  /* 0x00007610ff147816 */ /* 0x000fc40000000014 */
[C---:B------:R-:W-:Y:S02]  /*66600*/  ISETP.GT.AND P2, PT, R4.reuse, 0xee, PT ;  /* 0x000000ee0400780c */ /* 0x040fe40003f44270 */
[----:B------:R-:W-:Y:S02]  /*66610*/  PRMT R17, RZ, 0x7610, R17 ;  /* 0x00007610ff117816 */ /* 0x000fe40000000011 */
[----:B------:R3:W2:Y:S01]  /*66620*/  @P3 LDG.E.U16 R20, [R14.64] ;  /* 0x000000040e143981 */ /* 0x0006a2000c1e1500 */
[----:B------:R-:W-:Y:S02]  /*66630*/  ISETP.GT.AND P3, PT, R4, 0xef, PT ;  /* 0x000000ef0400780c */ /* 0x000fe40003f64270 */
[----:B------:R-:W-:Y:S02]  /*66640*/  PRMT R11, RZ, 0x7610, R11 ;  /* 0x00007610ff0b7816 */ /* 0x000fe4000000000b */
[----:B------:R-:W-:Y:S02]  /*66650*/  PRMT R7, RZ, 0x7610, R7 ;  /* 0x00007610ff077816 */ /* 0x000fe40000000007 */
[----:B-1----:R-:W-:Y:S01]  /*66660*/  PRMT R2, RZ, 0x7610, R2 ;  /* 0x00007610ff027816 */ /* 0x002fe20000000002 */
[----:B---3--:R-:W-:-:S02]  /*66670*/  @P0 IMAD.MOV.U32 R15, RZ, RZ, R19 ;  /* 0x000000ffff0f0224 */ /* 0x008fc400078e0013 */
[----:B------:R-:W-:-:S05]  /*66680*/  @P0 IMAD.MOV.U32 R14, RZ, RZ, R18 ;  /* 0x000000ffff0e0224 */ /* 0x000fca00078e0012 */
[----:B------:R4:W3:Y:S02]  /*66690*/  @P0 LDG.E.U16 R17, [R14.64] ;  /* 0x000000040e110981 */ /* 0x0008e4000c1e1500 */
[----:B----4-:R-:W-:Y:S02]  /*666a0*/  @P1 IMAD.MOV.U32 R14, RZ, RZ, R13 ;  /* 0x000000ffff0e1224 */ /* 0x010fe400078e000d */
[----:B------:R-:W-:Y:S01]  /*666b0*/  @P1 IMAD.MOV.U32 R15, RZ, RZ, R16 ;  /* 0x000000ffff0f1224 */ /* 0x000fe200078e0010 */
[----:B------:R-:W4:Y:S04]  /*666c0*/  LDL R13, [R1+0x32a0] ;  /* 0x0032a000010d7983 */ /* 0x000f280000100800 */
[----:B------:R-:W0:Y:S04]  /*666d0*/  S2R R29, SR_TID.X ;  /* 0x00000000001d7919 */ /* 0x000e280000002100 */
[----:B------:R2:W3:Y:S04]  /*666e0*/  @P1 LDG.E.U16 R11, [R14.64] ;  /* 0x000000040e0b1981 */ /* 0x0004e8000c1e1500 */
[----:B------:R-:W4:Y:S01]  /*666f0*/  LDL R16, [R1+0x329c] ;  /* 0x00329c0001107983 */ /* 0x000f220000100800 */
[----:B--2---:R-:W-:-:S02]  /*66700*/  @P2 IMAD.MOV.U32 R14, RZ, RZ, R8 ;  /* 0x000000ffff0e2224 */ /* 0x004fc400078e0008 */
[----:B------:R-:W-:-:S05]  /*66710*/  @P2 IMAD.MOV.U32 R15, RZ, RZ, R10 ;  /* 0x000000ffff0f2224 */ /* 0x000fca00078e000a */
[----:B------:R1:W2:Y:S02]  /*66720*/  @P2 LDG.E.U16 R7, [R14.64] ;  /* 0x000000040e072981 */ /* 0x0002a4000c1e1500 */
[----:B-1----:R-:W-:Y:S02]  /*66730*/  @P3 IMAD.MOV.U32 R14, RZ, RZ, R5 ;  /* 0x000000ffff0e3224 */ /* 0x002fe400078e0005 */
[----:B------:R-:W-:-:S05]  /*66740*/  @P3 IMAD.MOV.U32 R15, RZ, RZ, R6 ;  /* 0x000000ffff0f3224 */ /* 0x000fca00078e0006 */
[----:B------:R-:W4:Y:S01]  /*66750*/  @P3 LDG.E.U16 R2, [R14.64] ;  /* 0x000000040e023981 */ /* 0x000f22000c1e1500 */
[----:B------:R-:W-:-:S03]  /*66760*/  ISETP.GT.AND P0, PT, R4, 0xf6, PT ;  /* 0x000000f60400780c */ /* 0x000fc60003f04270 */
[----:B---3--:R1:W-:Y:S01]  /*66770*/  STL [R1+0x1698], R11 ;  /* 0x0016980b01007387 */ /* 0x0083e20000100800 */
[----:B------:R-:W3:Y:S03]  /*66780*/  LDL R10, [R1+0x3298] ;  /* 0x00329800010a7983 */ /* 0x000ee60000100800 */
[----:B-1----:R-:W3:Y:S01]  /*66790*/  LDL R11, [R1+0x3294] ;  /* 0x00329400010b7983 */ /* 0x002ee20000100800 */
[----:B------:R-:W-:Y:S02]  /*667a0*/  STL [R1+0x16a4], R22 ;  /* 0x0016a41601007387 */ /* 0x000fe40000100800 */
[----:B------:R-:W3:Y:S01]  /*667b0*/  LDL R8, [R1+0x325c] ;  /* 0x00325c0001087983 */ /* 0x000ee20000100800 */
[----:B--2---:R1:W-:Y:S01]  /*667c0*/  STL [R1+0x15d0], R7 ;  /* 0x0015d00701007387 */ /* 0x0043e20000100800 */
[----:B------:R-:W2:Y:S03]  /*667d0*/  LDL R6, [R1+0x3254] ;  /* 0x0032540001067983 */ /* 0x000ea60000100800 */
[----:B-1----:R-:W2:Y:S01]  /*667e0*/  LDL R7, [R1+0x3260] ;  /* 0x0032600001077983 */ /* 0x002ea20000100800 */
[----:B------:R-:W-:Y:S02]  /*667f0*/  STL [R1+0x15dc], R21 ;  /* 0x0015dc1501007387 */ /* 0x000fe40000100800 */
[----:B------:R-:W2:Y:S01]  /*66800*/  LDL R5, [R1+0x3258] ;  /* 0x0032580001057983 */ /* 0x000ea20000100800 */
[----:B----4-:R1:W-:Y:S01]  /*66810*/  STL [R1+0x1694], R2 ;  /* 0x0016940201007387 */ /* 0x0103e20000100800 */
[----:B------:R-:W-:Y:S02]  /*66820*/  STL [R1+0x15d4], R17 ;  /* 0x0015d41101007387 */ /* 0x000fe40000100800 */
[----:B------:R-:W-:Y:S02]  /*66830*/  STL [R1+0x16a0], R20 ;  /* 0x0016a01401007387 */ /* 0x000fe40000100800 */
[----:B0-----:R-:W-:Y:S02]  /*66840*/  STL [R1+0x5904], R29 ;  /* 0x0059041d01007387 */ /* 0x001fe40000100800 */
[----:B------:R-:W-:Y:S01]  /*66850*/  @P0 IMAD.MOV.U32 R14, RZ, RZ, R13 ;  /* 0x000000ffff0e0224 */ /* 0x000fe200078e000d */
[----:B-1----:R-:W-:-:S05]  /*66860*/  LOP3.LUT R2, R29, 0x7f, RZ, 0xc0, !PT ;  /* 0x0000007f1d027812 */ /* 0x002fca00078ec0ff */
[----:B------:R0:W-:Y:S01]  /*66870*/  STL [R1+0x58ec], R2 ;  /* 0x0058ec0201007387 */ /* 0x0001e20000100800 */
[----:B------:R-:W4:Y:S01]  /*66880*/  LDL.LU R13, [R1+0x288] ;  /* 0x00028800010d7983 */ /* 0x000f220000300800 */
[C---:B------:R-:W-:Y:S02]  /*66890*/  ISETP.GT.AND P4, PT, R4.reuse, 0xf7, PT ;  /* 0x000000f70400780c */ /* 0x040fe40003f84270 */
[C---:B------:R-:W-:Y:S02]  /*668a0*/  ISETP.GT.AND P5, PT, R4.reuse, 0xfe, PT ;  /* 0x000000fe0400780c */ /* 0x040fe40003fa4270 */
[----:B------:R-:W-:Y:S01]  /*668b0*/  PRMT R12, RZ, 0x7610, R12 ;  /* 0x00007610ff0c7816 */ /* 0x000fe2000000000c */
[----:B------:R-:W-:Y:S01]  /*668c0*/  @P0 IMAD.MOV.U32 R15, RZ, RZ, R16 ;  /* 0x000000ffff0f0224 */ /* 0x000fe200078e0010 */
[----:B------:R-:W-:Y:S02]  /*668d0*/  ISETP.GT.AND P3, PT, R4, 0xff, PT ;  /* 0x000000ff0400780c */ /* 0x000fe40003f64270 */
[----:B------:R-:W-:-:S02]  /*668e0*/  PRMT R9, RZ, 0x7610, R9 ;  /* 0x00007610ff097816 */ /* 0x000fc40000000009 */
[----:B------:R3:W2:Y:S01]  /*668f0*/  @P0 LDG.E.U16 R12, [R14.64] ;  /* 0x000000040e0c0981 */ /* 0x0006a2000c1e1500 */
[----:B------:R-:W-:Y:S01]  /*66900*/  ISETP.GE.AND P1, PT, R2, R4, PT ;  /* 0x000000040200720c */ /* 0x000fe20003f26270 */
[----:B0-----:R-:W-:Y:S01]  /*66910*/  PRMT R2, RZ, 0x7610, R2 ;  /* 0x00007610ff027816 */ /* 0x001fe20000000002 */
[----:B------:R-:W-:Y:S01]  /*66920*/  PRMT R0, RZ, 0x7610, R0 ;  /* 0x00007610ff007816 */ /* 0x000fe20000000000 */
[----:B----4-:R0:W-:Y:S04]  /*66930*/  STL [R1+0x5928], R13 ;  /* 0x0059280d01007387 */ /* 0x0101e80000100800 */
[----:B0-----:R-:W4:Y:S01]  /*66940*/  LDL.LU R13, [R1+0x2a4] ;  /* 0x0002a400010d7983 */ /* 0x001f220000300800 */
[----:B---3--:R-:W-:Y:S02]  /*66950*/  @P4 IMAD.MOV.U32 R14, RZ, RZ, R10 ;  /* 0x000000ffff0e4224 */ /* 0x008fe400078e000a */
[----:B------:R-:W-:-:S05]  /*66960*/  @P4 IMAD.MOV.U32 R15, RZ, RZ, R11 ;  /* 0x000000ffff0f4224 */ /* 0x000fca00078e000b */
[----:B------:R2:W3:Y:S02]  /*66970*/  @P4 LDG.E.U16 R9, [R14.64] ;  /* 0x000000040e094981 */ /* 0x0004e4000c1e1500 */
[----:B--2---:R-:W-:Y:S02]  /*66980*/  @P5 IMAD.MOV.U32 R14, RZ, RZ, R7 ;  /* 0x000000ffff0e5224 */ /* 0x004fe400078e0007 */
[----:B------:R-:W-:-:S05]  /*66990*/  @P5 IMAD.MOV.U32 R15, RZ, RZ, R8 ;  /* 0x000000ffff0f5224 */ /* 0x000fca00078e0008 */
[----:B------:R0:W2:Y:S02]  /*669a0*/  @P5 LDG.E.U16 R2, [R14.64] ;  /* 0x000000040e025981 */ /* 0x0000a4000c1e1500 */
[----:B0-----:R-:W-:Y:S02]  /*669b0*/  @P3 IMAD.MOV.U32 R14, RZ, RZ, R5 ;  /* 0x000000ffff0e3224 */ /* 0x001fe400078e0005 */
[----:B------:R-:W-:-:S05]  /*669c0*/  @P3 IMAD.MOV.U32 R15, RZ, RZ, R6 ;  /* 0x000000ffff0f3224 */ /* 0x000fca00078e0006 */
[----:B------:R-:W3:Y:S04]  /*669d0*/  @P3 LDG.E.U16 R0, [R14.64] ;  /* 0x000000040e003981 */ /* 0x000ee8000c1e1500 */
[----:B------:R-:W0:Y:S04]  /*669e0*/  S2R R24, SR_TID.X ;  /* 0x0000000000187919 */ /* 0x000e280000002100 */
[----:B------:R-:W1:Y:S01]  /*669f0*/  S2R R3, SR_TID.X ;  /* 0x0000000000037919 */ /* 0x000e620000002100 */
[----:B------:R-:W-:Y:S06]  /*66a00*/  BAR.SYNC.DEFER_BLOCKING 0x0 ;  /* 0x0000000000007b1d */ /* 0x000fec0000010000 */
[----:B----4-:R4:W-:Y:S04]  /*66a10*/  STL [R1+0x592c], R13 ;  /* 0x00592c0d01007387 */ /* 0x0109e80000100800 */
[----:B----4-:R-:W4:Y:S01]  /*66a20*/  LDL.LU R13, [R1+0x2c0] ;  /* 0x0002c000010d7983 */ /* 0x010f220000300800 */
[----:B0-----:R-:W-:-:S04]  /*66a30*/  LOP3.LUT R24, R24, 0x7f, RZ, 0xc0, !PT ;  /* 0x0000007f18187812 */ /* 0x001fc800078ec0ff */
[----:B------:R-:W-:Y:S02]  /*66a40*/  LOP3.LUT R17, R24, 0x80, RZ, 0xfc, !PT ;  /* 0x0000008018117812 */ /* 0x000fe400078efcff */
[----:B------:R-:W4:Y:S02]  /*66a50*/  LDL.LU R24, [R1+0x26c] ;  /* 0x00026c0001187983 */ /* 0x000f240000300800 */
[----:B------:R-:W-:Y:S02]  /*66a60*/  ISETP.GE.AND P2, PT, R17, R4, PT ;  /* 0x000000041100720c */ /* 0x000fe40003f46270 */
[----:B--2---:R0:W-:Y:S04]  /*66a70*/  STL [R1+0x15c4], R2 ;  /* 0x0015c40201007387 */ /* 0x0041e80000100800 */
[----:B0-----:R-:W2:Y:S01]  /*66a80*/  LDL.LU R2, [R1+0x218] ;  /* 0x0002180001027983 */ /* 0x001ea20000300800 */
[----:B------:R-:W2:Y:S02]  /*66a90*/  LDL.LU R4, [R1+0x1fc] ;  /* 0x0001fc0001047983 */ /* 0x000ea40000300800 */
[----:B------:R-:W2:Y:S01]  /*66aa0*/  LDL.LU R29, [R1+0x1e0] ;  /* 0x0001e000011d7983 */ /* 0x000ea20000300800 */
[----:B---3--:R0:W-:Y:S04]  /*66ab0*/  STL [R1+0x1690], R0 ;  /* 0x0016900001007387 */ /* 0x0081e80000100800 */
[----:B0-----:R-:W3:Y:S01]  /*66ac0*/  LDL.LU R0, [R1+0x1c8] ;  /* 0x0001c80001007983 */ /* 0x001ee20000300800 */
        /* <DEDUP_REMOVED lines=11> */
[----:B------:R-:W-:Y:S01]  /*66b80*/  STL [R1+0x15c8], R12 ;  /* 0x0015c80c01007387 */ /* 0x000fe20000100800 */
[----:B------:R-:W2:Y:S02]  /*66b90*/  LDL.LU R27, [R1+0xa8] ;  /* 0x0000a800011b7983 */ /* 0x000ea40000300800 */
[----:B------:R-:W2:Y:S02]  /*66ba0*/  LDL.LU R28, [R1+0x90] ;  /* 0x00009000011c7983 */ /* 0x000ea40000300800 */
[----:B------:R0:W-:Y:S02]  /*66bb0*/  STL [R1+0x168c], R9 ;  /* 0x00168c0901007387 */ /* 0x0001e40000100800 */
[----:B0-----:R-:W2:Y:S01]  /*66bc0*/  LDL.LU R9, [R1+0x78] ;  /* 0x0000780001097983 */ /* 0x001ea20000300800 */
[----:B------:R-:W2:Y:S02]  /*66bd0*/  LDL.LU R10, [R1+0x60] ;  /* 0x00006000010a7983 */ /* 0x000ea40000300800 */
[----:B------:R-:W2:Y:S02]  /*66be0*/  LDL.LU R26, [R1+0x58] ;  /* 0x00005800011a7983 */ /* 0x000ea40000300800 */
[----:B------:R-:W2:Y:S01]  /*66bf0*/  LDL.LU R11, [R1+0x50] ;  /* 0x00005000010b7983 */ /* 0x000ea20000300800 */
[----:B------:R-:W2:Y:S01]  /*66c00*/  LDL.LU R16, [R1+0x48] ;  /* 0x0000480001107983 */ /* 0x000ea20000300800 */
[----:B------:R-:W2:Y:S02]  /*66c10*/  LDL.LU R12, [R1+0x30] ;  /* 0x00003000010c7983 */ /* 0x000ea40000300800 */
[----:B------:R-:W2:Y:S02]  /*66c20*/  LDL.LU R17, [R1+0x10] ;  /* 0x0000100001117983 */ /* 0x000ea40000300800 */
[----:B------:R-:W-:Y:S01]  /*66c30*/  STL [R1+0x4aac], R15 ;  /* 0x004aac0f01007387 */ /* 0x000fe20000100800 */
[----:B------:R-:W-:Y:S01]  /*66c40*/  STL [R1+0x4ab0], R15 ;  /* 0x004ab00f01007387 */ /* 0x000fe20000100800 */
[----:B------:R-:W-:Y:S02]  /*66c50*/  STL [R1+0x4ab4], R15 ;  /* 0x004ab40f01007387 */ /* 0x000fe40000100800 */
[----:B------:R-:W-:Y:S01]  /*66c60*/  STL [R1+0x4acc], R15 ;  /* 0x004acc0f01007387 */ /* 0x000fe20000100800 */
[----:B-1----:R-:W-:Y:S01]  /*66c70*/  LOP3.LUT R3, R3, 0x7f, RZ, 0xc0, !PT ;  /* 0x0000007f03037812 */ /* 0x002fe200078ec0ff */
[----:B------:R-:W-:Y:S01]  /*66c80*/  STL [R1+0x4ad0], R15 ;  /* 0x004ad00f01007387 */ /* 0x000fe20000100800 */
[----:B------:R-:W-:Y:S02]  /*66c90*/  STL [R1+0x4ad4], R15 ;  /* 0x004ad40f01007387 */ /* 0x000fe40000100800 */
[----:B------:R-:W-:Y:S02]  /*66ca0*/  STL [R1+0x4ad8], R15 ;  /* 0x004ad80f01007387 */ /* 0x000fe40000100800 */
[----:B------:R0:W-:Y:S02]  /*66cb0*/  STL [R1+0x5870], R15 ;  /* 0x0058700f01007387 */ /* 0x0001e40000100800 */
[----:B------:R-:W-:Y:S01]  /*66cc0*/  IMAD.SHL.U32 R3, R3, 0x2, RZ ;  /* 0x0000000203037824 */ /* 0x000fe200078e00ff */
[----:B0-----:R-:W2:Y:S01]  /*66cd0*/  LDL.LU R15, [R1+0x234] ;  /* 0x00023400010f7983 */ /* 0x001ea20000300800 */
[----:B------:R-:W-:Y:S02]  /*66ce0*/  STL [R1+0x4a88], R14 ;  /* 0x004a880e01007387 */ /* 0x000fe40000100800 */
[----:B------:R-:W-:Y:S02]  /*66cf0*/  STL [R1+0x4ab8], R14 ;  /* 0x004ab80e01007387 */ /* 0x000fe40000100800 */
[----:B------:R-:W-:Y:S01]  /*66d00*/  STL [R1+0x4abc], R14 ;  /* 0x004abc0e01007387 */ /* 0x000fe20000100800 */
[----:B------:R-:W-:Y:S01]  /*66d10*/  STL [R1+0x4ac0], R14 ;  /* 0x004ac00e01007387 */ /* 0x000fe20000100800 */
[----:B------:R0:W-:Y:S03]  /*66d20*/  STL [R1+0x5874], R14 ;  /* 0x0058740e01007387 */ /* 0x0001e60000100800 */
[----:B0-----:R-:W2:Y:S04]  /*66d30*/  LDL.LU R14, [R1+0x250] ;  /* 0x00025000010e7983 */ /* 0x001ea80000300800 */
[----:B----4-:R0:W-:Y:S04]  /*66d40*/  STS.U16 [R3+0x40000], R13 ;  /* 0x0400000d03007388 */ /* 0x0101e80000000400 */
[----:B0-----:R-:W4:Y:S04]  /*66d50*/  LDL.LU R13, [R1+0x592c] ;  /* 0x00592c00010d7983 */ /* 0x001f280000300800 */
[----:B----4-:R0:W-:Y:S04]  /*66d60*/  STS.U16 [R3+0x40800], R13 ;  /* 0x0408000d03007388 */ /* 0x0101e80000000400 */
[----:B0-----:R-:W4:Y:S04]  /*66d70*/  LDL.LU R13, [R1+0x5928] ;  /* 0x00592800010d7983 */ /* 0x001f280000300800 */
[----:B------:R-:W-:Y:S04]  /*66d80*/  STS.U16 [R3+0x41800], R24 ;  /* 0x0418001803007388 */ /* 0x000fe80000000400 */
[----:B--2---:R-:W-:Y:S04]  /*66d90*/  STS.U16 [R3+0x4e000], R12 ;  /* 0x04e0000c03007388 */ /* 0x004fe80000000400 */
[----:B----4-:R0:W-:Y:S04]  /*66da0*/  STS.U16 [R3+0x41000], R13 ;  /* 0x0410000d03007388 */ /* 0x0101e80000000400 */
[----:B0-----:R-:W2:Y:S01]  /*66db0*/  LDL.LU R13, [R1+0x5924] ;  /* 0x00592400010d7983 */ /* 0x001ea20000300800 */
[----:B------:R-:W4:Y:S02]  /*66dc0*/  LDL.LU R24, [R1+0x5920] ;  /* 0x0059200001187983 */ /* 0x000f240000300800 */
[----:B------:R-:W2:Y:S02]  /*66dd0*/  LDL.LU R12, [R1+0x284] ;  /* 0x00028400010c7983 */ /* 0x000ea40000300800 */
[----:B--2---:R0:W-:Y:S04]  /*66de0*/  STL [R1+0x5918], R12 ;  /* 0x0059180c01007387 */ /* 0x0041e80000100800 */
[----:B0-----:R-:W2:Y:S04]  /*66df0*/  LDL.LU R12, [R1+0x2a0] ;  /* 0x0002a000010c7983 */ /* 0x001ea80000300800 */
[----:B------:R-:W-:Y:S04]  /*66e00*/  STS.U16 [R3+0x4e800], R17 ;  /* 0x04e8001103007388 */ /* 0x000fe80000000400 */
[----:B------:R-:W-:Y:S04]  /*66e10*/  STS.U16 [R3+0x42000], R14 ;  /* 0x0420000e03007388 */ /* 0x000fe80000000400 */
[----:B------:R-:W-:Y:S04]  /*66e20*/  STS.U16 [R3+0x42800], R15 ;  /* 0x0428000f03007388 */ /* 0x000fe80000000400 */
[----:B------:R-:W-:Y:S04]  /*66e30*/  STS.U16 [R3+0x43800], R4 ;  /* 0x0438000403007388 */ /* 0x000fe80000000400 */
[----:B------:R-:W-:Y:S04]  /*66e40*/  STS.U16 [R3+0x44000], R29 ;  /* 0x0440001d03007388 */ /* 0x000fe80000000400 */
[----:B---3--:R-:W-:Y:S04]  /*66e50*/  STS.U16 [R3+0x44800], R0 ;  /* 0x0448000003007388 */ /* 0x008fe80000000400 */
[----:B------:R-:W-:Y:S04]  /*66e60*/  STS.U16 [R3+0x45000], R5 ;  /* 0x0450000503007388 */ /* 0x000fe80000000400 */
        /* <DEDUP_REMOVED lines=8> */
[----:B--2---:R0:W-:Y:S04]  /*66ef0*/  STL [R1+0x591c], R12 ;  /* 0x00591c0c01007387 */ /* 0x0041e80000100800 */
[----:B0-----:R-:W2:Y:S01]  /*66f00*/  LDL.LU R12, [R1+0x2bc] ;  /* 0x0002bc00010c7983 */ /* 0x001ea20000300800 */
        /* <DEDUP_REMOVED lines=13> */
[----:B------:R-:W3:Y:S01]  /*66fe0*/  LDL.LU R23, [R1+0xd4] ;  /* 0x0000d40001177983 */ /* 0x000ee20000300800 */
[----:B------:R0:W-:Y:S01]  /*66ff0*/  STS.U16 [R3+0x49800], R8 ;  /* 0x0498000803007388 */ /* 0x0001e20000000400 */
[----:B------:R-:W3:Y:S03]  /*67000*/  LDL.LU R7, [R1+0xbc] ;  /* 0x0000bc0001077983 */ /* 0x000ee60000300800 */
[----:B------:R1:W-:Y:S04]  /*67010*/  STS.U16 [R3+0x4a000], R25 ;  /* 0x04a0001903007388 */ /* 0x0003e80000000400 */
[----:B------:R1:W-:Y:S04]  /*67020*/  STS.U16 [R3+0x4a800], R27 ;  /* 0x04a8001b03007388 */ /* 0x0003e80000000400 */
[----:B------:R4:W-:Y:S04]  /*67030*/  STS.U16 [R3+0x4b000], R28 ;  /* 0x04b0001c03007388 */ /* 0x0009e80000000400 */
[----:B------:R4:W-:Y:S04]  /*67040*/  STS.U16 [R3+0x4b800], R9 ;  /* 0x04b8000903007388 */ /* 0x0009e80000000400 */
[----:B------:R4:W-:Y:S04]  /*67050*/  STS.U16 [R3+0x4c000], R10 ;  /* 0x04c0000a03007388 */ /* 0x0009e80000000400 */
[----:B0-----:R-:W3:Y:S01]  /*67060*/  LDL.LU R8, [R1+0xa4] ;  /* 0x0000a40001087983 */ /* 0x001ee20000300800 */
[----:B-1----:R-:W3:Y:S02]  /*67070*/  LDL.LU R25, [R1+0x8c] ;  /* 0x00008c0001197983 */ /* 0x002ee40000300800 */
[----:B------:R-:W3:Y:S01]  /*67080*/  LDL.LU R27, [R1+0x74] ;  /* 0x00007400011b7983 */ /* 0x000ee20000300800 */
[----:B----4-:R-:W4:Y:S01]  /*67090*/  LDL.LU R28, [R1+0x5c] ;  /* 0x00005c00011c7983 */ /* 0x010f220000300800 */
[----:B------:R-:W3:Y:S03]  /*670a0*/  LDL.LU R9, [R1+0x54] ;  /* 0x0000540001097983 */ /* 0x000ee60000300800 */
[----:B------:R0:W-:Y:S01]  /*670b0*/  STS.U16 [R3+0x4d800], R16 ;  /* 0x04d8001003007388 */ /* 0x0001e20000000400 */
[----:B------:R-:W3:Y:S03]  /*670c0*/  LDL.LU R10, [R1+0x4c] ;  /* 0x00004c00010a7983 */ /* 0x000ee60000300800 */
[----:B------:R1:W-:Y:S04]  /*670d0*/  STS.U16 [R3+0x4c800], R26 ;  /* 0x04c8001a03007388 */ /* 0x0003e80000000400 */
[----:B------:R1:W-:Y:S04]  /*670e0*/  STS.U16 [R3+0x4d000], R11 ;  /* 0x04d0000b03007388 */ /* 0x0003e80000000400 */
[----:B------:R1:W-:Y:S04]  /*670f0*/  STS.U16 [R3+0x43000], R2 ;  /* 0x0430000203007388 */ /* 0x0003e80000000400 */
[----:B------:R-:W-:Y:S04]  /*67100*/  STS.U16 [R3+0x4f000], R24 ;  /* 0x04f0001803007388 */ /* 0x000fe80000000400 */
[----:B0-----:R-:W3:Y:S01]  /*67110*/  LDL.LU R16, [R1+0x38] ;  /* 0x0000380001107983 */ /* 0x001ee20000300800 */
[----:B-1----:R-:W3:Y:S02]  /*67120*/  LDL.LU R26, [R1+0x2c] ;  /* 0x00002c00011a7983 */ /* 0x002ee40000300800 */
[----:B------:R-:W3:Y:S02]  /*67130*/  LDL.LU R11, [R1+0xc] ;  /* 0x00000c00010b7983 */ /* 0x000ee40000300800 */
[----:B------:R0:W-:Y:S01]  /*67140*/  STL [R1+0x5878], R24 ;  /* 0x0058781801007387 */ /* 0x0001e20000100800 */
[----:B------:R-:W-:Y:S01]  /*67150*/  LOP3.LUT R2, R3, 0x10, RZ, 0x3c, !PT ;  /* 0x0000001003027812 */ /* 0x000fe200078e3cff */
[----:B------:R-:W-:Y:S04]  /*67160*/  STS.U16 [R3+0x4f800], R13 ;  /* 0x04f8000d03007388 */ /* 0x000fe80000000400 */
[----:B0-----:R-:W3:Y:S01]  /*67170*/  LDL.LU R24, [R1+0x214] ;  /* 0x0002140001187983 */ /* 0x001ee20000300800 */
[----:B------:R0:W-:Y:S03]  /*67180*/  STL [R1+0x5880], R13 ;  /* 0x0058800d01007387 */ /* 0x0001e60000100800 */
[----:B0-----:R-:W3:Y:S01]  /*67190*/  LDL.LU R13, [R1+0x230] ;  /* 0x00023000010d7983 */ /* 0x001ee20000300800 */
[----:B------:R0:W-:Y:S03]  /*671a0*/  STL [R1+0x587c], R3 ;  /* 0x00587c0301007387 */ /* 0x0001e60000100800 */
[----:B0-----:R-:W3:Y:S04]  /*671b0*/  LDL.LU R3, [R1+0x24c] ;  /* 0x00024c0001037983 */ /* 0x001ee80000300800 */
[----:B--2---:R0:W-:Y:S04]  /*671c0*/  STS.U16 [R2+0x40100], R12 ;  /* 0x0401000c02007388 */ /* 0x0041e80000000400 */
[----:B0-----:R-:W2:Y:S04]  /*671d0*/  LDL.LU R12, [R1+0x591c] ;  /* 0x00591c00010c7983 */ /* 0x001ea80000300800 */
[----:B--2---:R0:W-:Y:S04]  /*671e0*/  STS.U16 [R2+0x40900], R12 ;  /* 0x0409000c02007388 */ /* 0x0041e80000000400 */
[----:B0-----:R-:W2:Y:S04]  /*671f0*/  LDL.LU R12, [R1+0x5918] ;  /* 0x00591800010c7983 */ /* 0x001ea80000300800 */
[----:B--2---:R0:W-:Y:S01]  /*67200*/  STS.U16 [R2+0x41100], R12 ;  /* 0x0411000c02007388 */ /* 0x0041e20000000400 */
[----:B---3--:R1:W-:Y:S03]  /*67210*/  STS.U16 [R2+0x41900], R17 ;  /* 0x0419001102007388 */ /* 0x0083e60000000400 */
[----:B0-----:R-:W2:Y:S01]  /*67220*/  LDL.LU R12, [R1+0x5914] ;  /* 0x00591400010c7983 */ /* 0x001ea20000300800 */
[----:B-1----:R-:W3:Y:S02]  /*67230*/  LDL.LU R17, [R1+0x5910] ;  /* 0x0059100001117983 */ /* 0x002ee40000300800 */
[----:B------:R-:W-:Y:S02]  /*67240*/  STS.U16 [R2+0x42100], R3 ;  /* 0x0421000302007388 */ /* 0x000fe40000000400 */
[----:B------:R-:W-:Y:S01]  /*67250*/  STS.U16 [R2+0x42900], R13 ;  /* 0x0429000d02007388 */ /* 0x000fe20000000400 */
[----:B------:R-:W-:Y:S01]  /*67260*/  STS.U16 [R2+0x43100], R24 ;  /* 0x0431001802007388 */ /* 0x000fe20000000400 */
[----:B------:R-:W-:Y:S02]  /*67270*/  STS.U16 [R2+0x43900], R14 ;  /* 0x0439000e02007388 */ /* 0x000fe40000000400 */
[----:B------:R-:W-:Y:S02]  /*67280*/  STS.U16 [R2+0x44100], R15 ;  /* 0x0441000f02007388 */ /* 0x000fe40000000400 */
[----:B------:R-:W-:Y:S01]  /*67290*/  STS.U16 [R2+0x44900], R4 ;  /* 0x0449000402007388 */ /* 0x000fe20000000400 */
[----:B------:R0:W-:Y:S04]  /*672a0*/  STS.U16 [R2+0x45100], R29 ;  /* 0x0451001d02007388 */ /* 0x0001e80000000400 */
[----:B---3--:R-:W-:Y:S01]  /*672b0*/  STL [R1+0x4ac4], R17 ;  /* 0x004ac41101007387 */ /* 0x008fe20000100800 */
[----:B------:R-:W-:Y:S02]  /*672c0*/  STL [R1+0x4adc], R17 ;  /* 0x004adc1101007387 */ /* 0x000fe40000100800 */
[----:B------:R-:W-:Y:S02]  /*672d0*/  STL [R1+0x5884], R17 ;  /* 0x0058841101007387 */ /* 0x000fe40000100800 */
[----:B0-----:R-:W3:Y:S02]  /*672e0*/  LDL.LU R29, [R1+0x280] ;  /* 0x00028000011d7983 */ /* 0x001ee40000300800 */
[----:B---3--:R0:W-:Y:S04]  /*672f0*/  STL [R1+0x5908], R29 ;  /* 0x0059081d01007387 */ /* 0x0081e80000100800 */
[----:B0-----:R-:W3:Y:S04]  /*67300*/  LDL.LU R29, [R1+0x29c] ;  /* 0x00029c00011d7983 */ /* 0x001ee80000300800 */
[----:B------:R-:W-:Y:S01]  /*67310*/  STS.U16 [R2+0x45900], R0 ;  /* 0x0459000002007388 */ /* 0x000fe20000000400 */
[----:B------:R-:W-:Y:S02]  /*67320*/  STS.U16 [R2+0x46100], R5 ;  /* 0x0461000502007388 */ /* 0x000fe40000000400 */
[----:B------:R-:W-:Y:S02]  /*67330*/  STS.U16 [R2+0x46900], R6 ;  /* 0x0469000602007388 */ /* 0x000fe40000000400 */
[----:B------:R-:W-:Y:S01]  /*67340*/  STS.U16 [R2+0x47100], R18 ;  /* 0x0471001202007388 */ /* 0x000fe20000000400 */
        /* <DEDUP_REMOVED lines=9> */
[----:B----4-:R-:W-:Y:S02]  /*673e0*/  STS.U16 [R2+0x4c100], R28 ;  /* 0x04c1001c02007388 */ /* 0x010fe40000000400 */
[----:B------:R-:W-:Y:S02]  /*673f0*/  STS.U16 [R2+0x4c900], R9 ;  /* 0x04c9000902007388 */ /* 0x000fe40000000400 */
[----:B------:R-:W-:Y:S01]  /*67400*/  STS.U16 [R2+0x4d100], R10 ;  /* 0x04d1000a02007388 */ /* 0x000fe20000000400 */
[----:B------:R0:W-:Y:S04]  /*67410*/  STS.U16 [R2+0x4d900], R16 ;  /* 0x04d9001002007388 */ /* 0x0001e80000000400 */
[----:B0-----:R-:W0:Y:S01]  /*67420*/  S2R R16, SR_TID.X ;  /* 0x0000000000107919 */ /* 0x001e220000002100 */
[----:B------:R-:W-:Y:S03]  /*67430*/  STS.U16 [R2+0x4e100], R26 ;  /* 0x04e1001a02007388 */ /* 0x000fe60000000400 */
[----:B---3--:R1:W-:Y:S04]  /*67440*/  STL [R1+0x590c], R29 ;  /* 0x00590c1d01007387 */ /* 0x0083e80000100800 */
[----:B-1----:R-:W3:Y:S01]  /*67450*/  LDL.LU R29, [R1+0x2b8] ;  /* 0x0002b800011d7983 */ /* 0x002ee20000300800 */
[----:B0-----:R-:W-:Y:S01]  /*67460*/  LOP3.LUT R16, R16, 0x7f, RZ, 0xc0, !PT ;  /* 0x0000007f10107812 */ /* 0x001fe200078ec0ff */
[----:B------:R0:W-:Y:S02]  /*67470*/  STS.U16 [R2+0x4e900], R11 ;  /* 0x04e9000b02007388 */ /* 0x0001e40000000400 */
[----:B------:R1:W-:Y:S02]  /*67480*/  STS.U16 [R2+0x4f100], R17 ;  /* 0x04f1001102007388 */ /* 0x0003e40000000400 */
[----:B------:R-:W-:Y:S01]  /*67490*/  IMAD.SHL.U32 R0, R16, 0x2, RZ ;  /* 0x0000000210007824 */ /* 0x000fe200078e00ff */
[----:B0-----:R-:W4:Y:S01]  /*674a0*/  LDL.LU R11, [R1+0x264] ;  /* 0x00026400010b7983 */ /* 0x001f220000300800 */
[----:B------:R-:W4:Y:S02]  /*674b0*/  LDL.LU R16, [R1+0x248] ;  /* 0x0002480001107983 */ /* 0x000f240000300800 */
[----:B-1----:R-:W4:Y:S02]  /*674c0*/  LDL.LU R17, [R1+0x210] ;  /* 0x0002100001117983 */ /* 0x002f240000300800 */
[----:B------:R-:W4:Y:S01]  /*674d0*/  LDL.LU R3, [R1+0x1f4] ;  /* 0x0001f40001037983 */ /* 0x000f220000300800 */
[----:B------:R-:W4:Y:S01]  /*674e0*/  LDL.LU R13, [R1+0x1d8] ;  /* 0x0001d800010d7983 */ /* 0x000f220000300800 */
[----:B------:R-:W4:Y:S02]  /*674f0*/  LDL.LU R24, [R1+0x1c0] ;  /* 0x0001c00001187983 */ /* 0x000f240000300800 */
[----:B------:R-:W4:Y:S01]  /*67500*/  LDL.LU R14, [R1+0x1a8] ;  /* 0x0001a800010e7983 */ /* 0x000f220000300800 */
[----:B--2---:R0:W-:Y:S01]  /*67510*/  STS.U16 [R2+0x4f900], R12 ;  /* 0x04f9000c02007388 */ /* 0x0041e20000000400 */
[----:B------:R-:W2:Y:S03]  /*67520*/  LDL.LU R15, [R1+0x190] ;  /* 0x00019000010f7983 */ /* 0x000ea60000300800 */
[----:B0-----:R-:W2:Y:S01]  /*67530*/  LDL.LU R2, [R1+0x178] ;  /* 0x0001780001027983 */ /* 0x001ea20000300800 */
        /* <DEDUP_REMOVED lines=12> */
[----:B------:R-:W2:Y:S01]  /*67600*/  LDL.LU R27, [R1+0x40] ;  /* 0x00004000011b7983 */ /* 0x000ea20000300800 */
[----:B------:R-:W-:Y:S01]  /*67610*/  LOP3.LUT R0, R0, 0x20, RZ, 0x3c, !PT ;  /* 0x0000002000007812 */ /* 0x000fe200078e3cff */
[----:B------:R-:W2:Y:S01]  /*67620*/  LDL.LU R28, [R1+0x3c] ;  /* 0x00003c00011c7983 */ /* 0x000ea20000300800 */
[----:B------:R-:W2:Y:S01]  /*67630*/  LDL.LU R9, [R1+0x34] ;  /* 0x0000340001097983 */ /* 0x000ea20000300800 */
[----:B------:R-:W2:Y:S02]  /*67640*/  LDL.LU R10, [R1+0x28] ;  /* 0x00002800010a7983 */ /* 0x000ea40000300800 */
[----:B------:R-:W2:Y:S02]  /*67650*/  LDL.LU R26, [R1+0x8] ;  /* 0x00000800011a7983 */ /* 0x000ea40000300800 */
[----:B------:R0:W-:Y:S02]  /*67660*/  STL [R1+0x5888], R12 ;  /* 0x0058880c01007387 */ /* 0x0001e40000100800 */
[----:B0-----:R-:W2:Y:S04]  /*67670*/  LDL.LU R12, [R1+0x22c] ;  /* 0x00022c00010c7983 */ /* 0x001ea80000300800 */
[----:B---3--:R0:W-:Y:S04]  /*67680*/  STS.U16 [R0+0x40200], R29 ;  /* 0x0402001d00007388 */ /* 0x0081e80000000400 */
[----:B0-----:R-:W3:Y:S04]  /*67690*/  LDL.LU R29, [R1+0x590c] ;  /* 0x00590c00011d7983 */ /* 0x001ee80000300800 */
[----:B---3--:R0:W-:Y:S04]  /*676a0*/  STS.U16 [R0+0x40a00], R29 ;  /* 0x040a001d00007388 */ /* 0x0081e80000000400 */
[----:B0-----:R-:W3:Y:S04]  /*676b0*/  LDL.LU R29, [R1+0x5908] ;  /* 0x00590800011d7983 */ /* 0x001ee80000300800 */
[----:B---3--:R0:W-:Y:S01]  /*676c0*/  STS.U16 [R0+0x41200], R29 ;  /* 0x0412001d00007388 */ /* 0x0081e20000000400 */
[----:B----4-:R1:W-:Y:S02]  /*676d0*/  STS.U16 [R0+0x41a00], R11 ;  /* 0x041a000b00007388 */ /* 0x0103e40000000400 */
[----:B------:R3:W-:Y:S02]  /*676e0*/  STS.U16 [R0+0x42200], R16 ;  /* 0x0422001000007388 */ /* 0x0007e40000000400 */
[----:B--2---:R-:W-:Y:S01]  /*676f0*/  STS.U16 [R0+0x42a00], R12 ;  /* 0x042a000c00007388 */ /* 0x004fe20000000400 */
[----:B------:R-:W-:Y:S01]  /*67700*/  STS.U16 [R0+0x43200], R17 ;  /* 0x0432001100007388 */ /* 0x000fe20000000400 */
[----:B------:R-:W-:Y:S02]  /*67710*/  STS.U16 [R0+0x43a00], R3 ;  /* 0x043a000300007388 */ /* 0x000fe40000000400 */
[----:B------:R-:W-:Y:S02]  /*67720*/  STS.U16 [R0+0x44200], R13 ;  /* 0x0442000d00007388 */ /* 0x000fe40000000400 */
[----:B------:R-:W-:Y:S01]  /*67730*/  STS.U16 [R0+0x44a00], R24 ;  /* 0x044a001800007388 */ /* 0x000fe20000000400 */
[----:B------:R-:W-:Y:S04]  /*67740*/  STS.U16 [R0+0x45200], R14 ;  /* 0x0452000e00007388 */ /* 0x000fe80000000400 */
[----:B0-----:R-:W2:Y:S01]  /*67750*/  LDL.LU R29, [R1+0x5904] ;  /* 0x00590400011d7983 */ /* 0x001ea20000300800 */
[----:B-1----:R-:W4:Y:S02]  /*67760*/  LDL.LU R11, [R1+0x5900] ;  /* 0x00590000010b7983 */ /* 0x002f240000300800 */
[----:B------:R-:W-:Y:S02]  /*67770*/  STS.U16 [R0+0x45a00], R15 ;  /* 0x045a000f00007388 */ /* 0x000fe40000000400 */
[----:B---3--:R-:W3:Y:S01]  /*67780*/  LDL.LU R16, [R1+0x58fc] ;  /* 0x0058fc0001107983 */ /* 0x008ee20000300800 */
[----:B------:R0:W-:Y:S04]  /*67790*/  STS.U16 [R0+0x46200], R2 ;  /* 0x0462000200007388 */ /* 0x0001e80000000400 */
[----:B0-----:R-:W2:Y:S04]  /*677a0*/  LDL.LU R2, [R1+0x27c] ;  /* 0x00027c0001027983 */ /* 0x001ea80000300800 */
[----:B--2---:R0:W-:Y:S04]  /*677b0*/  STL [R1+0x58f0], R2 ;  /* 0x0058f00201007387 */ /* 0x0041e80000100800 */
[----:B0-----:R-:W2:Y:S01]  /*677c0*/  LDL.LU R2, [R1+0x298] ;  /* 0x0002980001027983 */ /* 0x001ea20000300800 */
[----:B------:R-:W-:Y:S02]  /*677d0*/  STS.U16 [R0+0x46a00], R4 ;  /* 0x046a000400007388 */ /* 0x000fe40000000400 */
[----:B------:R-:W-:Y:S02]  /*677e0*/  STS.U16 [R0+0x47200], R5 ;  /* 0x0472000500007388 */ /* 0x000fe40000000400 */
[----:B------:R-:W-:Y:S01]  /*677f0*/  STS.U16 [R0+0x47a00], R6 ;  /* 0x047a000600007388 */ /* 0x000fe20000000400 */
[----:B------:R-:W-:Y:S01]  /*67800*/  STS.U16 [R0+0x48200], R18 ;  /* 0x0482001200007388 */ /* 0x000fe20000000400 */
[----:B------:R-:W-:Y:S02]  /*67810*/  STS.U16 [R0+0x48a00], R19 ;  /* 0x048a001300007388 */ /* 0x000fe40000000400 */
[----:B------:R-:W-:Y:S02]  /*67820*/  STS.U16 [R0+0x49200], R20 ;  /* 0x0492001400007388 */ /* 0x000fe40000000400 */
[----:B------:R-:W-:Y:S01]  /*67830*/  STS.U16 [R0+0x49a00], R21 ;  /* 0x049a001500007388 */ /* 0x000fe20000000400 */
[----:B--2---:R0:W-:Y:S04]  /*67840*/  STL [R1+0x58f4], R2 ;  /* 0x0058f40201007387 */ /* 0x0041e80000100800 */
[----:B0-----:R-:W2:Y:S04]  /*67850*/  LDL.LU R2, [R1+0x2b4] ;  /* 0x0002b40001027983 */ /* 0x001ea80000300800 */
[----:B------:R0:W-:Y:S01]  /*67860*/  STS.U16 [R0+0x4a200], R22 ;  /* 0x04a2001600007388 */ /* 0x0001e20000000400 */
[----:B------:R-:W-:Y:S02]  /*67870*/  STS.U16 [R0+0x4aa00], R23 ;  /* 0x04aa001700007388 */ /* 0x000fe40000000400 */
[----:B------:R-:W-:Y:S02]  /*67880*/  STS.U16 [R0+0x4b200], R7 ;  /* 0x04b2000700007388 */ /* 0x000fe40000000400 */
[----:B------:R-:W-:Y:S01]  /*67890*/  STS.U16 [R0+0x4ba00], R8 ;  /* 0x04ba000800007388 */ /* 0x000fe20000000400 */
[----:B------:R-:W-:Y:S01]  /*678a0*/  STS.U16 [R0+0x4c200], R25 ;  /* 0x04c2001900007388 */ /* 0x000fe20000000400 */
[----:B------:R-:W-:Y:S02]  /*678b0*/  STS.U16 [R0+0x4ca00], R27 ;  /* 0x04ca001b00007388 */ /* 0x000fe40000000400 */
[----:B------:R-:W-:Y:S02]  /*678c0*/  STS.U16 [R0+0x4d200], R28 ;  /* 0x04d2001c00007388 */ /* 0x000fe40000000400 */
[----:B------:R1:W-:Y:S01]  /*678d0*/  STS.U16 [R0+0x4da00], R9 ;  /* 0x04da000900007388 */ /* 0x0003e20000000400 */
[----:B------:R1:W-:Y:S01]  /*678e0*/  STS.U16 [R0+0x4e200], R10 ;  /* 0x04e2000a00007388 */ /* 0x0003e20000000400 */
[----:B------:R1:W-:Y:S01]  /*678f0*/  STS.U16 [R0+0x4ea00], R26 ;  /* 0x04ea001a00007388 */ /* 0x0003e20000000400 */
[C---:B0-----:R-:W-:Y:S01]  /*67900*/  LOP3.LUT R22, R29.reuse, 0x7f, RZ, 0xc0, !PT ;  /* 0x0000007f1d167812 */ /* 0x041fe200078ec0ff */
[----:B------:R-:W-:Y:S01]  /*67910*/  LOP3.LUT R29, R29, 0x7f, RZ, 0xc0, !PT ;  /* 0x0000007f1d1d7812 */ /* 0x000fe200078ec0ff */
[----:B--2---:R0:W-:Y:S01]  /*67920*/  STL [R1+0x58f8], R2 ;  /* 0x0058f80201007387 */ /* 0x0041e20000100800 */
[----:B-1----:R-:W2:Y:S02]  /*67930*/  LDL.LU R9, [R1+0x260] ;  /* 0x0002600001097983 */ /* 0x002ea40000300800 */
        /* <DEDUP_REMOVED lines=13> */
[----:B------:R-:W2:Y:S02]  /*67a10*/  LDL.LU R18, [R1+0xcc] ;  /* 0x0000cc0001127983 */ /* 0x000ea40000300800 */
[----:B0-----:R-:W-:Y:S01]  /*67a20*/  IMAD.SHL.U32 R2, R29, 0x2, RZ ;  /* 0x000000021d027824 */ /* 0x001fe200078e00ff */
[----:B------:R-:W2:Y:S01]  /*67a30*/  LDL.LU R19, [R1+0xb4] ;  /* 0x0000b40001137983 */ /* 0x000ea20000300800 */
[----:B------:R-:W2:Y:S02]  /*67a40*/  LDL.LU R20, [R1+0x9c] ;  /* 0x00009c0001147983 */ /* 0x000ea40000300800 */
[----:B------:R-:W2:Y:S02]  /*67a50*/  LDL.LU R21, [R1+0x84] ;  /* 0x0000840001157983 */ /* 0x000ea40000300800 */
[----:B------:R-:W2:Y:S01]  /*67a60*/  LDL.LU R23, [R1+0x6c] ;  /* 0x00006c0001177983 */ /* 0x000ea20000300800 */
[----:B------:R-:W2:Y:S01]  /*67a70*/  LDL.LU R8, [R1+0x24] ;  /* 0x0000240001087983 */ /* 0x000ea20000300800 */
[----:B------:R-:W-:Y:S01]  /*67a80*/  LOP3.LUT R2, R2, 0x20, RZ, 0x3c, !PT ;  /* 0x0000002002027812 */ /* 0x000fe200078e3cff */
[----:B------:R-:W2:Y:S02]  /*67a90*/  LDL.LU R25, [R1+0x20] ;  /* 0x0000200001197983 */ /* 0x000ea40000300800 */
[----:B------:R-:W2:Y:S01]  /*67aa0*/  LDL.LU R27, [R1+0x1c] ;  /* 0x00001c00011b7983 */ /* 0x000ea20000300800 */
[----:B------:R-:W2:Y:S01]  /*67ab0*/  LDL.LU R28, [R1+0x18] ;  /* 0x00001800011c7983 */ /* 0x000ea20000300800 */
[----:B------:R-:W2:Y:S03]  /*67ac0*/  LDL.LU R29, [R1+0x14] ;  /* 0x00001400011d7983 */ /* 0x000ea60000300800 */
[----:B---3--:R-:W-:Y:S01]  /*67ad0*/  STS.U16 [R2+0x4f200], R16 ;  /* 0x04f2001002007388 */ /* 0x008fe20000000400 */
[----:B------:R0:W-:Y:S02]  /*67ae0*/  STL [R1+0x588c], R16 ;  /* 0x00588c1001007387 */ /* 0x0001e40000100800 */
[----:B----4-:R1:W-:Y:S01]  /*67af0*/  STS.U16 [R2+0x4fa00], R11 ;  /* 0x04fa000b02007388 */ /* 0x0103e20000000400 */
[----:B0-----:R-:W2:Y:S01]  /*67b00*/  LDL.LU R16, [R1+0x1f0] ;  /* 0x0001f00001107983 */ /* 0x001ea20000300800 */
[----:B-1----:R-:W4:Y:S02]  /*67b10*/  LDL.LU R2, [R1+0x58f8] ;  /* 0x0058f80001027983 */ /* 0x002f240000300800 */
[----:B------:R-:W-:-:S02]  /*67b20*/  IMAD.SHL.U32 R7, R22, 0x2, RZ ;  /* 0x0000000216077824 */ /* 0x000fc400078e00ff */
[----:B------:R0:W-:Y:S03]  /*67b30*/  STL [R1+0x58b0], R11 ;  /* 0x0058b00b01007387 */ /* 0x0001e60000100800 */
[----:B------:R-:W-:Y:S01]  /*67b40*/  LOP3.LUT R7, R7, 0x30, RZ, 0x3c, !PT ;  /* 0x0000003007077812 */ /* 0x000fe200078e3cff */
[----:B0-----:R-:W2:Y:S04]  /*67b50*/  LDL.LU R11, [R1+0x20c] ;  /* 0x00020c00010b7983 */ /* 0x001ea80000300800 */
[----:B----4-:R0:W-:Y:S04]  /*67b60*/  STS.U16 [R7+0x40300], R2 ;  /* 0x0403000207007388 */ /* 0x0101e80000000400 */
[----:B0-----:R-:W4:Y:S04]  /*67b70*/  LDL.LU R2, [R1+0x58f4] ;  /* 0x0058f40001027983 */ /* 0x001f280000300800 */
[----:B----4-:R0:W-:Y:S04]  /*67b80*/  STS.U16 [R7+0x40b00], R2 ;  /* 0x040b000207007388 */ /* 0x0101e80000000400 */
[----:B0-----:R-:W4:Y:S04]  /*67b90*/  LDL.LU R2, [R1+0x58f0] ;  /* 0x0058f00001027983 */ /* 0x001f280000300800 */
[----:B----4-:R0:W-:Y:S01]  /*67ba0*/  STS.U16 [R7+0x41300], R2 ;  /* 0x0413000207007388 */ /* 0x0101e20000000400 */
[----:B--2---:R1:W-:Y:S02]  /*67bb0*/  STS.U16 [R7+0x41b00], R9 ;  /* 0x041b000907007388 */ /* 0x0043e40000000400 */
[----:B------:R2:W-:Y:S02]  /*67bc0*/  STS.U16 [R7+0x42300], R10 ;  /* 0x0423000a07007388 */ /* 0x0005e40000000400 */
[----:B------:R4:W-:Y:S01]  /*67bd0*/  STS.U16 [R7+0x42b00], R26 ;  /* 0x042b001a07007388 */ /* 0x0009e20000000400 */
[----:B0-----:R-:W3:Y:S01]  /*67be0*/  LDL.LU R2, [R1+0x58ec] ;  /* 0x0058ec0001027983 */ /* 0x001ee20000300800 */
[----:B-1----:R-:W3:Y:S02]  /*67bf0*/  LDL.LU R9, [R1+0x58e8] ;  /* 0x0058e80001097983 */ /* 0x002ee40000300800 */
[----:B--2---:R-:W2:Y:S02]  /*67c00*/  LDL.LU R10, [R1+0x58e4] ;  /* 0x0058e400010a7983 */ /* 0x004ea40000300800 */
[----:B----4-:R-:W4:Y:S01]  /*67c10*/  LDL.LU R26, [R1+0x58e0] ;  /* 0x0058e000011a7983 */ /* 0x010f220000300800 */
        /* <DEDUP_REMOVED lines=18> */
[----:B------:R0:W-:Y:S02]  /*67d40*/  STS.U16 [R7+0x4c300], R8 ;  /* 0x04c3000807007388 */ /* 0x0001e40000000400 */
[----:B------:R1:W-:Y:S01]  /*67d50*/  STS.U16 [R7+0x4cb00], R25 ;  /* 0x04cb001907007388 */ /* 0x0003e20000000400 */
[----:B------:R1:W-:Y:S01]  /*67d60*/  STS.U16 [R7+0x4d300], R27 ;  /* 0x04d3001b07007388 */ /* 0x0003e20000000400 */
[----:B------:R1:W-:Y:S02]  /*67d70*/  STS.U16 [R7+0x4db00], R28 ;  /* 0x04db001c07007388 */ /* 0x0003e40000000400 */
[----:B------:R1:W-:Y:S01]  /*67d80*/  STS.U16 [R7+0x4e300], R29 ;  /* 0x04e3001d07007388 */ /* 0x0003e20000000400 */
[----:B0-----:R-:W3:Y:S01]  /*67d90*/  LDL.LU R8, [R1+0x2b0] ;  /* 0x0002b00001087983 */ /* 0x001ee20000300800 */
[----:B-1----:R-:W3:Y:S02]  /*67da0*/  LDL.LU R25, [R1+0x294] ;  /* 0x0002940001197983 */ /* 0x002ee40000300800 */
[----:B------:R-:W3:Y:S01]  /*67db0*/  LDL.LU R27, [R1+0x278] ;  /* 0x00027800011b7983 */ /* 0x000ee20000300800 */
[----:B------:R-:W3:Y:S04]  /*67dc0*/  LDL.LU R28, [R1+0x25c] ;  /* 0x00025c00011c7983 */ /* 0x000ee80000300800 */
        /* <DEDUP_REMOVED lines=11> */
[----:B------:R-:W-:Y:S01]  /*67e80*/  IMAD.SHL.U32 R4, R22, 0x2, RZ ;  /* 0x0000000216047824 */ /* 0x000fe200078e00ff */
[----:B----4-:R-:W-:Y:S04]  /*67e90*/  STS.U16 [R7+0x4eb00], R26 ;  /* 0x04eb001a07007388 */ /* 0x010fe80000000400 */
[----:B------:R0:W-:Y:S01]  /*67ea0*/  STL [R1+0x58b4], R26 ;  /* 0x0058b41a01007387 */ /* 0x0001e20000100800 */
[----:B--2---:R-:W-:Y:S03]  /*67eb0*/  STS.U16 [R7+0x4f300], R10 ;  /* 0x04f3000a07007388 */ /* 0x004fe60000000400 */
[----:B0-----:R-:W2:Y:S01]  /*67ec0*/  LDL.LU R26, [R1+0x1ec] ;  /* 0x0001ec00011a7983 */ /* 0x001ea20000300800 */
[----:B------:R-:W4:Y:S02]  /*67ed0*/  LDL.LU R0, [R1+0xe0] ;  /* 0x0000e00001007983 */ /* 0x000f240000300800 */
[----:B------:R-:W2:Y:S02]  /*67ee0*/  LDL.LU R5, [R1+0xc8] ;  /* 0x0000c80001057983 */ /* 0x000ea40000300800 */
[----:B------:R-:W2:Y:S01]  /*67ef0*/  LDL.LU R6, [R1+0xb0] ;  /* 0x0000b00001067983 */ /* 0x000ea20000300800 */
[----:B------:R-:W2:Y:S01]  /*67f00*/  LDL.LU R18, [R1+0x98] ;  /* 0x0000980001127983 */ /* 0x000ea20000300800 */
[----:B------:R-:W2:Y:S02]  /*67f10*/  LDL.LU R19, [R1+0x80] ;  /* 0x0000800001137983 */ /* 0x000ea40000300800 */
[----:B------:R-:W2:Y:S02]  /*67f20*/  LDL.LU R20, [R1+0x68] ;  /* 0x0000680001147983 */ /* 0x000ea40000300800 */
[----:B------:R-:W2:Y:S01]  /*67f30*/  LDL.LU R21, [R1+0x4] ;  /* 0x0000040001157983 */ /* 0x000ea20000300800 */
[----:B------:R-:W2:Y:S01]  /*67f40*/  LDL.LU R22, [R1] ;  /* 0x0000000001167983 */ /* 0x000ea20000300800 */
[----:B------:R0:W-:Y:S03]  /*67f50*/  STL [R1+0x58b8], R10 ;  /* 0x0058b80a01007387 */ /* 0x0001e60000100800 */
[----:B---3--:R1:W-:Y:S04]  /*67f60*/  STS.U16 [R7+0x4fb00], R9 ;  /* 0x04fb000907007388 */ /* 0x0083e80000000400 */
[----:B0-----:R-:W3:Y:S04]  /*67f70*/  LDL.LU R10, [R1+0x208] ;  /* 0x00020800010a7983 */ /* 0x001ee80000300800 */
[----:B-1----:R-:W2:Y:S01]  /*67f80*/  LDL.LU R7, [R1+0x58dc] ;  /* 0x0058dc0001077983 */ /* 0x002ea20000300800 */
[----:B------:R0:W-:Y:S03]  /*67f90*/  STL [R1+0x58bc], R9 ;  /* 0x0058bc0901007387 */ /* 0x0001e60000100800 */
[----:B0-----:R-:W2:Y:S01]  /*67fa0*/  LDL.LU R9, [R1+0x224] ;  /* 0x0002240001097983 */ /* 0x001ea20000300800 */
[----:B------:R-:W-:-:S05]  /*67fb0*/  LOP3.LUT R4, R4, 0x40, RZ, 0x3c, !PT ;  /* 0x0000004004047812 */ /* 0x000fca00078e3cff */
[----:B------:R0:W-:Y:S01]  /*67fc0*/  STS.U16 [R4+0x40400], R8 ;  /* 0x0404000804007388 */ /* 0x0001e20000000400 */
[----:B------:R1:W-:Y:S02]  /*67fd0*/  STS.U16 [R4+0x40c00], R25 ;  /* 0x040c001904007388 */ /* 0x0003e40000000400 */
[----:B------:R1:W-:Y:S02]  /*67fe0*/  STS.U16 [R4+0x41400], R27 ;  /* 0x0414001b04007388 */ /* 0x0003e40000000400 */
[----:B------:R1:W-:Y:S01]  /*67ff0*/  STS.U16 [R4+0x41c00], R28 ;  /* 0x041c001c04007388 */ /* 0x0003e20000000400 */
[----:B------:R1:W-:Y:S04]  /*68000*/  STS.U16 [R4+0x42400], R29 ;  /* 0x0424001d04007388 */ /* 0x0003e80000000400 */
[----:B0-----:R-:W4:Y:S01]  /*68010*/  LDL.LU R8, [R1+0x58d8] ;  /* 0x0058d80001087983 */ /* 0x001f220000300800 */
[----:B-1----:R-:W4:Y:S03]  /*68020*/  LDL.LU R25, [R1+0x58d4] ;  /* 0x0058d40001197983 */ /* 0x002f260000300800 */
[----:B------:R-:W4:Y:S01]  /*68030*/  LDL.LU R27, [R1+0x58d0] ;  /* 0x0058d000011b7983 */ /* 0x000f220000300800 */
[----:B------:R-:W4:Y:S03]  /*68040*/  LDL.LU R28, [R1+0x58cc] ;  /* 0x0058cc00011c7983 */ /* 0x000f260000300800 */
[----:B------:R-:W4:Y:S04]  /*68050*/  LDL.LU R29, [R1+0x58c8] ;  /* 0x0058c800011d7983 */ /* 0x000f280000300800 */
[----:B--2---:R-:W-:Y:S01]  /*68060*/  STS.U16 [R4+0x42c00], R9 ;  /* 0x042c000904007388 */ /* 0x004fe20000000400 */
[----:B---3--:R-:W-:Y:S02]  /*68070*/  STS.U16 [R4+0x43400], R10 ;  /* 0x0434000a04007388 */ /* 0x008fe40000000400 */
        /* <DEDUP_REMOVED lines=10> */
[----:B------:R0:W-:Y:S04]  /*68120*/  STS.U16 [R4+0x48c00], R23 ;  /* 0x048c001704007388 */ /* 0x0001e80000000400 */
[----:B0-----:R-:W2:Y:S01]  /*68130*/  LDL.LU R23, [R1+0x2ac] ;  /* 0x0002ac0001177983 */ /* 0x001ea20000300800 */
[----:B------:R-:W3:Y:S03]  /*68140*/  LDL.LU R9, [R1+0x258] ;  /* 0x0002580001097983 */ /* 0x000ee60000300800 */
[----:B---3--:R0:W-:Y:S04]  /*68150*/  STL [R1+0x58c0], R9 ;  /* 0x0058c00901007387 */ /* 0x0081e80000100800 */
[----:B0-----:R-:W3:Y:S01]  /*68160*/  LDL.LU R9, [R1+0x274] ;  /* 0x0002740001097983 */ /* 0x001ee20000300800 */
[----:B----4-:R-:W-:Y:S02]  /*68170*/  STS.U16 [R4+0x49400], R0 ;  /* 0x0494000004007388 */ /* 0x010fe40000000400 */
[----:B------:R-:W-:Y:S02]  /*68180*/  STS.U16 [R4+0x49c00], R5 ;  /* 0x049c000504007388 */ /* 0x000fe40000000400 */
[----:B------:R-:W-:Y:S01]  /*68190*/  STS.U16 [R4+0x4a400], R6 ;  /* 0x04a4000604007388 */ /* 0x000fe20000000400 */
[----:B------:R-:W-:Y:S01]  /*681a0*/  STS.U16 [R4+0x4ac00], R18 ;  /* 0x04ac001204007388 */ /* 0x000fe20000000400 */
[----:B------:R-:W-:Y:S02]  /*681b0*/  STS.U16 [R4+0x4b400], R19 ;  /* 0x04b4001304007388 */ /* 0x000fe40000000400 */
[----:B------:R-:W-:-:S02]  /*681c0*/  IMAD.SHL.U32 R16, R2, 0x2, RZ ;  /* 0x0000000202107824 */ /* 0x000fc400078e00ff */
[----:B------:R-:W-:Y:S01]  /*681d0*/  STS.U16 [R4+0x4bc00], R20 ;  /* 0x04bc001404007388 */ /* 0x000fe20000000400 */
[----:B------:R-:W-:Y:S04]  /*681e0*/  STS.U16 [R4+0x4c400], R21 ;  /* 0x04c4001504007388 */ /* 0x000fe80000000400 */
[----:B---3--:R0:W-:Y:S04]  /*681f0*/  STL [R1+0x58c4], R9 ;  /* 0x0058c40901007387 */ /* 0x0081e80000100800 */
[----:B0-----:R-:W3:Y:S01]  /*68200*/  LDL.LU R9, [R1+0x290] ;  /* 0x0002900001097983 */ /* 0x001ee20000300800 */
[----:B------:R-:W4:Y:S02]  /*68210*/  LDL.LU R10, [R1+0x23c] ;  /* 0x00023c00010a7983 */ /* 0x000f240000300800 */
[----:B------:R-:W4:Y:S02]  /*68220*/  LDL.LU R12, [R1+0x220] ;  /* 0x00022000010c7983 */ /* 0x000f240000300800 */
[----:B------:R-:W4:Y:S01]  /*68230*/  LDL.LU R17, [R1+0x204] ;  /* 0x0002040001117983 */ /* 0x000f220000300800 */
[----:B------:R-:W4:Y:S01]  /*68240*/  LDL.LU R3, [R1+0x1e8] ;  /* 0x0001e80001037983 */ /* 0x000f220000300800 */
[----:B------:R-:W4:Y:S02]  /*68250*/  LDL.LU R13, [R1+0x1cc] ;  /* 0x0001cc00010d7983 */ /* 0x000f240000300800 */
[----:B------:R-:W4:Y:S02]  /*68260*/  LDL.LU R24, [R1+0x1b4] ;  /* 0x0001b40001187983 */ /* 0x000f240000300800 */
[----:B------:R-:W4:Y:S01]  /*68270*/  LDL.LU R14, [R1+0x19c] ;  /* 0x00019c00010e7983 */ /* 0x000f220000300800 */
[----:B------:R-:W4:Y:S01]  /*68280*/  LDL.LU R0, [R1+0x184] ;  /* 0x0001840001007983 */ /* 0x000f220000300800 */
[----:B------:R-:W4:Y:S02]  /*68290*/  LDL.LU R15, [R1+0x16c] ;  /* 0x00016c00010f7983 */ /* 0x000f240000300800 */
[----:B------:R-:W4:Y:S01]  /*682a0*/  LDL.LU R26, [R1+0x154] ;  /* 0x00015400011a7983 */ /* 0x000f220000300800 */
[----:B------:R0:W-:Y:S01]  /*682b0*/  STS.U16 [R4+0x4cc00], R22 ;  /* 0x04cc001604007388 */ /* 0x0001e20000000400 */
[----:B------:R-:W4:Y:S02]  /*682c0*/  LDL.LU R11, [R1+0x13c] ;  /* 0x00013c00010b7983 */ /* 0x000f240000300800 */
[----:B------:R-:W-:Y:S02]  /*682d0*/  STS.U16 [R4+0x4d400], R29 ;  /* 0x04d4001d04007388 */ /* 0x000fe40000000400 */
[----:B------:R-:W4:Y:S01]  /*682e0*/  LDL.LU R5, [R1+0x124] ;  /* 0x0001240001057983 */ /* 0x000f220000300800 */
[----:B------:R-:W-:Y:S01]  /*682f0*/  STS.U16 [R4+0x4dc00], R28 ;  /* 0x04dc001c04007388 */ /* 0x000fe20000000400 */
[----:B------:R-:W-:-:S03]  /*68300*/  LOP3.LUT R16, R16, 0x50, RZ, 0x3c, !PT ;  /* 0x0000005010107812 */ /* 0x000fc600078e3cff */
[----:B------:R-:W4:Y:S01]  /*68310*/  LDL.LU R6, [R1+0x10c] ;  /* 0x00010c0001067983 */ /* 0x000f220000300800 */
[----:B------:R-:W-:Y:S02]  /*68320*/  STS.U16 [R4+0x4e400], R27 ;  /* 0x04e4001b04007388 */ /* 0x000fe40000000400 */
[----:B------:R-:W4:Y:S02]  /*68330*/  LDL.LU R18, [R1+0xf4] ;  /* 0x0000f40001127983 */ /* 0x000f240000300800 */
[----:B------:R-:W-:Y:S01]  /*68340*/  STS.U16 [R4+0x4ec00], R25 ;  /* 0x04ec001904007388 */ /* 0x000fe20000000400 */
[----:B------:R-:W4:Y:S04]  /*68350*/  LDL.LU R19, [R1+0xdc] ;  /* 0x0000dc0001137983 */ /* 0x000f280000300800 */
[----:B------:R-:W-:Y:S01]  /*68360*/  STS.U16 [R4+0x4f400], R8 ;  /* 0x04f4000804007388 */ /* 0x000fe20000000400 */
[----:B------:R-:W4:Y:S02]  /*68370*/  LDL.LU R20, [R1+0xc4] ;  /* 0x0000c40001147983 */ /* 0x000f240000300800 */
[----:B------:R-:W-:Y:S02]  /*68380*/  STS.U16 [R4+0x4fc00], R7 ;  /* 0x04fc000704007388 */ /* 0x000fe40000000400 */
[----:B------:R-:W4:Y:S01]  /*68390*/  LDL.LU R21, [R1+0xac] ;  /* 0x0000ac0001157983 */ /* 0x000f220000300800 */
[----:B--2---:R1:W-:Y:S04]  /*683a0*/  STS.U16 [R16+0x40500], R23 ;  /* 0x0405001710007388 */ /* 0x0043e80000000400 */
[----:B0-----:R-:W4:Y:S04]  /*683b0*/  LDL.LU R22, [R1+0x94] ;  /* 0x0000940001167983 */ /* 0x001f280000300800 */
[----:B-1----:R-:W4:Y:S01]  /*683c0*/  LDL.LU R23, [R1+0x7c] ;  /* 0x00007c0001177983 */ /* 0x002f220000300800 */
[----:B------:R-:W4:Y:S03]  /*683d0*/  LDL.LU R4, [R1+0x64] ;  /* 0x0000640001047983 */ /* 0x000f260000300800 */
[----:B---3--:R0:W-:Y:S04]  /*683e0*/  STS.U16 [R16+0x40d00], R9 ;  /* 0x040d000910007388 */ /* 0x0081e80000000400 */
[----:B0-----:R-:W3:Y:S04]  /*683f0*/  LDL.LU R9, [R1+0x58c4] ;  /* 0x0058c40001097983 */ /* 0x001ee80000300800 */
[----:B---3--:R0:W-:Y:S04]  /*68400*/  STS.U16 [R16+0x41500], R9 ;  /* 0x0415000910007388 */ /* 0x0081e80000000400 */
[----:B0-----:R-:W3:Y:S04]  /*68410*/  LDL.LU R9, [R1+0x58c0] ;  /* 0x0058c00001097983 */ /* 0x001ee80000300800 */
[----:B---3--:R0:W-:Y:S01]  /*68420*/  STS.U16 [R16+0x41d00], R9 ;  /* 0x041d000910007388 */ /* 0x0081e20000000400 */
[----:B----4-:R1:W-:Y:S02]  /*68430*/  STS.U16 [R16+0x42500], R10 ;  /* 0x0425000a10007388 */ /* 0x0103e40000000400 */
[----:B------:R3:W-:Y:S02]  /*68440*/  STS.U16 [R16+0x42d00], R12 ;  /* 0x042d000c10007388 */ /* 0x0007e40000000400 */
[----:B------:R4:W-:Y:S01]  /*68450*/  STS.U16 [R16+0x43500], R17 ;  /* 0x0435001110007388 */ /* 0x0009e20000000400 */
[----:B------:R-:W-:Y:S01]  /*68460*/  STS.U16 [R16+0x43d00], R3 ;  /* 0x043d000310007388 */ /* 0x000fe20000000400 */
[----:B------:R4:W-:Y:S03]  /*68470*/  STS.U16 [R16+0x44500], R13 ;  /* 0x0445000d10007388 */ /* 0x0009e60000000400 */
[----:B0-----:R-:W2:Y:S01]  /*68480*/  LDL.LU R9, [R1+0x58bc] ;  /* 0x0058bc0001097983 */ /* 0x001ea20000300800 */
[----:B-1----:R-:W2:Y:S02]  /*68490*/  LDL.LU R10, [R1+0x58b8] ;  /* 0x0058b800010a7983 */ /* 0x002ea40000300800 */
[----:B---3--:R-:W3:Y:S02]  /*684a0*/  LDL.LU R12, [R1+0x2a8] ;  /* 0x0002a800010c7983 */ /* 0x008ee40000300800 */
[----:B----4-:R-:W4:Y:S01]  /*684b0*/  LDL.LU R17, [R1+0x28c] ;  /* 0x00028c0001117983 */ /* 0x010f220000300800 */
[----:B------:R0:W-:Y:S04]  /*684c0*/  STS.U16 [R16+0x44d00], R24 ;  /* 0x044d001810007388 */ /* 0x0001e80000000400 */
[----:B------:R-:W2:Y:S01]  /*684d0*/  LDL.LU R13, [R1+0x270] ;  /* 0x00027000010d7983 */ /* 0x000ea20000300800 */
[----:B------:R-:W2:Y:S02]  /*684e0*/  LDL.LU R3, [R1+0x254] ;  /* 0x0002540001037983 */ /* 0x000ea40000300800 */
[----:B------:R1:W-:Y:S02]  /*684f0*/  STS.U16 [R16+0x45500], R14 ;  /* 0x0455000e10007388 */ /* 0x0003e40000000400 */
[----:B------:R1:W-:Y:S01]  /*68500*/  STS.U16 [R16+0x45d00], R0 ;  /* 0x045d000010007388 */ /* 0x0003e20000000400 */
[----:B------:R1:W-:Y:S01]  /*68510*/  STS.U16 [R16+0x46500], R15 ;  /* 0x0465000f10007388 */ /* 0x0003e20000000400 */
[----:B------:R1:W-:Y:S03]  /*68520*/  STS.U16 [R16+0x46d00], R26 ;  /* 0x046d001a10007388 */ /* 0x0003e60000000400 */
[----:B0-----:R-:W2:Y:S01]  /*68530*/  LDL.LU R24, [R1+0x238] ;  /* 0x0002380001187983 */ /* 0x001ea20000300800 */
[----:B-1----:R-:W2:Y:S03]  /*68540*/  LDL.LU R14, [R1+0x21c] ;  /* 0x00021c00010e7983 */ /* 0x002ea60000300800 */
[----:B------:R0:W-:Y:S04]  /*68550*/  STS.U16 [R16+0x47500], R11 ;  /* 0x0475000b10007388 */ /* 0x0001e80000000400 */
[----:B------:R-:W2:Y:S01]  /*68560*/  LDL.LU R0, [R1+0x1e4] ;  /* 0x0001e40001007983 */ /* 0x000ea20000300800 */
[----:B------:R-:W2:Y:S02]  /*68570*/  LDL.LU R15, [R1+0x200] ;  /* 0x00020000010f7983 */ /* 0x000ea40000300800 */
[----:B------:R-:W2:Y:S02]  /*68580*/  LDL.LU R26, [R1+0x58b4] ;  /* 0x0058b400011a7983 */ /* 0x000ea40000300800 */
[----:B------:R1:W-:Y:S01]  /*68590*/  STS.U16 [R16+0x47d00], R5 ;  /* 0x047d000510007388 */ /* 0x0003e20000000400 */
[----:B------:R1:W-:Y:S01]  /*685a0*/  STS.U16 [R16+0x48500], R6 ;  /* 0x0485000610007388 */ /* 0x0003e20000000400 */
[----:B------:R1:W-:Y:S03]  /*685b0*/  STS.U16 [R16+0x48d00], R18 ;  /* 0x048d001210007388 */ /* 0x0003e60000000400 */
[----:B0-----:R-:W2:Y:S01]  /*685c0*/  LDL.LU R11, [R1+0x58b0] ;  /* 0x0058b000010b7983 */ /* 0x001ea20000300800 */
[----:B------:R0:W-:Y:S02]  /*685d0*/  STS.U16 [R16+0x49500], R19 ;  /* 0x0495001310007388 */ /* 0x0001e40000000400 */
[----:B------:R0:W-:Y:S01]  /*685e0*/  STS.U16 [R16+0x49d00], R20 ;  /* 0x049d001410007388 */ /* 0x0001e20000000400 */
[----:B-1----:R-:W2:Y:S01]  /*685f0*/  LDL.LU R5, [R1+0x58ac] ;  /* 0x0058ac0001057983 */ /* 0x002ea20000300800 */
[----:B------:R-:W2:Y:S02]  /*68600*/  LDL.LU R6, [R1+0x58a8] ;  /* 0x0058a80001067983 */ /* 0x000ea40000300800 */
[----:B------:R-:W2:Y:S02]  /*68610*/  LDL.LU R18, [R1+0x58a4] ;  /* 0x0058a40001127983 */ /* 0x000ea40000300800 */
[----:B------:R1:W-:Y:S01]  /*68620*/  STS.U16 [R16+0x4a500], R21 ;  /* 0x04a5001510007388 */ /* 0x0003e20000000400 */
[----:B------:R1:W-:Y:S04]  /*68630*/  STS.U16 [R16+0x4ad00], R22 ;  /* 0x04ad001610007388 */ /* 0x0003e80000000400 */
[----:B0-----:R-:W2:Y:S01]  /*68640*/  LDL.LU R19, [R1+0x58a0] ;  /* 0x0058a00001137983 */ /* 0x001ea20000300800 */
[----:B------:R-:W2:Y:S02]  /*68650*/  LDL.LU R20, [R1+0x589c] ;  /* 0x00589c0001147983 */ /* 0x000ea40000300800 */
[----:B------:R0:W-:Y:S01]  /*68660*/  STS.U16 [R16+0x4b500], R23 ;  /* 0x04b5001710007388 */ /* 0x0001e20000000400 */
[----:B-1----:R-:W2:Y:S01]  /*68670*/  LDL.LU R21, [R1+0x5898] ;  /* 0x0058980001157983 */ /* 0x002ea20000300800 */
[----:B------:R-:W2:Y:S03]  /*68680*/  LDL.LU R22, [R1+0x5894] ;  /* 0x0058940001167983 */ /* 0x000ea60000300800 */
[----:B0-----:R-:W2:Y:S01]  /*68690*/  LDL.LU R23, [R1+0x5890] ;  /* 0x0058900001177983 */ /* 0x001ea20000300800 */
[----:B------:R0:W-:Y:S03]  /*686a0*/  STS.U16 [R16+0x4bd00], R4 ;  /* 0x04bd000410007388 */ /* 0x0001e60000000400 */
[----:B0-----:R-:W3:Y:S04]  /*686b0*/  LDL R4, [R1+0x3250] ;  /* 0x0032500001047983 */ /* 0x001ee80000100800 */
[----:B--2---:R-:W-:Y:S01]  /*686c0*/  STS.U16 [R16+0x4c500], R23 ;  /* 0x04c5001710007388 */ /* 0x004fe20000000400 */
[----:B------:R-:W-:Y:S02]  /*686d0*/  STS.U16 [R16+0x4cd00], R22 ;  /* 0x04cd001610007388 */ /* 0x000fe40000000400 */
[----:B------:R-:W-:Y:S02]  /*686e0*/  STS.U16 [R16+0x4d500], R21 ;  /* 0x04d5001510007388 */ /* 0x000fe40000000400 */
[----:B------:R-:W-:Y:S01]  /*686f0*/  STS.U16 [R16+0x4dd00], R20 ;  /* 0x04dd001410007388 */ /* 0x000fe20000000400 */
[----:B------:R-:W-:Y:S01]  /*68700*/  STS.U16 [R16+0x4e500], R19 ;  /* 0x04e5001310007388 */ /* 0x000fe20000000400 */
[----:B------:R-:W-:Y:S02]  /*68710*/  STS.U16 [R16+0x4ed00], R18 ;  /* 0x04ed001210007388 */ /* 0x000fe40000000400 */
[----:B------:R-:W-:Y:S02]  /*68720*/  STS.U16 [R16+0x4f500], R6 ;  /* 0x04f5000610007388 */ /* 0x000fe40000000400 */
[----:B------:R0:W-:Y:S02]  /*68730*/  STS.U16 [R16+0x4fd00], R5 ;  /* 0x04fd000510007388 */ /* 0x0001e40000000400 */
[----:B0-----:R-:W2:Y:S01]  /*68740*/  LDL.LU R16, [R1+0x588c] ;  /* 0x00588c0001107983 */ /* 0x001ea20000300800 */
[----:B------:R-:W2:Y:S02]  /*68750*/  LDL R5, [R1+0x324c] ;  /* 0x00324c0001057983 */ /* 0x000ea40000100800 */
[----:B------:R-:W-:-:S05]  /*68760*/  IMAD.SHL.U32 R2, R2, 0x2, RZ ;  /* 0x0000000202027824 */ /* 0x000fca00078e00ff */
[----:B------:R-:W-:Y:S02]  /*68770*/  LOP3.LUT R2, R2, 0x60, RZ, 0x3c, !PT ;  /* 0x0000006002027812 */ /* 0x000fe400078e3cff */
[----:B------:R-:W-:-:S03]  /*68780*/  PRMT R25, RZ, 0x7610, R25 ;  /* 0x00007610ff197816 */ /* 0x000fc60000000019 */
[----:B---3--:R0:W-:Y:S01]  /*68790*/  STS.U16 [R2+0x40600], R12 ;  /* 0x0406000c02007388 */ /* 0x0081e20000000400 */
[----:B----4-:R1:W-:Y:S02]  /*687a0*/  STS.U16 [R2+0x40e00], R17 ;  /* 0x040e001102007388 */ /* 0x0103e40000000400 */
[----:B------:R3:W-:Y:S02]  /*687b0*/  STS.U16 [R2+0x41600], R13 ;  /* 0x0416000d02007388 */ /* 0x0007e40000000400 */
[----:B------:R4:W-:Y:S01]  /*687c0*/  STS.U16 [R2+0x41e00], R3 ;  /* 0x041e000302007388 */ /* 0x0009e20000000400 */
[----:B------:R4:W-:Y:S01]  /*687d0*/  STS.U16 [R2+0x42600], R24 ;  /* 0x0426001802007388 */ /* 0x0009e20000000400 */
[----:B------:R4:W-:Y:S03]  /*687e0*/  STS.U16 [R2+0x42e00], R14 ;  /* 0x042e000e02007388 */ /* 0x0009e60000000400 */
[----:B0-----:R-:W2:Y:S01]  /*687f0*/  LDL.LU R12, [R1+0x5888] ;  /* 0x00588800010c7983 */ /* 0x001ea20000300800 */
[----:B-1----:R-:W2:Y:S02]  /*68800*/  LDL.LU R17, [R1+0x5884] ;  /* 0x0058840001117983 */ /* 0x002ea40000300800 */
[----:B---3--:R-:W3:Y:S02]  /*68810*/  LDL.LU R13, [R1+0x5880] ;  /* 0x00588000010d7983 */ /* 0x008ee40000300800 */
[----:B----4-:R-:W4:Y:S01]  /*68820*/  LDL.LU R3, [R1+0x587c] ;  /* 0x00587c0001037983 */ /* 0x010f220000300800 */
[----:B------:R-:W3:Y:S01]  /*68830*/  LDL.LU R24, [R1+0x5878] ;  /* 0x0058780001187983 */ /* 0x000ee20000300800 */
[----:B------:R-:W3:Y:S03]  /*68840*/  LDL.LU R14, [R1+0x5874] ;  /* 0x00587400010e7983 */ /* 0x000ee60000300800 */
[----:B------:R0:W-:Y:S01]  /*68850*/  STS.U16 [R2+0x43600], R15 ;  /* 0x0436000f02007388 */ /* 0x0001e20000000400 */
[----:B------:R1:W-:Y:S03]  /*68860*/  STS.U16 [R2+0x43e00], R0 ;  /* 0x043e000002007388 */ /* 0x0003e60000000400 */
[----:B0-----:R-:W3:Y:S01]  /*68870*/  LDL.LU R15, [R1+0x5870] ;  /* 0x00587000010f7983 */ /* 0x001ee20000300800 */
[----:B-1----:R-:W3:Y:S02]  /*68880*/  LDL.LU R2, [R1+0x586c] ;  /* 0x00586c0001027983 */ /* 0x002ee40000300800 */
[----:B------:R-:W3:Y:S01]  /*68890*/  LDL.LU R0, [R1+0x5868] ;  /* 0x0058680001007983 */ /* 0x000ee20000300800 */
[----:B--2---:R0:W2:Y:S04]  /*688a0*/  @!P1 LDG.E.U16 R25, [R4.64] ;  /* 0x0000000404199981 */ /* 0x0040a8000c1e1500 */
[----:B0-----:R-:W2:Y:S04]  /*688b0*/  LDL R4, [R1+0x3244] ;  /* 0x0032440001047983 */ /* 0x001ea80000100800 */
[----:B------:R-:W2:Y:S01]  /*688c0*/  LDL R5, [R1+0x3248] ;  /* 0x0032480001057983 */ /* 0x000ea20000100800 */
[----:B------:R-:W-:-:S02]  /*688d0*/  PRMT R27, RZ, 0x7610, R27 ;  /* 0x00007610ff1b7816 */ /* 0x000fc4000000001b */
[----:B--2---:R-:W-:-:S04]  /*688e0*/  @!P2 LOP3.LUT R5, R5, R4, RZ, 0x3c, !PT ;  /* 0x000000040505a212 */ /* 0x004fc800078e3cff */
[----:B------:R-:W-:-:S04]  /*688f0*/  @!P2 LOP3.LUT R4, R5, R4, RZ, 0x3c, !PT ;  /* 0x000000040504a212 */ /* 0x000fc800078e3cff */
[----:B------:R-:W-:-:S05]  /*68900*/  @!P2 LOP3.LUT R5, R5, R4, RZ, 0x3c, !PT ;  /* 0x000000040505a212 */ /* 0x000fca00078e3cff */
[----:B------:R0:W2:Y:S04]  /*68910*/  @!P2 LDG.E.U16 R27, [R4.64] ;  /* 0x00000004041ba981 */ /* 0x0000a8000c1e1500 */
[----:B0-----:R-:W2:Y:S04]  /*68920*/  LDL R4, [R1+0x323c] ;  /* 0x00323c0001047983 */ /* 0x001ea80000100800 */
[----:B------:R-:W2:Y:S01]  /*68930*/  LDL R5, [R1+0x3240] ;  /* 0x0032400001057983 */ /* 0x000ea20000100800 */
[----:B---3--:R-:W-:Y:S02]  /*68940*/  PRMT R2, RZ, 0x7610, R2 ;  /* 0x00007610ff027816 */ /* 0x008fe40000000002 */
[----:B--2---:R-:W-:-:S04]  /*68950*/  @!P1 LOP3.LUT R5, R5, R4, RZ, 0x3c, !PT ;  /* 0x0000000405059212 */ /* 0x004fc800078e3cff */
[----:B------:R-:W-:-:S04]  /*68960*/  @!P1 LOP3.LUT R4, R5, R4, RZ, 0x3c, !PT ;  /* 0x0000000405049212 */ /* 0x000fc800078e3cff */
[----:B------:R-:W-:-:S05]  /*68970*/  @!P1 LOP3.LUT R5, R5, R4, RZ, 0x3c, !PT ;  /* 0x0000000405059212 */ /* 0x000fca00078e3cff */
[----:B------:R-:W2:Y:S04]  /*68980*/  @!P1 LDG.E.U16 R2, [R4.64] ;  /* 0x0000000404029981 */ /* 0x000ea8000c1e1500 */
[----:B--2---:R0:W-:Y:S04]  /*68990*/  STL [R1+0x1530], R2 ;  /* 0x0015300201007387 */ /* 0x0041e80000100800 */
[----:B0-----:R-:W2:Y:S01]  /*689a0*/  LDL.LU R2, [R1+0x5864] ;  /* 0x0058640001027983 */ /* 0x001ea20000300800 */
[----:B------:R-:W3:Y:S02]  /*689b0*/  LDL R4, [R1+0x3234] ;  /* 0x0032340001047983 */ /* 0x000ee40000100800 */
[----:B------:R-:W3:Y:S01]  /*689c0*/  LDL R5, [R1+0x3238] ;  /* 0x0032380001057983 */ /* 0x000ee20000100800 */
[----:B------:R-:W-:-:S02]  /*689d0*/  PRMT R0, RZ, 0x7610, R0 ;  /* 0x00007610ff007816 */ /* 0x000fc40000000000 */
[----:B---3--:R-:W-:-:S04]  /*689e0*/  @!P2 LOP3.LUT R5, R5, R4, RZ, 0x3c, !PT ;  /* 0x000000040505a212 */ /* 0x008fc800078e3cff */
[----:B------:R-:W-:-:S04]  /*689f0*/  @!P2 LOP3.LUT R4, R5, R4, RZ, 0x3c, !PT ;  /* 0x000000040504a212 */ /* 0x000fc800078e3cff */
[----:B------:R-:W-:-:S05]  /*68a00*/  @!P2 LOP3.LUT R5, R5, R4, RZ, 0x3c, !PT ;  /* 0x000000040505a212 */ /* 0x000fca00078e3cff */
[----:B------:R-:W3:Y:S04]  /*68a10*/  @!P2 LDG.E.U16 R0, [R4.64] ;  /* 0x000000040400a981 */ /* 0x000ee8000c1e1500 */
[----:B---3--:R0:W-:Y:S04]  /*68a20*/  STL [R1+0x152c], R0 ;  /* 0x00152c0001007387 */ /* 0x0081e80000100800 */
[----:B0-----:R-:W3:Y:S01]  /*68a30*/  LDL.LU R0, [R1+0x5860] ;  /* 0x0058600001007983 */ /* 0x001ee20000300800 */
[----:B------:R-:W3:Y:S02]  /*68a40*/  LDL R4, [R1+0x322c] ;  /* 0x00322c0001047983 */ /* 0x000ee40000100800 */
[----:B------:R-:W3:Y:S01]  /*68a50*/  LDL R5, [R1+0x3230] ;  /* 0x0032300001057983 */ /* 0x000ee20000100800 */
[----:B--2---:R-:W-:-:S02]  /*68a60*/  PRMT R2, RZ, 0x7610, R2 ;  /* 0x00007610ff027816 */ /* 0x004fc40000000002 */
[----:B---3--:R-:W-:-:S04]  /*68a70*/  @!P1 LOP3.LUT R5, R5, R4, RZ, 0x3c, !PT ;  /* 0x0000000405059212 */ /* 0x008fc800078e3cff */
        /* <DEDUP_REMOVED lines=104> */
[----:B------:R-:W2:Y:S02]  /*69100*/  LDL R4, [R1+0x31cc] ;  /* 0x0031cc0001047983 */ /* 0x000ea40000100800 */
        /* <DEDUP_REMOVED lines=8> */
[----:B------:R-:W-:Y:S02]  /*69190*/  PRMT R2, RZ, 0x7610, R2 ;  /* 0x00007610ff027816 */ /* 0x000fe40000000002 */
[----:B--2---:R-:W-:-:S04]  /*691a0*/  @!P2 LOP3.LUT R5, R5, R4, RZ, 0x3c, !PT ;  /* 0x000000040505a212 */ /* 0x004fc800078e3cff */
[----:B------:R-:W-:-:S04]  /*691b0*/  @!P2 LOP3.LUT R4, R5, R4, RZ, 0x3c, !PT ;  /* 0x000000040504a212 */ /* 0x000fc800078e3cff */
[----:B------:R-:W-:-:S05]  /*691c0*/  @!P2 LOP3.LUT R5, R5, R4, RZ, 0x3c, !PT ;  /* 0x000000040505a212 */ /* 0x000fca00078e3cff */
[----:B------:R-:W2:Y:S04]  /*691d0*/  @!P2 LDG.E.U16 R2, [R4.64] ;  /* 0x000000040402a981 */ /* 0x000ea8000c1e1500 */
[----:B--2---:R0:W-:Y:S04]  /*691e0*/  STL [R1+0x14f8], R2 ;  /* 0x0014f80201007387 */ /* 0x0041e80000100800 */
[----:B0-----:R-:W2:Y:S01]  /*691f0*/  LDL.LU R2, [R1+0x582c] ;  /* 0x00582c0001027983 */ /* 0x001ea20000300800 */
[----:B------:R-:W2:Y:S02]  /*69200*/  LDL R4, [R1+0x31bc] ;  /* 0x0031bc0001047983 */ /* 0x000ea40000100800 */
[----:B------:R-:W2:Y:S01]  /*69210*/  LDL R5, [R1+0x31c0] ;  /* 0x0031c00001057983 */ /* 0x000ea20000100800 */
[----:B---3--:R-:W-:-:S02]  /*69220*/  PRMT R0, RZ, 0x7610, R0 ;  /* 0x00007610ff007816 */ /* 0x008fc40000000000 */
        /* <DEDUP_REMOVED lines=5299> */
[----:B------:R-:W3:Y:S02]  /*7dd60*/  LDL R5, [R1+0x1f70] ;  /* 0x001f700001057983 */ /* 0x000ee40000100800 */
[----:B---3--:R-:W-:-:S02]  /*7dd70*/  @!P2 LOP3.LUT R5, R5, R4, RZ, 0x3c, !PT ;  /* 0x000000040505a212 */ /* 0x008fc400078e3cff */
[----:B--2---:R-:W-:Y:S02]  /*7dd80*/  PRMT R0, RZ, 0x7610, R0 ;  /* 0x00007610ff007816 */ /* 0x004fe40000000000 */
        /* <DEDUP_REMOVED lines=1893> */
[----:B--2---:R0:W-:Y:S04]  /*853e0*/  STL [R1], R0 ;  /* 0x0000000001007387 */ /* 0x0041e80000100800 */
        /* <DEDUP_REMOVED lines=133> */
[----:B------:R0:W3:Y:S04]  /*85c40*/  @!P1 LDG.E.U16 R28, [R4.64] ;  /* 0x00000004041c9981 */ /* 0x0000e8000c1e1500 */
[----:B0-----:R-:W2:Y:S04]  /*85c50*/  LDL R4, [R1+0x185c] ;  /* 0x00185c0001047983 */ /* 0x001ea80000100800 */
[----:B------:R-:W2:Y:S01]  /*85c60*/  LDL R5, [R1+0x1860] ;  /* 0x0018600001057983 */ /* 0x000ea20000100800 */
[----:B------:R-:W-:Y:S02]  /*85c70*/  PRMT R26, RZ, 0x7610, R26 ;  /* 0x00007610ff1a7816 */ /* 0x000fe4000000001a */
[----:B--2---:R-:W-:-:S04]  /*85c80*/  @!P2 LOP3.LUT R5, R5, R4, RZ, 0x3c, !PT ;  /* 0x000000040505a212 */ /* 0x004fc800078e3cff */
[----:B------:R-:W-:-:S04]  /*85c90*/  @!P2 LOP3.LUT R4, R5, R4, RZ, 0x3c, !PT ;  /* 0x000000040504a212 */ /* 0x000fc800078e3cff */
[----:B------:R-:W-:Y:S01]  /*85ca0*/  @!P2 LOP3.LUT R5, R5, R4, RZ, 0x3c, !PT ;  /* 0x000000040505a212 */ /* 0x000fe200078e3cff */
[----:B---3--:R-:W-:Y:S04]  /*85cb0*/  STL [R1+0x49dc], R28 ;  /* 0x0049dc1c01007387 */ /* 0x008fe80000100800 */
[----:B------:R0:W2:Y:S04]  /*85cc0*/  @!P2 LDG.E.U16 R26, [R4.64] ;  /* 0x00000004041aa981 */ /* 0x0000a8000c1e1500 */
[----:B0-----:R-:W3:Y:S04]  /*85cd0*/  LDL R4, [R1+0x1854] ;  /* 0x0018540001047983 */ /* 0x001ee80000100800 */
[----:B------:R-:W3:Y:S01]  /*85ce0*/  LDL R5, [R1+0x1858] ;  /* 0x0018580001057983 */ /* 0x000ee20000100800 */
[----:B------:R-:W-:-:S02]  /*85cf0*/  PRMT R0, RZ, 0x7610, R0 ;  /* 0x00007610ff007816 */ /* 0x000fc40000000000 */
[----:B---3--:R-:W-:-:S04]  /*85d00*/  @!P1 LOP3.LUT R5, R5, R4, RZ, 0x3c, !PT ;  /* 0x0000000405059212 */ /* 0x008fc800078e3cff */
[----:B------:R-:W-:-:S04]  /*85d10*/  @!P1 LOP3.LUT R4, R5, R4, RZ, 0x3c, !PT ;  /* 0x0000000405049212 */ /* 0x000fc800078e3cff */
[----:B------:R-:W-:-:S05]  /*85d20*/  @!P1 LOP3.LUT R5, R5, R4, RZ, 0x3c, !PT ;  /* 0x0000000405059212 */ /* 0x000fca00078e3cff */
[----:B------:R-:W3:Y:S04]  /*85d30*/  @!P1 LDG.E.U16 R0, [R4.64] ;  /* 0x0000000404009981 */ /* 0x000ee8000c1e1500 */
[----:B--2---:R-:W-:Y:S04]  /*85d40*/  STL [R1+0x49e0], R26 ;  /* 0x0049e01a01007387 */ /* 0x004fe80000100800 */
[----:B---3--:R0:W-:Y:S04]  /*85d50*/  STL [R1+0x23c], R0 ;  /* 0x00023c0001007387 */ /* 0x0081e80000100800 */
        /* <DEDUP_REMOVED lines=213> */
[----:B0-----:R-:W3:Y:S04]  /*86ab0*/  LDL R4, [R1+0x178c] ;  /* 0x00178c0001047983 */ /* 0x001ee80000100800 */
[----:B------:R-:W3:Y:S01]  /*86ac0*/  LDL R5, [R1+0x1790] ;  /* 0x0017900001057983 */ /* 0x000ee20000100800 */
[----:B--2---:R-:W-:Y:S02]  /*86ad0*/  PRMT R0, RZ, 0x7610, R0 ;  /* 0x00007610ff007816 */ /* 0x004fe40000000000 */
[----:B---3--:R-:W-:-:S04]  /*86ae0*/  @!P2 LOP3.LUT R5, R5, R4, RZ, 0x3c, !PT ;  /* 0x000000040505a212 */ /* 0x008fc800078e3cff */
[----:B------:R-:W-:-:S04]  /*86af0*/  @!P2 LOP3.LUT R4, R5, R4, RZ, 0x3c, !PT ;  /* 0x000000040504a212 */ /* 0x000fc800078e3cff */
[----:B------:R-:W-:-:S05]  /*86b00*/  @!P2 LOP3.LUT R5, R5, R4, RZ, 0x3c, !PT ;  /* 0x000000040505a212 */ /* 0x000fca00078e3cff */
[----:B------:R-:W2:Y:S04]  /*86b10*/  @!P2 LDG.E.U16 R0, [R4.64] ;  /* 0x000000040400a981 */ /* 0x000ea8000c1e1500 */
[----:B------:R0:W-:Y:S04]  /*86b20*/  STL [R1+0x1e4], R8 ;  /* 0x0001e40801007387 */ /* 0x0001e80000100800 */
[----:B0-----:R-:W3:Y:S04]  /*86b30*/  LDL R8, [R1+0x3a84] ;  /* 0x003a840001087983 */ /* 0x001ee80000100800 */
[----:B--2---:R0:W-:Y:S04]  /*86b40*/  STL [R1+0x1e0], R0 ;  /* 0x0001e00001007387 */ /* 0x0041e80000100800 */
[----:B0-----:R-:W2:Y:S01]  /*86b50*/  LDL.LU R0, [R1+0x4b18] ;  /* 0x004b180001007983 */ /* 0x001ea20000300800 */
[----:B------:R-:W2:Y:S02]  /*86b60*/  LDL R4, [R1+0x1788] ;  /* 0x0017880001047983 */ /* 0x000ea40000100800 */
[----:B------:R-:W2:Y:S02]  /*86b70*/  LDL R5, [R1+0x3a64] ;  /* 0x003a640001057983 */ /* 0x000ea40000100800 */
[----:B--2---:R-:W-:-:S02]  /*86b80*/  @!P1 LOP3.LUT R5, R5, R4, RZ, 0x3c, !PT ;  /* 0x0000000405059212 */ /* 0x004fc400078e3cff */
[----:B------:R-:W-:Y:S02]  /*86b90*/  PRMT R0, RZ, 0x7610, R0 ;  /* 0x00007610ff007816 */ /* 0x000fe40000000000 */
[----:B------:R-:W-:-:S04]  /*86ba0*/  @!P1 LOP3.LUT R4, R5, R4, RZ, 0x3c, !PT ;  /* 0x0000000405049212 */ /* 0x000fc800078e3cff */
[----:B------:R-:W-:-:S05]  /*86bb0*/  @!P1 LOP3.LUT R5, R5, R4, RZ, 0x3c, !PT ;  /* 0x0000000405059212 */ /* 0x000fca00078e3cff */
[----:B------:R-:W2:Y:S04]  /*86bc0*/  @!P1 LDG.E.U16 R0, [R4.64] ;  /* 0x0000000404009981 */ /* 0x000ea8000c1e1500 */
        /* <DEDUP_REMOVED lines=26> */
[----:B------:R-:W2:Y:S01]  /*86d70*/  @!P2 LDG.E.U16 R0, [R4.64] ;  /* 0x000000040400a981 */ /* 0x000ea2000c1e1500 */
[----:B------:R-:W-:-:S03]  /*86d80*/  PRMT R20, RZ, 0x7610, R20 ;  /* 0x00007610ff147816 */ /* 0x000fc60000000014 */
[----:B--2---:R0:W-:Y:S04]  /*86d90*/  STL [R1+0x1d0], R0 ;  /* 0x0001d00001007387 */ /* 0x0041e80000100800 */
[----:B0-----:R-:W2:Y:S01]  /*86da0*/  LDL.LU R0, [R1+0x4b08] ;  /* 0x004b080001007983 */ /* 0x001ea20000300800 */
[----:B------:R-:W2:Y:S02]  /*86db0*/  LDL R5, [R1+0x3a78] ;  /* 0x003a780001057983 */ /* 0x000ea40000100800 */
[----:B---3--:R-:W-:Y:S01]  /*86dc0*/  @!P1 IMAD.MOV.U32 R4, RZ, RZ, R8 ;  /* 0x000000ffff049224 */ /* 0x008fe200078e0008 */
[----:B------:R-:W-:Y:S01]  /*86dd0*/  PRMT R18, RZ, 0x7610, R18 ;  /* 0x00007610ff127816 */ /* 0x000fe20000000012 */
[----:B------:R-:W3:Y:S04]  /*86de0*/  LDL R8, [R1+0x3aac] ;  /* 0x003aac0001087983 */ /* 0x000ee80000100800 */
[----:B--2---:R0:W2:Y:S04]  /*86df0*/  @!P1 LDG.E.U16 R20, [R4.64] ;  /* 0x0000000404149981 */ /* 0x0040a8000c1e1500 */
[----:B0-----:R-:W2:Y:S04]  /*86e00*/  LDL R4, [R1+0x3a80] ;  /* 0x003a800001047983 */ /* 0x001ea80000100800 */
[----:B------:R-:W2:Y:S02]  /*86e10*/  LDL R5, [R1+0x3a8c] ;  /* 0x003a8c0001057983 */ /* 0x000ea40000100800 */
[----:B--2---:R-:W-:-:S04]  /*86e20*/  @!P2 LOP3.LUT R5, R5, R4, RZ, 0x3c, !PT ;  /* 0x000000040505a212 */ /* 0x004fc800078e3cff */
[----:B------:R-:W-:-:S04]  /*86e30*/  @!P2 LOP3.LUT R4, R5, R4, RZ, 0x3c, !PT ;  /* 0x000000040504a212 */ /* 0x000fc800078e3cff */
[----:B------:R-:W-:Y:S01]  /*86e40*/  @!P2 LOP3.LUT R5, R5, R4, RZ, 0x3c, !PT ;  /* 0x000000040505a212 */ /* 0x000fe200078e3cff */
[----:B------:R-:W-:Y:S04]  /*86e50*/  STL [R1+0x49ec], R20 ;  /* 0x0049ec1401007387 */ /* 0x000fe80000100800 */
[----:B------:R0:W2:Y:S04]  /*86e60*/  @!P2 LDG.E.U16 R18, [R4.64] ;  /* 0x000000040412a981 */ /* 0x0000a8000c1e1500 */
[----:B0-----:R-:W2:Y:S04]  /*86e70*/  LDL R4, [R1+0x3a88] ;  /* 0x003a880001047983 */ /* 0x001ea80000100800 */
[----:B------:R-:W2:Y:S01]  /*86e80*/  LDL R5, [R1+0x3a94] ;  /* 0x003a940001057983 */ /* 0x000ea20000100800 */
[----:B------:R-:W-:-:S02]  /*86e90*/  PRMT R0, RZ, 0x7610, R0 ;  /* 0x00007610ff007816 */ /* 0x000fc40000000000 */
[----:B--2---:R-:W-:-:S04]  /*86ea0*/  @!P1 LOP3.LUT R5, R5, R4, RZ, 0x3c, !PT ;  /* 0x0000000405059212 */ /* 0x004fc800078e3cff */
[----:B------:R-:W-:-:S04]  /*86eb0*/  @!P1 LOP3.LUT R4, R5, R4, RZ, 0x3c, !PT ;  /* 0x0000000405049212 */ /* 0x000fc800078e3cff */
[----:B------:R-:W-:-:S05]  /*86ec0*/  @!P1 LOP3.LUT R5, R5, R4, RZ, 0x3c, !PT ;  /* 0x0000000405059212 */ /* 0x000fca00078e3cff */
[----:B------:R-:W2:Y:S04]  /*86ed0*/  @!P1 LDG.E.U16 R0, [R4.64] ;  /* 0x0000000404009981 */ /* 0x000ea8000c1e1500 */
[----:B------:R-:W-:Y:S04]  /*86ee0*/  STL [R1+0x49f0], R18 ;  /* 0x0049f01201007387 */ /* 0x000fe80000100800 */
        /* <DEDUP_REMOVED lines=20> */
[----:B------:R-:W4:Y:S02]  /*87030*/  LDL R5, [R1+0x3aa0] ;  /* 0x003aa00001057983 */ /* 0x000f240000100800 */
[----:B---3--:R-:W-:-:S02]  /*87040*/  @!P2 IMAD.MOV.U32 R4, RZ, RZ, R8 ;  /* 0x000000ffff04a224 */ /* 0x008fc400078e0008 */
[----:B------:R-:W3:Y:S01]  /*87050*/  LDL R8, [R1+0x3ad4] ;  /* 0x003ad40001087983 */ /* 0x000ee20000100800 */
[----:B--2---:R-:W-:-:S06]  /*87060*/  PRMT R0, RZ, 0x7610, R0 ;  /* 0x00007610ff007816 */ /* 0x004fcc0000000000 */
[----:B----4-:R-:W2:Y:S04]  /*87070*/  @!P2 LDG.E.U16 R0, [R4.64] ;  /* 0x000000040400a981 */ /* 0x010ea8000c1e1500 */
[----:B--2---:R0:W-:Y:S04]  /*87080*/  STL [R1+0x1c0], R0 ;  /* 0x0001c00001007387 */ /* 0x0041e80000100800 */
[----:B0-----:R-:W2:Y:S01]  /*87090*/  LDL.LU R0, [R1+0x4af8] ;  /* 0x004af80001007983 */ /* 0x001ea20000300800 */
[----:B------:R-:W4:Y:S02]  /*870a0*/  LDL R4, [R1+0x3aa8] ;  /* 0x003aa80001047983 */ /* 0x000f240000100800 */
[----:B------:R-:W4:Y:S02]  /*870b0*/  LDL R5, [R1+0x3ab4] ;  /* 0x003ab40001057983 */ /* 0x000f240000100800 */
[----:B----4-:R-:W-:-:S02]  /*870c0*/  @!P1 LOP3.LUT R5, R5, R4, RZ, 0x3c, !PT ;  /* 0x0000000405059212 */ /* 0x010fc400078e3cff */
[----:B--2---:R-:W-:Y:S02]  /*870d0*/  PRMT R0, RZ, 0x7610, R0 ;  /* 0x00007610ff007816 */ /* 0x004fe40000000000 */
[----:B------:R-:W-:-:S04]  /*870e0*/  @!P1 LOP3.LUT R4, R5, R4, RZ, 0x3c, !PT ;  /* 0x0000000405049212 */ /* 0x000fc800078e3cff */
[----:B------:R-:W-:-:S05]  /*870f0*/  @!P1 LOP3.LUT R5, R5, R4, RZ, 0x3c, !PT ;  /* 0x0000000405059212 */ /* 0x000fca00078e3cff */
[----:B------:R-:W2:Y:S04]  /*87100*/  @!P1 LDG.E.U16 R0, [R4.64] ;  /* 0x0000000404009981 */ /* 0x000ea8000c1e1500 */
[----:B--2---:R0:W-:Y:S04]  /*87110*/  STL [R1+0x1bc], R0 ;  /* 0x0001bc0001007387 */ /* 0x0041e80000100800 */
[----:B0-----:R-:W2:Y:S01]  /*87120*/  LDL.LU R0, [R1+0x4af4] ;  /* 0x004af40001007983 */ /* 0x001ea20000300800 */
[----:B------:R-:W4:Y:S02]  /*87130*/  LDL R4, [R1+0x3ab0] ;  /* 0x003ab00001047983 */ /* 0x000f240000100800 */
[----:B------:R-:W4:Y:S01]  /*87140*/  LDL R5, [R1+0x3abc] ;  /* 0x003abc0001057983 */ /* 0x000f220000100800 */
[----:B------:R-:W-:-:S02]  /*87150*/  PRMT R22, RZ, 0x7610, R22 ;  /* 0x00007610ff167816 */ /* 0x000fc40000000016 */
[----:B----4-:R-:W-:-:S04]  /*87160*/  @!P2 LOP3.LUT R5, R5, R4, RZ, 0x3c, !PT ;  /* 0x000000040505a212 */ /* 0x010fc800078e3cff */
[----:B------:R-:W-:-:S04]  /*87170*/  @!P2 LOP3.LUT R4, R5, R4, RZ, 0x3c, !PT ;  /* 0x000000040504a212 */ /* 0x000fc800078e3cff */
[----:B------:R-:W-:-:S05]  /*87180*/  @!P2 LOP3.LUT R5, R5, R4, RZ, 0x3c, !PT ;  /* 0x000000040505a212 */ /* 0x000fca00078e3cff */
[----:B------:R0:W4:Y:S04]  /*87190*/  @!P2 LDG.E.U16 R22, [R4.64] ;  /* 0x000000040416a981 */ /* 0x000128000c1e1500 */
[----:B0-----:R-:W2:Y:S04]  /*871a0*/  LDL R4, [R1+0x3ab8] ;  /* 0x003ab80001047983 */ /* 0x001ea80000100800 */
[----:B------:R-:W2:Y:S01]  /*871b0*/  LDL R5, [R1+0x3ac4] ;  /* 0x003ac40001057983 */ /* 0x000ea20000100800 */
[----:B------:R-:W-:Y:S02]  /*871c0*/  PRMT R7, RZ, 0x7610, R7 ;  /* 0x00007610ff077816 */ /* 0x000fe40000000007 */
[----:B--2---:R-:W-:-:S04]  /*871d0*/  @!P1 LOP3.LUT R5, R5, R4, RZ, 0x3c, !PT ;  /* 0x0000000405059212 */ /* 0x004fc800078e3cff */
[----:B------:R-:W-:-:S04]  /*871e0*/  @!P1 LOP3.LUT R4, R5, R4, RZ, 0x3c, !PT ;  /* 0x0000000405049212 */ /* 0x000fc800078e3cff */
[----:B------:R-:W-:Y:S01]  /*871f0*/  @!P1 LOP3.LUT R5, R5, R4, RZ, 0x3c, !PT ;  /* 0x0000000405059212 */ /* 0x000fe200078e3cff */
[----:B----4-:R0:W-:Y:S04]  /*87200*/  STL [R1+0x1b8], R22 ;  /* 0x0001b81601007387 */ /* 0x0101e80000100800 */
[----:B------:R1:W2:Y:S01]  /*87210*/  @!P1 LDG.E.U16 R7, [R4.64] ;  /* 0x0000000404079981 */ /* 0x0002a2000c1e1500 */
[----:B------:R-:W-:-:S03]  /*87220*/  PRMT R0, RZ, 0x7610, R0 ;  /* 0x00007610ff007816 */ /* 0x000fc60000000000 */
[----:B0-----:R-:W4:Y:S04]  /*87230*/  LDL R22, [R1+0x3ae4] ;  /* 0x003ae40001167983 */ /* 0x001f280000100800 */
[----:B-1----:R-:W2:Y:S04]  /*87240*/  LDL R4, [R1+0x3ac0] ;  /* 0x003ac00001047983 */ /* 0x002ea80000100800 */
[----:B------:R-:W2:Y:S02]  /*87250*/  LDL R5, [R1+0x3acc] ;  /* 0x003acc0001057983 */ /* 0x000ea40000100800 */
[----:B--2---:R-:W-:-:S04]  /*87260*/  @!P2 LOP3.LUT R5, R5, R4, RZ, 0x3c, !PT ;  /* 0x000000040505a212 */ /* 0x004fc800078e3cff */
[----:B------:R-:W-:-:S04]  /*87270*/  @!P2 LOP3.LUT R4, R5, R4, RZ, 0x3c, !PT ;  /* 0x000000040504a212 */ /* 0x000fc800078e3cff */
[----:B------:R-:W-:-:S05]  /*87280*/  @!P2 LOP3.LUT R5, R5, R4, RZ, 0x3c, !PT ;  /* 0x000000040505a212 */ /* 0x000fca00078e3cff */
[----:B------:R-:W2:Y:S04]  /*87290*/  @!P2 LDG.E.U16 R0, [R4.64] ;  /* 0x000000040400a981 */ /* 0x000ea8000c1e1500 */
[----:B------:R0:W-:Y:S04]  /*872a0*/  STL [R1+0x1b4], R7 ;  /* 0x0001b40701007387 */ /* 0x0001e80000100800 */
[----:B0-----:R-:W3:Y:S04]  /*872b0*/  LDL R7, [R1+0x3aec] ;  /* 0x003aec0001077983 */ /* 0x001ee80000100800 */
[----:B--2---:R0:W-:Y:S04]  /*872c0*/  STL [R1+0x1b0], R0 ;  /* 0x0001b00001007387 */ /* 0x0041e80000100800 */
[----:B0-----:R-:W2:Y:S01]  /*872d0*/  LDL.LU R0, [R1+0x4af0] ;  /* 0x004af00001007983 */ /* 0x001ea20000300800 */
[----:B------:R-:W2:Y:S01]  /*872e0*/  LDL R5, [R1+0x3ac8] ;  /* 0x003ac80001057983 */ /* 0x000ea20000100800 */
[----:B------:R-:W-:Y:S01]  /*872f0*/  PRMT R2, RZ, 0x7610, R2 ;  /* 0x00007610ff027816 */ /* 0x000fe20000000002 */
[----:B---3--:R-:W-:-:S02]  /*87300*/  @!P1 IMAD.MOV.U32 R4, RZ, RZ, R8 ;  /* 0x000000ffff049224 */ /* 0x008fc400078e0008 */
[----:B------:R-:W3:Y:S04]  /*87310*/  LDL R8, [R1+0x3af0] ;  /* 0x003af00001087983 */ /* 0x000ee80000100800 */
[----:B--2---:R0:W2:Y:S04]  /*87320*/  @!P1 LDG.E.U16 R2, [R4.64] ;  /* 0x0000000404029981 */ /* 0x0040a8000c1e1500 */
[----:B0-----:R-:W2:Y:S04]  /*87330*/  LDL R4, [R1+0x3ad0] ;  /* 0x003ad00001047983 */ /* 0x001ea80000100800 */
[----:B------:R-:W2:Y:S01]  /*87340*/  LDL R5, [R1+0x3adc] ;  /* 0x003adc0001057983 */ /* 0x000ea20000100800 */
[----:B------:R-:W-:-:S02]  /*87350*/  PRMT R0, RZ, 0x7610, R0 ;  /* 0x00007610ff007816 */ /* 0x000fc40000000000 */
        /* <DEDUP_REMOVED lines=8> */
[----:B------:R-:W3:Y:S02]  /*873e0*/  LDL R5, [R1+0x3ad8] ;  /* 0x003ad80001057983 */ /* 0x000ee40000100800 */
[----:B----4-:R-:W-:-:S02]  /*873f0*/  @!P1 IMAD.MOV.U32 R4, RZ, RZ, R22 ;  /* 0x000000ffff049224 */ /* 0x010fc400078e0016 */
[----:B------:R-:W4:Y:S01]  /*87400*/  LDL R22, [R1+0x3b04] ;  /* 0x003b040001167983 */ /* 0x000f220000100800 */
[----:B--2---:R-:W-:-:S06]  /*87410*/  PRMT R0, RZ, 0x7610, R0 ;  /* 0x00007610ff007816 */ /* 0x004fcc0000000000 */
[----:B---3--:R-:W2:Y:S01]  /*87420*/  @!P1 LDG.E.U16 R0, [R4.64] ;  /* 0x0000000404009981 */ /* 0x008ea2000c1e1500 */
[----:B------:R-:W-:-:S03]  /*87430*/  PRMT R6, RZ, 0x7610, R6 ;  /* 0x00007610ff067816 */ /* 0x000fc60000000006 */
[----:B--2---:R0:W-:Y:S04]  /*87440*/  STL [R1+0x1a4], R0 ;  /* 0x0001a40001007387 */ /* 0x0041e80000100800 */
[----:B0-----:R-:W2:Y:S01]  /*87450*/  LDL.LU R0, [R1+0x4ae8] ;  /* 0x004ae80001007983 */ /* 0x001ea20000300800 */
[----:B------:R-:W3:Y:S02]  /*87460*/  LDL R5, [R1+0x3ae0] ;  /* 0x003ae00001057983 */ /* 0x000ee40000100800 */
[----:B------:R-:W-:Y:S01]  /*87470*/  @!P2 IMAD.MOV.U32 R4, RZ, RZ, R7 ;  /* 0x000000ffff04a224 */ /* 0x000fe200078e0007 */
[----:B------:R-:W-:Y:S01]  /*87480*/  PRMT R15, RZ, 0x7610, R15 ;  /* 0x00007610ff0f7816 */ /* 0x000fe2000000000f */
[----:B------:R-:W2:Y:S04]  /*87490*/  LDL R7, [R1+0x3b00] ;  /* 0x003b000001077983 */ /* 0x000ea80000100800 */
[----:B---3--:R0:W3:Y:S04]  /*874a0*/  @!P2 LDG.E.U16 R6, [R4.64] ;  /* 0x000000040406a981 */ /* 0x0080e8000c1e1500 */
[----:B0-----:R-:W3:Y:S04]  /*874b0*/  LDL R4, [R1+0x3ae8] ;  /* 0x003ae80001047983 */ /* 0x001ee80000100800 */
[----:B------:R-:W3:Y:S01]  /*874c0*/  LDL R5, [R1+0x3af4] ;  /* 0x003af40001057983 */ /* 0x000ee20000100800 */
[----:B--2---:R-:W-:-:S02]  /*874d0*/  PRMT R0, RZ, 0x7610, R0 ;  /* 0x00007610ff007816 */ /* 0x004fc40000000000 */
[----:B---3--:R-:W-:-:S04]  /*874e0*/  @!P1 LOP3.LUT R5, R5, R4, RZ, 0x3c, !PT ;  /* 0x0000000405059212 */ /* 0x008fc800078e3cff */
[----:B------:R-:W-:-:S04]  /*874f0*/  @!P1 LOP3.LUT R4, R5, R4, RZ, 0x3c, !PT ;  /* 0x0000000405049212 */ /* 0x000fc800078e3cff */
[----:B------:R-:W-:-:S05]  /*87500*/  @!P1 LOP3.LUT R5, R5, R4, RZ, 0x3c, !PT ;  /* 0x0000000405059212 */ /* 0x000fca00078e3cff */
[----:B------:R0:W2:Y:S02]  /*87510*/  @!P1 LDG.E.U16 R15, [R4.64] ;  /* 0x00000004040f9981 */ /* 0x0000a4000c1e1500 */
[----:B0-----:R-:W-:Y:S02]  /*87520*/  @!P2 IMAD.MOV.U32 R4, RZ, RZ, R2 ;  /* 0x000000ffff04a224 */ /* 0x001fe400078e0002 */
[----:B------:R-:W-:-:S05]  /*87530*/  @!P2 IMAD.MOV.U32 R5, RZ, RZ, R8 ;  /* 0x000000ffff05a224 */ /* 0x000fca00078e0008 */
[----:B------:R-:W3:Y:S04]  /*87540*/  @!P2 LDG.E.U16 R0, [R4.64] ;  /* 0x000000040400a981 */ /* 0x000ee8000c1e1500 */
[----:B------:R0:W-:Y:S04]  /*87550*/  STL [R1+0x1a0], R6 ;  /* 0x0001a00601007387 */ /* 0x0001e80000100800 */
[----:B0-----:R-:W4:Y:S04]  /*87560*/  LDL R6, [R1+0x3b0c] ;  /* 0x003b0c0001067983 */ /* 0x001f280000100800 */
[----:B--2---:R0:W-:Y:S01]  /*87570*/  STL [R1+0x19c], R15 ;  /* 0x00019c0f01007387 */ /* 0x0041e20000100800 */
[----:B------:R-:W2:Y:S02]  /*87580*/  LDL R8, [R1+0x3b10] ;  /* 0x003b100001087983 */ /* 0x000ea40000100800 */
[----:B------:R-:W2:Y:S01]  /*87590*/  LDL R2, [R1+0x3b1c] ;  /* 0x003b1c0001027983 */ /* 0x000ea20000100800 */
[----:B0-----:R-:W2:Y:S04]  /*875a0*/  LDL R15, [R1+0x3b14] ;  /* 0x003b1400010f7983 */ /* 0x001ea80000100800 */
[----:B---3--:R0:W-:Y:S04]  /*875b0*/  STL [R1+0x198], R0 ;  /* 0x0001980001007387 */ /* 0x0081e80000100800 */
[----:B0-----:R-:W3:Y:S01]  /*875c0*/  LDL.LU R0, [R1+0x4ae4] ;  /* 0x004ae40001007983 */ /* 0x001ee20000300800 */
[----:B------:R-:W2:Y:S01]  /*875d0*/  LDL R5, [R1+0x3af8] ;  /* 0x003af80001057983 */ /* 0x000ea20000100800 */
[----:B------:R-:W-:Y:S01]  /*875e0*/  PRMT R16, RZ, 0x7610, R16 ;  /* 0x00007610ff107816 */ /* 0x000fe20000000010 */
[----:B----4-:R-:W-:-:S02]  /*875f0*/  @!P1 IMAD.MOV.U32 R4, RZ, RZ, R22 ;  /* 0x000000ffff049224 */ /* 0x010fc400078e0016 */
[----:B------:R-:W4:Y:S04]  /*87600*/  LDL R22, [R1+0x3b24] ;  /* 0x003b240001167983 */ /* 0x000f280000100800 */
[----:B--2---:R0:W2:Y:S02]  /*87610*/  @!P1 LDG.E.U16 R16, [R4.64] ;  /* 0x0000000404109981 */ /* 0x0040a4000c1e1500 */
[----:B0-----:R-:W-:-:S06]  /*87620*/  PRMT R4, RZ, 0x7610, R4 ;  /* 0x00007610ff047816 */ /* 0x001fcc0000000004 */
[----:B------:R0:W3:Y:S04]  /*87630*/  @!P2 LDG.E.U16 R4, [R6.64] ;  /* 0x000000040604a981 */ /* 0x0000e8000c1e1500 */
[----:B--2---:R1:W-:Y:S01]  /*87640*/  STL [R1+0x49f4], R16 ;  /* 0x0049f41001007387 */ /* 0x0043e20000100800 */
[----:B0-----:R-:W2:Y:S01]  /*87650*/  LDL R7, [R1+0x3b08] ;  /* 0x003b080001077983 */ /* 0x001ea20000100800 */
[----:B------:R-:W-:Y:S01]  /*87660*/  PRMT R14, RZ, 0x7610, R14 ;  /* 0x00007610ff0e7816 */ /* 0x000fe2000000000e */
[----:B------:R-:W-:Y:S01]  /*87670*/  @!P1 IMAD.MOV.U32 R6, RZ, RZ, R15 ;  /* 0x000000ffff069224 */ /* 0x000fe200078e000f */
[----:B------:R-:W-:Y:S01]  /*87680*/  PRMT R13, RZ, 0x7610, R13 ;  /* 0x00007610ff0d7816 */ /* 0x000fe2000000000d */
[----:B-1----:R-:W3:Y:S04]  /*87690*/  LDL R16, [R1+0x3b18] ;  /* 0x003b180001107983 */ /* 0x002ee80000100800 */
[----:B--2---:R0:W2:Y:S02]  /*876a0*/  @!P1 LDG.E.U16 R14, [R6.64] ;  /* 0x00000004060e9981 */ /* 0x0040a4000c1e1500 */
[----:B0-----:R-:W-:-:S02]  /*876b0*/  @!P2 IMAD.MOV.U32 R6, RZ, RZ, R2 ;  /* 0x000000ffff06a224 */ /* 0x001fc400078e0002 */
[----:B------:R-:W-:-:S05]  /*876c0*/  @!P2 IMAD.MOV.U32 R7, RZ, RZ, R8 ;  /* 0x000000ffff07a224 */ /* 0x000fca00078e0008 */
[----:B------:R4:W2:Y:S01]  /*876d0*/  @!P2 LDG.E.U16 R13, [R6.64] ;  /* 0x00000004060da981 */ /* 0x0008a2000c1e1500 */
[----:B------:R-:W-:-:S03]  /*876e0*/  PRMT R28, RZ, 0x7610, R28 ;  /* 0x00007610ff1c7816 */ /* 0x000fc6000000001c */
[----:B---3--:R-:W-:Y:S01]  /*876f0*/  STL [R1+0x49f8], R4 ;  /* 0x0049f80401007387 */ /* 0x008fe20000100800 */
[----:B----4-:R-:W-:Y:S02]  /*87700*/  @!P1 IMAD.MOV.U32 R6, RZ, RZ, R22 ;  /* 0x000000ffff069224 */ /* 0x010fe400078e0016 */
[----:B------:R-:W-:-:S05]  /*87710*/  @!P1 IMAD.MOV.U32 R7, RZ, RZ, R16 ;  /* 0x000000ffff079224 */ /* 0x000fca00078e0010 */
[----:B------:R0:W3:Y:S04]  /*87720*/  @!P1 LDG.E.U16 R28, [R6.64] ;  /* 0x00000004061c9981 */ /* 0x0000e8000c1e1500 */
[----:B--2---:R1:W-:Y:S01]  /*87730*/  STL [R1+0x194], R14 ;  /* 0x0001940e01007387 */ /* 0x0043e20000100800 */
[----:B------:R-:W2:Y:S02]  /*87740*/  LDL R8, [R1+0x3b30] ;  /* 0x003b300001087983 */ /* 0x000ea40000100800 */
[----:B------:R-:W4:Y:S01]  /*87750*/  LDL R2, [R1+0x3b3c] ;  /* 0x003b3c0001027983 */ /* 0x000f220000100800 */
[----:B-1----:R-:W2:Y:S01]  /*87760*/  LDL R14, [R1+0x3b34] ;  /* 0x003b3400010e7983 */ /* 0x002ea20000100800 */
[----:B------:R-:W2:Y:S03]  /*87770*/  LDL.LU R15, [R1+0x1720] ;  /* 0x00172000010f7983 */ /* 0x000ea60000300800 */
[----:B------:R1:W-:Y:S04]  /*87780*/  STL [R1+0x190], R13 ;  /* 0x0001900d01007387 */ /* 0x0003e80000100800 */
[----:B-1----:R-:W2:Y:S01]  /*87790*/  LDL.LU R13, [R1+0x1718] ;  /* 0x00171800010d7983 */ /* 0x002ea20000300800 */
[----:B0-----:R-:W2:Y:S02]  /*877a0*/  LDL R6, [R1+0x3b20] ;  /* 0x003b200001067983 */ /* 0x001ea40000100800 */
[----:B------:R-:W2:Y:S01]  /*877b0*/  LDL R7, [R1+0x3b2c] ;  /* 0x003b2c0001077983 */ /* 0x000ea20000100800 */
[----:B------:R-:W-:Y:S01]  /*877c0*/  PRMT R0, RZ, 0x7610, R0 ;  /* 0x00007610ff007816 */ /* 0x000fe20000000000 */
[----:B------:R-:W3:Y:S04]  /*877d0*/  LDL R22, [R1+0x3b38] ;  /* 0x003b380001167983 */ /* 0x000ee80000100800 */
[----:B------:R-:W3:Y:S01]  /*877e0*/  LDL R16, [R1+0x3b44] ;  /* 0x003b440001107983 */ /* 0x000ee20000100800 */
[----:B--2---:R-:W-:-:S04]  /*877f0*/  @!P2 LOP3.LUT R7, R7, R6, RZ, 0x3c, !PT ;  /* 0x000000060707a212 */ /* 0x004fc800078e3cff */
[----:B------:R-:W-:-:S04]  /*87800*/  @!P2 LOP3.LUT R6, R7, R6, RZ, 0x3c, !PT ;  /* 0x000000060706a212 */ /* 0x000fc800078e3cff */
[----:B------:R-:W-:-:S05]  /*87810*/  @!P2 LOP3.LUT R7, R7, R6, RZ, 0x3c, !PT ;  /* 0x000000060707a212 */ /* 0x000fca00078e3cff */
[----:B------:R-:W2:Y:S04]  /*87820*/  @!P2 LDG.E.U16 R0, [R6.64] ;  /* 0x000000040600a981 */ /* 0x000ea8000c1e1500 */
[----:B---3--:R0:W-:Y:S04]  /*87830*/  STL [R1+0x18c], R28 ;  /* 0x00018c1c01007387 */ /* 0x0081e80000100800 */
[----:B0-----:R-:W3:Y:S04]  /*87840*/  LDL.LU R28, [R1+0x1710] ;  /* 0x00171000011c7983 */ /* 0x001ee80000300800 */
[----:B--2---:R0:W-:Y:S04]  /*87850*/  STL [R1+0x188], R0 ;  /* 0x0001880001007387 */ /* 0x0041e80000100800 */
[----:B0-----:R-:W2:Y:S01]  /*87860*/  LDL.LU R0, [R1+0x4ae0] ;  /* 0x004ae00001007983 */ /* 0x001ea20000300800 */
[----:B------:R-:W3:Y:S02]  /*87870*/  LDL R7, [R1+0x3b28] ;  /* 0x003b280001077983 */ /* 0x000ee40000100800 */
[----:B------:R-:W-:Y:S01]  /*87880*/  @!P1 IMAD.MOV.U32 R6, RZ, RZ, R14 ;  /* 0x000000ffff069224 */ /* 0x000fe200078e000e */
[----:B------:R-:W-:-:S02]  /*87890*/  PRMT R3, RZ, 0x7610, R3 ;  /* 0x00007610ff037816 */ /* 0x000fc40000000003 */
[----:B--2---:R-:W-:-:S06]  /*878a0*/  PRMT R0, RZ, 0x7610, R0 ;  /* 0x00007610ff007816 */ /* 0x004fcc0000000000 */
[----:B---3--:R4:W2:Y:S02]  /*878b0*/  @!P1 LDG.E.U16 R0, [R6.64] ;  /* 0x0000000406009981 */ /* 0x0088a4000c1e1500 */
[----:B----4-:R-:W-:Y:S02]  /*878c0*/  @!P2 IMAD.MOV.U32 R6, RZ, RZ, R2 ;  /* 0x000000ffff06a224 */ /* 0x010fe400078e0002 */
[----:B------:R-:W-:-:S05]  /*878d0*/  @!P2 IMAD.MOV.U32 R7, RZ, RZ, R8 ;  /* 0x000000ffff07a224 */ /* 0x000fca00078e0008 */
[----:B------:R0:W3:Y:S01]  /*878e0*/  @!P2 LDG.E.U16 R3, [R6.64] ;  /* 0x000000040603a981 */ /* 0x0000e2000c1e1500 */
[----:B------:R-:W-:Y:S01]  /*878f0*/  PRMT R11, RZ, 0x7610, R11 ;  /* 0x00007610ff0b7816 */ /* 0x000fe2000000000b */
[----:B0-----:R-:W-:Y:S02]  /*87900*/  @!P1 IMAD.MOV.U32 R6, RZ, RZ, R16 ;  /* 0x000000ffff069224 */ /* 0x001fe400078e0010 */
[----:B------:R-:W-:-:S05]  /*87910*/  @!P1 IMAD.MOV.U32 R7, RZ, RZ, R22 ;  /* 0x000000ffff079224 */ /* 0x000fca00078e0016 */
[----:B------:R0:W4:Y:S04]  /*87920*/  @!P1 LDG.E.U16 R11, [R6.64] ;  /* 0x00000004060b9981 */ /* 0x000128000c1e1500 */
[----:B--2---:R1:W-:Y:S04]  /*87930*/  STL [R1+0x184], R0 ;  /* 0x0001840001007387 */ /* 0x0043e80000100800 */
[----:B-1----:R-:W2:Y:S01]  /*87940*/  LDL.LU R0, [R1+0x170c] ;  /* 0x00170c0001007983 */ /* 0x002ea20000300800 */
[----:B------:R-:W2:Y:S02]  /*87950*/  LDL R8, [R1+0x3b50] ;  /* 0x003b500001087983 */ /* 0x000ea40000100800 */
[----:B------:R-:W2:Y:S02]  /*87960*/  LDL R2, [R1+0x3b5c] ;  /* 0x003b5c0001027983 */ /* 0x000ea40000100800 */
[----:B------:R-:W2:Y:S01]  /*87970*/  LDL.LU R14, [R1+0x1708] ;  /* 0x00170800010e7983 */ /* 0x000ea20000300800 */
[----:B---3--:R1:W-:Y:S01]  /*87980*/  STL [R1+0x180], R3 ;  /* 0x0001800301007387 */ /* 0x0083e20000100800 */
[----:B0-----:R-:W3:Y:S02]  /*87990*/  LDL R6, [R1+0x3b40] ;  /* 0x003b400001067983 */ /* 0x001ee40000100800 */
[----:B------:R-:W3:Y:S01]  /*879a0*/  LDL R7, [R1+0x3b4c] ;  /* 0x003b4c0001077983 */ /* 0x000ee20000100800 */
[----:B------:R-:W-:Y:S01]  /*879b0*/  PRMT R17, RZ, 0x7610, R17 ;  /* 0x00007610ff117816 */ /* 0x000fe20000000011 */
[----:B------:R-:W2:Y:S04]  /*879c0*/  LDL R22, [R1+0x3b58] ;  /* 0x003b580001167983 */ /* 0x000ea80000100800 */
[----:B-1----:R-:W0:Y:S01]  /*879d0*/  S2R R3, SR_TID.X ;  /* 0x0000000000037919 */ /* 0x002e220000002100 */
[----:B---3--:R-:W-:-:S04]  /*879e0*/  @!P2 LOP3.LUT R7, R7, R6, RZ, 0x3c, !PT ;  /* 0x000000060707a212 */ /* 0x008fc800078e3cff */
[----:B------:R-:W-:-:S04]  /*879f0*/  @!P2 LOP3.LUT R6, R7, R6, RZ, 0x3c, !PT ;  /* 0x000000060706a212 */ /* 0x000fc800078e3cff */
[----:B------:R-:W-:-:S05]  /*87a00*/  @!P2 LOP3.LUT R7, R7, R6, RZ, 0x3c, !PT ;  /* 0x000000060707a212 */ /* 0x000fca00078e3cff */
[----:B------:R-:W3:Y:S01]  /*87a10*/  @!P2 LDG.E.U16 R17, [R6.64] ;  /* 0x000000040611a981 */ /* 0x000ee2000c1e1500 */
[----:B0-----:R-:W-:-:S03]  /*87a20*/  LOP3.LUT R3, R3, 0x7f, RZ, 0xc0, !PT ;  /* 0x0000007f03037812 */ /* 0x001fc600078ec0ff */
[----:B----4-:R0:W-:Y:S02]  /*87a30*/  STL [R1+0x17c], R11 ;  /* 0x00017c0b01007387 */ /* 0x0101e40000100800 */
[----:B------:R-:W-:Y:S02]  /*87a40*/  IMAD.SHL.U32 R3, R3, 0x2, RZ ;  /* 0x0000000203037824 */ /* 0x000fe400078e00ff */
[----:B0-----:R-:W4:Y:S03]  /*87a50*/  LDL R11, [R1+0x3b64] ;  /* 0x003b6400010b7983 */ /* 0x001f260000100800 */
[----:B------:R-:W-:-:S05]  /*87a60*/  LOP3.LUT R16, R3, 0x60, RZ, 0x3c, !PT ;  /* 0x0000006003107812 */ /* 0x000fca00078e3cff */
[----:B------:R-:W-:Y:S04]  /*87a70*/  STS.U16 [R16+0x44600], R15 ;  /* 0x0446000f10007388 */ /* 0x000fe80000000400 */
[----:B---3--:R0:W-:Y:S04]  /*87a80*/  STL [R1+0x178], R17 ;  /* 0x0001781101007387 */ /* 0x0081e80000100800 */
[----:B0-----:R-:W3:Y:S01]  /*87a90*/  LDL.LU R17, [R1+0x4adc] ;  /* 0x004adc0001117983 */ /* 0x001ee20000300800 */
[----:B------:R-:W2:Y:S02]  /*87aa0*/  LDL R6, [R1+0x3b48] ;  /* 0x003b480001067983 */ /* 0x000ea40000100800 */
[----:B------:R-:W2:Y:S02]  /*87ab0*/  LDL R7, [R1+0x3b54] ;  /* 0x003b540001077983 */ /* 0x000ea40000100800 */
[----:B------:R-:W3:Y:S01]  /*87ac0*/  LDL.LU R15, [R1+0x4ad8] ;  /* 0x004ad800010f7983 */ /* 0x000ee20000300800 */
[----:B--2---:R-:W-:-:S02]  /*87ad0*/  @!P1 LOP3.LUT R7, R7, R6, RZ, 0x3c, !PT ;  /* 0x0000000607079212 */ /* 0x004fc400078e3cff */
[----:B---3--:R-:W-:Y:S02]  /*87ae0*/  PRMT R15, RZ, 0x7610, R15 ;  /* 0x00007610ff0f7816 */ /* 0x008fe4000000000f */
[----:B------:R-:W-:-:S04]  /*87af0*/  @!P1 LOP3.LUT R6, R7, R6, RZ, 0x3c, !PT ;  /* 0x0000000607069212 */ /* 0x000fc800078e3cff */
[----:B------:R-:W-:-:S05]  /*87b00*/  @!P1 LOP3.LUT R7, R7, R6, RZ, 0x3c, !PT ;  /* 0x0000000607079212 */ /* 0x000fca00078e3cff */
[----:B------:R-:W2:Y:S04]  /*87b10*/  @!P1 LDG.E.U16 R15, [R6.64] ;  /* 0x00000004060f9981 */ /* 0x000ea8000c1e1500 */
[----:B--2---:R0:W-:Y:S04]  /*87b20*/  STL [R1+0x174], R15 ;  /* 0x0001740f01007387 */ /* 0x0041e80000100800 */
[----:B0-----:R-:W2:Y:S01]  /*87b30*/  LDL.LU R15, [R1+0x4ad4] ;  /* 0x004ad400010f7983 */ /* 0x001ea20000300800 */
[----:B------:R-:W-:Y:S02]  /*87b40*/  @!P2 IMAD.MOV.U32 R6, RZ, RZ, R2 ;  /* 0x000000ffff06a224 */ /* 0x000fe400078e0002 */
[----:B------:R-:W-:Y:S01]  /*87b50*/  @!P2 IMAD.MOV.U32 R7, RZ, RZ, R8 ;  /* 0x000000ffff07a224 */ /* 0x000fe200078e0008 */
[----:B------:R0:W-:Y:S04]  /*87b60*/  STS.U16 [R16+0x44e00], R13 ;  /* 0x044e000d10007388 */ /* 0x0001e80000000400 */
[----:B------:R-:W3:Y:S04]  /*87b70*/  LDL R8, [R1+0x3b74] ;  /* 0x003b740001087983 */ /* 0x000ee80000100800 */
[----:B0-----:R-:W3:Y:S01]  /*87b80*/  LDL R13, [R1+0x3b68] ;  /* 0x003b6800010d7983 */ /* 0x001ee20000100800 */
[----:B------:R-:W3:Y:S01]  /*87b90*/  LDL.LU R2, [R1+0x16fc] ;  /* 0x0016fc0001027983 */ /* 0x000ee20000300800 */
[----:B--2---:R-:W-:-:S06]  /*87ba0*/  PRMT R15, RZ, 0x7610, R15 ;  /* 0x00007610ff0f7816 */ /* 0x004fcc000000000f */
[----:B------:R-:W2:Y:S04]  /*87bb0*/  @!P2 LDG.E.U16 R15, [R6.64] ;  /* 0x00000004060fa981 */ /* 0x000ea8000c1e1500 */
[----:B--2---:R0:W-:Y:S04]  /*87bc0*/  STL [R1+0x170], R15 ;  /* 0x0001700f01007387 */ /* 0x0041e80000100800 */
[----:B0-----:R-:W2:Y:S01]  /*87bd0*/  LDL.LU R15, [R1+0x4ad0] ;  /* 0x004ad000010f7983 */ /* 0x001ea20000300800 */
[----:B----4-:R-:W-:Y:S02]  /*87be0*/  @!P1 IMAD.MOV.U32 R6, RZ, RZ, R11 ;  /* 0x000000ffff069224 */ /* 0x010fe400078e000b */
[----:B------:R-:W-:Y:S01]  /*87bf0*/  @!P1 IMAD.MOV.U32 R7, RZ, RZ, R22 ;  /* 0x000000ffff079224 */ /* 0x000fe200078e0016 */
[----:B------:R0:W-:Y:S04]  /*87c00*/  STS.U16 [R16+0x45600], R28 ;  /* 0x0456001c10007388 */ /* 0x0001e80000000400 */
[----:B------:R-:W4:Y:S01]  /*87c10*/  LDL R22, [R1+0x3b70] ;  /* 0x003b700001167983 */ /* 0x000f220000100800 */
[----:B------:R-:W3:Y:S03]  /*87c20*/  LDL R11, [R1+0x3b7c] ;  /* 0x003b7c00010b7983 */ /* 0x000ee60000100800 */
[----:B0-----:R-:W3:Y:S01]  /*87c30*/  LDL.LU R28, [R1+0x16f8] ;  /* 0x0016f800011c7983 */ /* 0x001ee20000300800 */
[----:B--2---:R-:W-:-:S06]  /*87c40*/  PRMT R15, RZ, 0x7610, R15 ;  /* 0x00007610ff0f7816 */ /* 0x004fcc000000000f */
[----:B------:R-:W2:Y:S04]  /*87c50*/  @!P1 LDG.E.U16 R15, [R6.64] ;  /* 0x00000004060f9981 */ /* 0x000ea8000c1e1500 */
[----:B--2---:R0:W-:Y:S04]  /*87c60*/  STL [R1+0x16c], R15 ;  /* 0x00016c0f01007387 */ /* 0x0041e80000100800 */
[----:B0-----:R-:W2:Y:S01]  /*87c70*/  LDL.LU R15, [R1+0x4acc] ;  /* 0x004acc00010f7983 */ /* 0x001ea20000300800 */
[----:B------:R-:W2:Y:S02]  /*87c80*/  LDL R6, [R1+0x3b60] ;  /* 0x003b600001067983 */ /* 0x000ea40000100800 */
[----:B------:R-:W2:Y:S01]  /*87c90*/  LDL R7, [R1+0x3b6c] ;  /* 0x003b6c0001077983 */ /* 0x000ea20000100800 */
[----:B------:R-:W-:Y:S01]  /*87ca0*/  PRMT R9, RZ, 0x7610, R9 ;  /* 0x00007610ff097816 */ /* 0x000fe20000000009 */
[----:B------:R0:W-:Y:S04]  /*87cb0*/  STS.U16 [R16+0x45e00], R0 ;  /* 0x045e000010007388 */ /* 0x0001e80000000400 */
[----:B0-----:R-:W3:Y:S01]  /*87cc0*/  LDL.LU R0, [R1+0x4ac8] ;  /* 0x004ac80001007983 */ /* 0x001ee20000300800 */
[----:B--2---:R-:W-:-:S04]  /*87cd0*/  @!P2 LOP3.LUT R7, R7, R6, RZ, 0x3c, !PT ;  /* 0x000000060707a212 */ /* 0x004fc800078e3cff */
[----:B------:R-:W-:-:S04]  /*87ce0*/  @!P2 LOP3.LUT R6, R7, R6, RZ, 0x3c, !PT ;  /* 0x000000060706a212 */ /* 0x000fc800078e3cff */
[----:B------:R-:W-:-:S05]  /*87cf0*/  @!P2 LOP3.LUT R7, R7, R6, RZ, 0x3c, !PT ;  /* 0x000000060707a212 */ /* 0x000fca00078e3cff */
[----:B------:R0:W2:Y:S01]  /*87d00*/  @!P2 LDG.E.U16 R9, [R6.64] ;  /* 0x000000040609a981 */ /* 0x0000a2000c1e1500 */
[----:B---3--:R-:W-:-:S03]  /*87d10*/  PRMT R0, RZ, 0x7610, R0 ;  /* 0x00007610ff007816 */ /* 0x008fc60000000000 */
[----:B------:R-:W-:Y:S01]  /*87d20*/  STS.U16 [R16+0x46600], R14 ;  /* 0x0466000e10007388 */ /* 0x000fe20000000400 */
[----:B0-----:R-:W-:Y:S02]  /*87d30*/  @!P1 IMAD.MOV.U32 R6, RZ, RZ, R8 ;  /* 0x000000ffff069224 */ /* 0x001fe400078e0008 */
[----:B------:R-:W-:-:S05]  /*87d40*/  @!P1 IMAD.MOV.U32 R7, RZ, RZ, R13 ;  /* 0x000000ffff079224 */ /* 0x000fca00078e000d */
[----:B------:R0:W3:Y:S04]  /*87d50*/  @!P1 LDG.E.U16 R0, [R6.64] ;  /* 0x0000000406009981 */ /* 0x0000e8000c1e1500 */
[----:B--2---:R1:W-:Y:S04]  /*87d60*/  STL [R1+0x168], R9 ;  /* 0x0001680901007387 */ /* 0x0043e80000100800 */
[----:B-1----:R-:W2:Y:S01]  /*87d70*/  LDL R9, [R1+0x3b84] ;  /* 0x003b840001097983 */ /* 0x002ea20000100800 */
[----:B------:R-:W2:Y:S02]  /*87d80*/  LDL.LU R14, [R1+0x16f4] ;  /* 0x0016f400010e7983 */ /* 0x000ea40000300800 */
[----:B0-----:R-:W2:Y:S01]  /*87d90*/  LDL.LU R7, [R1+0x1704] ;  /* 0x0017040001077983 */ /* 0x001ea20000300800 */
[----:B------:R-:W-:Y:S01]  /*87da0*/  PRMT R15, RZ, 0x7610, R15 ;  /* 0x00007610ff0f7816 */ /* 0x000fe2000000000f */
[----:B------:R-:W-:Y:S01]  /*87db0*/  @!P2 IMAD.MOV.U32 R6, RZ, RZ, R11 ;  /* 0x000000ffff06a224 */ /* 0x000fe200078e000b */
[----:B------:R-:W4:Y:S01]  /*87dc0*/  LDL R8, [R1+0x3b80] ;  /* 0x003b800001087983 */ /* 0x000f220000100800 */
[----:B---3--:R0:W-:Y:S03]  /*87dd0*/  STL [R1+0x164], R0 ;  /* 0x0001640001007387 */ /* 0x0081e60000100800 */
[----:B0-----:R-:W3:Y:S01]  /*87de0*/  LDL R0, [R1+0x3b8c] ;  /* 0x003b8c0001007983 */ /* 0x001ee20000100800 */
[----:B------:R-:W3:Y:S02]  /*87df0*/  LDL.LU R13, [R1+0x1610] ;  /* 0x00161000010d7983 */ /* 0x000ee40000300800 */
[----:B------:R-:W3:Y:S01]  /*87e00*/  LDL R11, [R1+0x3b94] ;  /* 0x003b9400010b7983 */ /* 0x000ee20000100800 */
[----:B--2---:R4:W-:Y:S02]  /*87e10*/  STS.U16 [R16+0x46e00], R7 ;  /* 0x046e000710007388 */ /* 0x0049e40000000400 */
[----:B----4-:R-:W-:-:S02]  /*87e20*/  @!P2 IMAD.MOV.U32 R7, RZ, RZ, R22 ;  /* 0x000000ffff07a224 */ /* 0x010fc400078e0016 */
[----:B------:R-:W2:Y:S04]  /*87e30*/  LDL R22, [R1+0x3b88] ;  /* 0x003b880001167983 */ /* 0x000ea80000100800 */
[----:B------:R0:W4:Y:S04]  /*87e40*/  @!P2 LDG.E.U16 R15, [R6.64] ;  /* 0x00000004060fa981 */ /* 0x000128000c1e1500 */
[----:B0-----:R-:W2:Y:S01]  /*87e50*/  LDL.LU R6, [R1+0x1700] ;  /* 0x0017000001067983 */ /* 0x001ea20000300800 */
[----:B------:R-:W3:Y:S01]  /*87e60*/  LDL R7, [R1+0x3b78] ;  /* 0x003b780001077983 */ /* 0x000ee20000100800 */
[----:B------:R-:W-:-:S02]  /*87e70*/  PRMT R5, RZ, 0x7610, R5 ;  /* 0x00007610ff057816 */ /* 0x000fc40000000005 */
[----:B------:R-:W-:Y:S01]  /*87e80*/  PRMT R17, RZ, 0x7610, R17 ;  /* 0x00007610ff117816 */ /* 0x000fe20000000011 */
[----:B--2---:R0:W-:Y:S02]  /*87e90*/  STS.U16 [R16+0x47600], R6 ;  /* 0x0476000610007388 */ /* 0x0041e40000000400 */
[----:B0-----:R-:W-:Y:S02]  /*87ea0*/  @!P1 IMAD.MOV.U32 R6, RZ, RZ, R9 ;  /* 0x000000ffff069224 */ /* 0x001fe400078e0009 */
[----:B------:R-:W-:Y:S02]  /*87eb0*/  @!P2 IMAD.MOV.U32 R9, RZ, RZ, R8 ;  /* 0x000000ffff09a224 */ /* 0x000fe400078e0008 */
[----:B---3--:R-:W-:Y:S01]  /*87ec0*/  @!P2 IMAD.MOV.U32 R8, RZ, RZ, R0 ;  /* 0x000000ffff08a224 */ /* 0x008fe200078e0000 */
[----:B------:R0:W2:Y:S02]  /*87ed0*/  @!P1 LDG.E.U16 R5, [R6.64] ;  /* 0x0000000406059981 */ /* 0x0000a4000c1e1500 */
[----:B0-----:R-:W-:-:S06]  /*87ee0*/  PRMT R6, RZ, 0x7610, R6 ;  /* 0x00007610ff067816 */ /* 0x001fcc0000000006 */
[----:B------:R0:W3:Y:S02]  /*87ef0*/  @!P2 LDG.E.U16 R6, [R8.64] ;  /* 0x000000040806a981 */ /* 0x0000e4000c1e1500 */
[----:B0-----:R-:W-:Y:S02]  /*87f00*/  @!P1 IMAD.MOV.U32 R8, RZ, RZ, R11 ;  /* 0x000000ffff089224 */ /* 0x001fe400078e000b */
[----:B------:R-:W-:-:S05]  /*87f10*/  @!P1 IMAD.MOV.U32 R9, RZ, RZ, R22 ;  /* 0x000000ffff099224 */ /* 0x000fca00078e0016 */
[----:B------:R-:W3:Y:S04]  /*87f20*/  @!P1 LDG.E.U16 R17, [R8.64] ;  /* 0x0000000408119981 */ /* 0x000ee8000c1e1500 */
[----:B----4-:R0:W-:Y:S04]  /*87f30*/  STL [R1+0x160], R15 ;  /* 0x0001600f01007387 */ /* 0x0101e80000100800 */
[----:B------:R1:W-:Y:S01]  /*87f40*/  STS.U16 [R16+0x47e00], R2 ;  /* 0x047e000210007388 */ /* 0x0003e20000000400 */
[----:B------:R4:W-:Y:S03]  /*87f50*/  STS.U16 [R16+0x48600], R28 ;  /* 0x0486001c10007388 */ /* 0x0009e60000000400 */
[----:B0-----:R-:W3:Y:S01]  /*87f60*/  LDL.LU R15, [R1+0x160c] ;  /* 0x00160c00010f7983 */ /* 0x001ee20000300800 */
[----:B------:R-:W-:Y:S03]  /*87f70*/  STS.U16 [R16+0x48e00], R14 ;  /* 0x048e000e10007388 */ /* 0x000fe60000000400 */
[----:B--2---:R-:W-:Y:S01]  /*87f80*/  STL [R1+0x49fc], R5 ;  /* 0x0049fc0501007387 */ /* 0x004fe20000100800 */
[----:B-1----:R-:W2:Y:S02]  /*87f90*/  LDL.LU R2, [R1+0x1600] ;  /* 0x0016000001027983 */ /* 0x002ea40000300800 */
[----:B------:R-:W2:Y:S01]  /*87fa0*/  LDL.LU R0, [R1+0x15f8] ;  /* 0x0015f80001007983 */ /* 0x000ea20000300800 */
[----:B---3--:R-:W-:Y:S01]  /*87fb0*/  STL [R1+0x4a00], R6 ;  /* 0x004a000601007387 */ /* 0x008fe20000100800 */
[----:B----4-:R-:W3:Y:S02]  /*87fc0*/  LDL R28, [R1+0x3ba8] ;  /* 0x003ba800011c7983 */ /* 0x010ee40000100800 */
[----:B------:R-:W4:Y:S02]  /*87fd0*/  LDL R11, [R1+0x3bb4] ;  /* 0x003bb400010b7983 */ /* 0x000f240000100800 */
[----:B------:R-:W2:Y:S01]  /*87fe0*/  LDL.LU R22, [R1+0x15f4] ;  /* 0x0015f40001167983 */ /* 0x000ea20000300800 */
[----:B------:R0:W-:Y:S04]  /*87ff0*/  STL [R1+0x15c], R17 ;  /* 0x00015c1101007387 */ /* 0x0001e80000100800 */
[----:B0-----:R-:W2:Y:S01]  /*88000*/  LDL.LU R17, [R1+0x4ac4] ;  /* 0x004ac40001117983 */ /* 0x001ea20000300800 */
        /* <DEDUP_REMOVED lines=17> */
[----:B------:R0:W-:Y:S01]  /*88120*/  STS.U16 [R16+0x49600], R13 ;  /* 0x0496000d10007388 */ /* 0x0001e20000000400 */
[----:B------:R-:W-:Y:S03]  /*88130*/  STS.U16 [R16+0x49e00], R15 ;  /* 0x049e000f10007388 */ /* 0x000fe60000000400 */
[----:B0-----:R-:W3:Y:S04]  /*88140*/  LDL.LU R13, [R1+0x15e8] ;  /* 0x0015e800010d7983 */ /* 0x001ee80000300800 */
[----:B--2---:R0:W-:Y:S04]  /*88150*/  STL [R1+0x154], R14 ;  /* 0x0001540e01007387 */ /* 0x0041e80000100800 */
        /* <DEDUP_REMOVED lines=11> */
[----:B------:R-:W3:Y:S02]  /*88210*/  LDL.LU R9, [R1+0x1604] ;  /* 0x0016040001097983 */ /* 0x000ee40000300800 */
[----:B----4-:R-:W-:-:S02]  /*88220*/  @!P1 IMAD.MOV.U32 R8, RZ, RZ, R11 ;  /* 0x000000ffff089224 */ /* 0x010fc400078e000b */
[----:B------:R-:W4:Y:S01]  /*88230*/  LDL R11, [R1+0x3bd4] ;  /* 0x003bd400010b7983 */ /* 0x000f220000100800 */
[----:B--2---:R-:W-:-:S03]  /*88240*/  PRMT R15, RZ, 0x7610, R15 ;  /* 0x00007610ff0f7816 */ /* 0x004fc6000000000f */
[----:B---3--:R0:W-:Y:S02]  /*88250*/  STS.U16 [R16+0x4a600], R9 ;  /* 0x04a6000910007388 */ /* 0x0081e40000000400 */
[----:B0-----:R-:W-:Y:S02]  /*88260*/  @!P1 IMAD.MOV.U32 R9, RZ, RZ, R28 ;  /* 0x000000ffff099224 */ /* 0x001fe400078e001c */
[----:B------:R-:W2:Y:S04]  /*88270*/  LDL R28, [R1+0x3bc8] ;  /* 0x003bc800011c7983 */ /* 0x000ea80000100800 */
[----:B------:R-:W3:Y:S04]  /*88280*/  @!P1 LDG.E.U16 R15, [R8.64] ;  /* 0x00000004080f9981 */ /* 0x000ee8000c1e1500 */
        /* <DEDUP_REMOVED lines=11> */
[----:B------:R-:W-:Y:S04]  /*88340*/  STS.U16 [R16+0x4b600], R0 ;  /* 0x04b6000010007388 */ /* 0x000fe80000000400 */
[----:B--2---:R0:W-:Y:S04]  /*88350*/  STL [R1+0x148], R2 ;  /* 0x0001480201007387 */ /* 0x0041e80000100800 */
[----:B0-----:R-:W2:Y:S01]  /*88360*/  LDL.LU R2, [R1+0x4aa4] ;  /* 0x004aa40001027983 */ /* 0x001ea20000300800 */
[----:B------:R-:W3:Y:S02]  /*88370*/  LDL R8, [R1+0x3bb8] ;  /* 0x003bb80001087983 */ /* 0x000ee40000100800 */
[----:B------:R-:W3:Y:S02]  /*88380*/  LDL R9, [R1+0x3bc4] ;  /* 0x003bc40001097983 */ /* 0x000ee40000100800 */
[----:B------:R-:W2:Y:S01]  /*88390*/  LDL.LU R0, [R1+0x4aa0] ;  /* 0x004aa00001007983 */ /* 0x000ea20000300800 */
        /* <DEDUP_REMOVED lines=14> */
[----:B------:R0:W-:Y:S04]  /*88480*/  STS.U16 [R16+0x4be00], R22 ;  /* 0x04be001610007388 */ /* 0x0001e80000000400 */
[----:B0-----:R-:W3:Y:S04]  /*88490*/  LDL R22, [R1+0x3be4] ;  /* 0x003be40001167983 */ /* 0x001ee80000100800 */
[----:B--2---:R0:W-:Y:S04]  /*884a0*/  STL [R1+0x140], R0 ;  /* 0x0001400001007387 */ /* 0x0041e80000100800 */
[----:B0-----:R-:W2:Y:S01]  /*884b0*/  LDL.LU R0, [R1+0x4a98] ;  /* 0x004a980001007983 */ /* 0x001ea20000300800 */
[----:B------:R-:W-:Y:S01]  /*884c0*/  PRMT R10, RZ, 0x7610, R10 ;  /* 0x00007610ff0a7816 */ /* 0x000fe2000000000a */
[----:B----4-:R-:W-:-:S02]  /*884d0*/  @!P1 IMAD.MOV.U32 R8, RZ, RZ, R11 ;  /* 0x000000ffff089224 */ /* 0x010fc400078e000b */
[----:B------:R-:W-:-:S05]  /*884e0*/  @!P1 IMAD.MOV.U32 R9, RZ, RZ, R28 ;  /* 0x000000ffff099224 */ /* 0x000fca00078e001c */
[----:B------:R0:W4:Y:S04]  /*884f0*/  @!P1 LDG.E.U16 R10, [R8.64] ;  /* 0x00000004080a9981 */ /* 0x000128000c1e1500 */
[----:B--2---:R1:W-:Y:S04]  /*88500*/  STS.U16 [R16+0x4c600], R0 ;  /* 0x04c6000010007388 */ /* 0x0043e80000000400 */
[----:B-1----:R-:W2:Y:S01]  /*88510*/  LDL.LU R0, [R1+0x4a94] ;  /* 0x004a940001007983 */ /* 0x002ea20000300800 */
[----:B0-----:R-:W2:Y:S02]  /*88520*/  LDL R8, [R1+0x3bd0] ;  /* 0x003bd00001087983 */ /* 0x001ea40000100800 */
[----:B------:R-:W2:Y:S02]  /*88530*/  LDL R9, [R1+0x3bdc] ;  /* 0x003bdc0001097983 */ /* 0x000ea40000100800 */
[----:B------:R-:W3:Y:S01]  /*88540*/  LDL R28, [R1+0x3bec] ;  /* 0x003bec00011c7983 */ /* 0x000ee20000100800 */
[----:B------:R-:W3:Y:S01]  /*88550*/  LDL R11, [R1+0x3be8] ;  /* 0x003be800010b7983 */ /* 0x000ee20000100800 */
[----:B--2---:R-:W-:-:S02]  /*88560*/  @!P2 LOP3.LUT R9, R9, R8, RZ, 0x3c, !PT ;  /* 0x000000080909a212 */ /* 0x004fc400078e3cff */
[----:B------:R-:W-:Y:S02]  /*88570*/  PRMT R0, RZ, 0x7610, R0 ;  /* 0x00007610ff007816 */ /* 0x000fe40000000000 */
[----:B------:R-:W-:-:S04]  /*88580*/  @!P2 LOP3.LUT R8, R9, R8, RZ, 0x3c, !PT ;  /* 0x000000080908a212 */ /* 0x000fc800078e3cff */
[----:B------:R-:W-:-:S05]  /*88590*/  @!P2 LOP3.LUT R9, R9, R8, RZ, 0x3c, !PT ;  /* 0x000000080909a212 */ /* 0x000fca00078e3cff */
[----:B------:R-:W2:Y:S04]  /*885a0*/  @!P2 LDG.E.U16 R0, [R8.64] ;  /* 0x000000040800a981 */ /* 0x000ea8000c1e1500 */
[----:B----4-:R0:W-:Y:S04]  /*885b0*/  STL [R1+0x13c], R10 ;  /* 0x00013c0a01007387 */ /* 0x0101e80000100800 */
[----:B------:R1:W-:Y:S04]  /*885c0*/  STS.U16 [R16+0x4ce00], R13 ;  /* 0x04ce000d10007388 */ /* 0x0003e80000000400 */
[----:B0-----:R-:W4:Y:S01]  /*885d0*/  LDL R10, [R1+0x3bf4] ;  /* 0x003bf400010a7983 */ /* 0x001f220000100800 */
[----:B-1----:R-:W3:Y:S03]  /*885e0*/  LDL.LU R13, [R1+0x15c4] ;  /* 0x0015c400010d7983 */ /* 0x002ee60000300800 */
[----:B--2---:R0:W-:Y:S04]  /*885f0*/  STL [R1+0x138], R0 ;  /* 0x0001380001007387 */ /* 0x0041e80000100800 */
[----:B0-----:R-:W2:Y:S01]  /*88600*/  LDL.LU R0, [R1+0x4a90] ;  /* 0x004a900001007983 */ /* 0x001ea20000300800 */
[----:B------:R-:W2:Y:S01]  /*88610*/  LDL R9, [R1+0x3bd8] ;  /* 0x003bd80001097983 */ /* 0x000ea20000100800 */
[----:B------:R-:W-:Y:S01]  /*88620*/  PRMT R15, RZ, 0x7610, R15 ;  /* 0x00007610ff0f7816 */ /* 0x000fe2000000000f */
[----:B---3--:R-:W-:Y:S01]  /*88630*/  @!P1 IMAD.MOV.U32 R8, RZ, RZ, R22 ;  /* 0x000000ffff089224 */ /* 0x008fe200078e0016 */
[----:B------:R0:W-:Y:S04]  /*88640*/  STS.U16 [R16+0x4d600], R2 ;  /* 0x04d6000210007388 */ /* 0x0001e80000000400 */
[----:B0-----:R-:W3:Y:S04]  /*88650*/  LDL.LU R2, [R1+0x4a8c] ;  /* 0x004a8c0001027983 */ /* 0x001ee80000300800 */
[----:B--2---:R0:W2:Y:S04]  /*88660*/  @!P1 LDG.E.U16 R15, [R8.64] ;  /* 0x00000004080f9981 */ /* 0x0040a8000c1e1500 */
[----:B0-----:R-:W3:Y:S01]  /*88670*/  LDL.LU R8, [R1+0x15dc] ;  /* 0x0015dc0001087983 */ /* 0x001ee20000300800 */
[----:B------:R-:W4:Y:S01]  /*88680*/  LDL R9, [R1+0x3be0] ;  /* 0x003be00001097983 */ /* 0x000f220000100800 */
[----:B------:R-:W-:-:S02]  /*88690*/  PRMT R0, RZ, 0x7610, R0 ;  /* 0x00007610ff007816 */ /* 0x000fc40000000000 */
[----:B--2---:R0:W-:Y:S04]  /*886a0*/  STL [R1+0x134], R15 ;  /* 0x0001340f01007387 */ /* 0x0041e80000100800 */
[----:B---3--:R1:W-:Y:S04]  /*886b0*/  STS.U16 [R16+0x4de00], R8 ;  /* 0x04de000810007388 */ /* 0x0083e80000000400 */
[----:B0-----:R-:W2:Y:S01]  /*886c0*/  LDL R15, [R1+0x3bfc] ;  /* 0x003bfc00010f7983 */ /* 0x001ea20000100800 */
[----:B------:R-:W3:Y:S02]  /*886d0*/  LDL.LU R22, [R1+0x1760] ;  /* 0x0017600001167983 */ /* 0x000ee40000300800 */
[----:B-1----:R-:W-:-:S02]  /*886e0*/  @!P2 IMAD.MOV.U32 R8, RZ, RZ, R28 ;  /* 0x000000ffff08a224 */ /* 0x002fc400078e001c */
[----:B------:R-:W2:Y:S04]  /*886f0*/  LDL R28, [R1+0x3c04] ;  /* 0x003c0400011c7983 */ /* 0x000ea80000100800 */
[----:B----4-:R0:W4:Y:S04]  /*88700*/  @!P2 LDG.E.U16 R0, [R8.64] ;  /* 0x000000040800a981 */ /* 0x010128000c1e1500 */
[----:B0-----:R-:W2:Y:S01]  /*88710*/  LDL.LU R9, [R1+0x15d4] ;  /* 0x0015d40001097983 */ /* 0x001ea20000300800 */
[----:B------:R-:W-:Y:S01]  /*88720*/  PRMT R2, RZ, 0x7610, R2 ;  /* 0x00007610ff027816 */ /* 0x000fe20000000002 */
[----:B------:R-:W-:-:S02]  /*88730*/  @!P1 IMAD.MOV.U32 R8, RZ, RZ, R10 ;  /* 0x000000ffff089224 */ /* 0x000fc400078e000a */
[----:B----4-:R0:W-:Y:S04]  /*88740*/  STL [R1+0x130], R0 ;  /* 0x0001300001007387 */ /* 0x0101e80000100800 */
[----:B--2---:R1:W-:Y:S04]  /*88750*/  STS.U16 [R16+0x4e600], R9 ;  /* 0x04e6000910007388 */ /* 0x0043e80000000400 */
[----:B0-----:R-:W2:Y:S01]  /*88760*/  LDL.LU R0, [R1+0x175c] ;  /* 0x00175c0001007983 */ /* 0x001ea20000300800 */
[----:B-1----:R-:W-:-:S05]  /*88770*/  @!P1 IMAD.MOV.U32 R9, RZ, RZ, R11 ;  /* 0x000000ffff099224 */ /* 0x002fca00078e000b */
[----:B------:R0:W4:Y:S04]  /*88780*/  @!P1 LDG.E.U16 R2, [R8.64] ;  /* 0x0000000408029981 */ /* 0x000128000c1e1500 */
[----:B0-----:R-:W2:Y:S01]  /*88790*/  LDL.LU R8, [R1+0x15d0] ;  /* 0x0015d00001087983 */ /* 0x001ea20000300800 */
[----:B------:R-:W3:Y:S01]  /*887a0*/  LDL R9, [R1+0x3bf0] ;  /* 0x003bf00001097983 */ /* 0x000ee20000100800 */
[----:B------:R-:W-:Y:S01]  /*887b0*/  PRMT R3, RZ, 0x7610, R3 ;  /* 0x00007610ff037816 */ /* 0x000fe20000000003 */
[----:B------:R-:W3:Y:S01]  /*887c0*/  LDL R11, [R1+0x3c00] ;  /* 0x003c0000010b7983 */ /* 0x000ee20000100800 */
[----:B------:R-:W3:Y:S04]  /*887d0*/  LDL R10, [R1+0x3c0c] ;  /* 0x003c0c00010a7983 */ /* 0x000ee80000100800 */
[----:B--2---:R0:W-:Y:S02]  /*887e0*/  STS.U16 [R16+0x4ee00], R8 ;  /* 0x04ee000810007388 */ /* 0x0041e40000000400 */
[----:B0-----:R-:W-:-:S05]  /*887f0*/  @!P2 IMAD.MOV.U32 R8, RZ, RZ, R15 ;  /* 0x000000ffff08a224 */ /* 0x001fca00078e000f */
[----:B---3--:R-:W2:Y:S04]  /*88800*/  @!P2 LDG.E.U16 R3, [R8.64] ;  /* 0x000000040803a981 */ /* 0x008ea8000c1e1500 */
[----:B----4-:R0:W-:Y:S04]  /*88810*/  STL [R1+0x12c], R2 ;  /* 0x00012c0201007387 */ /* 0x0101e80000100800 */
[----:B0-----:R-:W3:Y:S01]  /*88820*/  LDL.LU R2, [R1+0x1758] ;  /* 0x0017580001027983 */ /* 0x001ee20000300800 */
[----:B------:R-:W4:Y:S03]  /*88830*/  LDL.LU R15, [R1+0x1754] ;  /* 0x00175400010f7983 */ /* 0x000f260000300800 */
[----:B--2---:R-:W-:Y:S01]  /*88840*/  STL [R1+0x128], R3 ;  /* 0x0001280301007387 */ /* 0x004fe20000100800 */
[----:B------:R-:W2:Y:S02]  /*88850*/  LDL.LU R8, [R1+0x15c8] ;  /* 0x0015c80001087983 */ /* 0x000ea40000300800 */
[----:B------:R-:W3:Y:S01]  /*88860*/  LDL R9, [R1+0x3bf8] ;  /* 0x003bf80001097983 */ /* 0x000ee20000100800 */
[----:B------:R-:W-:Y:S01]  /*88870*/  PRMT R7, RZ, 0x7610, R7 ;  /* 0x00007610ff077816 */ /* 0x000fe20000000007 */
[----:B--2---:R0:W-:Y:S02]  /*88880*/  STS.U16 [R16+0x4f600], R8 ;  /* 0x04f6000810007388 */ /* 0x0041e40000000400 */
[----:B0-----:R-:W-:-:S02]  /*88890*/  @!P1 IMAD.MOV.U32 R8, RZ, RZ, R28 ;  /* 0x000000ffff089224 */ /* 0x001fc400078e001c */
[----:B------:R0:W-:Y:S04]  /*888a0*/  STS.U16 [R16+0x4fe00], R13 ;  /* 0x04fe000d10007388 */ /* 0x0001e80000000400 */
[----:B------:R-:W2:Y:S04]  /*888b0*/  LDL.LU R28, [R1+0x1750] ;  /* 0x00175000011c7983 */ /* 0x000ea80000300800 */
[----:B---3--:R1:W3:Y:S02]  /*888c0*/  @!P1 LDG.E.U16 R7, [R8.64] ;  /* 0x0000000408079981 */ /* 0x0082e4000c1e1500 */
[----:B-1----:R-:W-:-:S06]  /*888d0*/  PRMT R8, RZ, 0x7610, R8 ;  /* 0x00007610ff087816 */ /* 0x002fcc0000000008 */
[----:B------:R1:W2:Y:S04]  /*888e0*/  @!P2 LDG.E.U16 R8, [R10.64] ;  /* 0x000000040a08a981 */ /* 0x0002a8000c1e1500 */
[----:B---3--:R-:W-:Y:S01]  /*888f0*/  STL [R1+0x4a04], R7 ;  /* 0x004a040701007387 */ /* 0x008fe20000100800 */
[----:B0-----:R-:W3:Y:S02]  /*88900*/  LDL.LU R13, [R1+0x174c] ;  /* 0x00174c00010d7983 */ /* 0x001ee40000300800 */
[----:B-1----:R-:W2:Y:S02]  /*88910*/  LDL R10, [R1+0x3c08] ;  /* 0x003c0800010a7983 */ /* 0x002ea40000100800 */
[----:B------:R-:W2:Y:S01]  /*88920*/  LDL R11, [R1+0x3c14] ;  /* 0x003c1400010b7983 */ /* 0x000ea20000100800 */
[----:B------:R-:W-:Y:S01]  /*88930*/  PRMT R14, RZ, 0x7610, R14 ;  /* 0x00007610ff0e7816 */ /* 0x000fe2000000000e */
[----:B------:R-:W0:Y:S01]  /*88940*/  S2R R3, SR_TID.X ;  /* 0x0000000000037919 */ /* 0x000e220000002100 */
[----:B--2---:R-:W-:-:S04]  /*88950*/  @!P1 LOP3.LUT R11, R11, R10, RZ, 0x3c, !PT ;  /* 0x0000000a0b0b9212 */ /* 0x004fc800078e3cff */
[----:B------:R-:W-:-:S04]  /*88960*/  @!P1 LOP3.LUT R10, R11, R10, RZ, 0x3c, !PT ;  /* 0x0000000a0b0a9212 */ /* 0x000fc800078e3cff */
[----:B------:R-:W-:-:S05]  /*88970*/  @!P1 LOP3.LUT R11, R11, R10, RZ, 0x3c, !PT ;  /* 0x0000000a0b0b9212 */ /* 0x000fca00078e3cff */
[----:B------:R-:W2:Y:S01]  /*88980*/  @!P1 LDG.E.U16 R14, [R10.64] ;  /* 0x000000040a0e9981 */ /* 0x000ea2000c1e1500 */
[----:B0-----:R-:W-:-:S05]  /*88990*/  LOP3.LUT R3, R3, 0x7f, RZ, 0xc0, !PT ;  /* 0x0000007f03037812 */ /* 0x001fca00078ec0ff */
[----:B------:R-:W-:-:S05]  /*889a0*/  IMAD.SHL.U32 R3, R3, 0x2, RZ ;  /* 0x0000000203037824 */ /* 0x000fca00078e00ff */
[----:B------:R-:W-:Y:S01]  /*889b0*/  LOP3.LUT R16, R3, 0x70, RZ, 0x3c, !PT ;  /* 0x0000007003107812 */ /* 0x000fe200078e3cff */
[----:B------:R-:W-:Y:S04]  /*889c0*/  STL [R1+0x4a08], R8 ;  /* 0x004a080801007387 */ /* 0x000fe80000100800 */
[----:B------:R0:W-:Y:S04]  /*889d0*/  STS.U16 [R16+0x40700], R22 ;  /* 0x0407001610007388 */ /* 0x0001e80000000400 */
[----:B0-----:R-:W3:Y:S04]  /*889e0*/  LDL.LU R22, [R1+0x1748] ;  /* 0x0017480001167983 */ /* 0x001ee80000300800 */
        /* <DEDUP_REMOVED lines=8> */
[----:B------:R0:W2:Y:S04]  /*88a70*/  @!P2 LDG.E.U16 R14, [R10.64] ;  /* 0x000000040a0ea981 */ /* 0x0000a8000c1e1500 */
[----:B------:R1:W-:Y:S01]  /*88a80*/  STS.U16 [R16+0x40f00], R0 ;  /* 0x040f000010007388 */ /* 0x0003e20000000400 */
[----:B------:R-:W-:Y:S03]  /*88a90*/  STS.U16 [R16+0x41700], R2 ;  /* 0x0417000210007388 */ /* 0x000fe60000000400 */
[----:B-1----:R-:W3:Y:S01]  /*88aa0*/  LDL.LU R0, [R1+0x4a84] ;  /* 0x004a840001007983 */ /* 0x002ee20000300800 */
[----:B0-----:R-:W3:Y:S02]  /*88ab0*/  LDL R10, [R1+0x3c18] ;  /* 0x003c1800010a7983 */ /* 0x001ee40000100800 */
[----:B------:R-:W3:Y:S01]  /*88ac0*/  LDL R11, [R1+0x3c24] ;  /* 0x003c2400010b7983 */ /* 0x000ee20000100800 */
[----:B--2---:R0:W-:Y:S04]  /*88ad0*/  STL [R1+0x120], R14 ;  /* 0x0001200e01007387 */ /* 0x0041e80000100800 */
[----:B0-----:R-:W2:Y:S01]  /*88ae0*/  LDL.LU R14, [R1+0x1740] ;  /* 0x00174000010e7983 */ /* 0x001ea20000300800 */
[----:B------:R-:W2:Y:S01]  /*88af0*/  LDL.LU R2, [R1+0x4a80] ;  /* 0x004a800001027983 */ /* 0x000ea20000300800 */
[----:B---3--:R-:W-:-:S04]  /*88b00*/  @!P1 LOP3.LUT R11, R11, R10, RZ, 0x3c, !PT ;  /* 0x0000000a0b0b9212 */ /* 0x008fc800078e3cff */
[----:B------:R-:W-:-:S04]  /*88b10*/  @!P1 LOP3.LUT R10, R11, R10, RZ, 0x3c, !PT ;  /* 0x0000000a0b0a9212 */ /* 0x000fc800078e3cff */
[----:B------:R-:W-:Y:S02]  /*88b20*/  @!P1 LOP3.LUT R11, R11, R10, RZ, 0x3c, !PT ;  /* 0x0000000a0b0b9212 */ /* 0x000fe400078e3cff */
[----:B--2---:R-:W-:-:S06]  /*88b30*/  PRMT R2, RZ, 0x7610, R2 ;  /* 0x00007610ff027816 */ /* 0x004fcc0000000002 */
[----:B------:R-:W2:Y:S04]  /*88b40*/  @!P1 LDG.E.U16 R2, [R10.64] ;  /* 0x000000040a029981 */ /* 0x000ea8000c1e1500 */
[----:B--2---:R0:W-:Y:S04]  /*88b50*/  STL [R1+0x11c], R2 ;  /* 0x00011c0201007387 */ /* 0x0041e80000100800 */
[----:B0-----:R-:W2:Y:S01]  /*88b60*/  LDL.LU R2, [R1+0x4a7c] ;  /* 0x004a7c0001027983 */ /* 0x001ea20000300800 */
[----:B------:R-:W3:Y:S02]  /*88b70*/  LDL R10, [R1+0x3c20] ;  /* 0x003c2000010a7983 */ /* 0x000ee40000100800 */
[----:B------:R-:W3:Y:S01]  /*88b80*/  LDL R11, [R1+0x3c2c] ;  /* 0x003c2c00010b7983 */ /* 0x000ee20000100800 */
[----:B------:R-:W-:Y:S01]  /*88b90*/  PRMT R26, RZ, 0x7610, R26 ;  /* 0x00007610ff1a7816 */ /* 0x000fe2000000001a */
[----:B----4-:R0:W-:Y:S04]  /*88ba0*/  STS.U16 [R16+0x41f00], R15 ;  /* 0x041f000f10007388 */ /* 0x0101e80000000400 */
[----:B0-----:R-:W4:Y:S01]  /*88bb0*/  LDL.LU R15, [R1+0x173c] ;  /* 0x00173c00010f7983 */ /* 0x001f220000300800 */
[----:B---3--:R-:W-:-:S04]  /*88bc0*/  @!P2 LOP3.LUT R11, R11, R10, RZ, 0x3c, !PT ;  /* 0x0000000a0b0ba212 */ /* 0x008fc800078e3cff */
[----:B------:R-:W-:-:S04]  /*88bd0*/  @!P2 LOP3.LUT R10, R11, R10, RZ, 0x3c, !PT ;  /* 0x0000000a0b0aa212 */ /* 0x000fc800078e3cff */
[----:B------:R-:W-:-:S05]  /*88be0*/  @!P2 LOP3.LUT R11, R11, R10, RZ, 0x3c, !PT ;  /* 0x0000000a0b0ba212 */ /* 0x000fca00078e3cff */
[----:B------:R0:W3:Y:S04]  /*88bf0*/  @!P2 LDG.E.U16 R26, [R10.64] ;  /* 0x000000040a1aa981 */ /* 0x0000e8000c1e1500 */
[----:B0-----:R-:W2:Y:S04]  /*88c00*/  LDL R10, [R1+0x3c28] ;  /* 0x003c2800010a7983 */ /* 0x001ea80000100800 */
[----:B------:R-:W2:Y:S01]  /*88c10*/  LDL R11, [R1+0x3c34] ;  /* 0x003c3400010b7983 */ /* 0x000ea20000100800 */
[----:B------:R-:W-:-:S03]  /*88c20*/  PRMT R12, RZ, 0x7610, R12 ;  /* 0x00007610ff0c7816 */ /* 0x000fc6000000000c */
[----:B------:R0:W-:Y:S04]  /*88c30*/  STS.U16 [R16+0x42700], R28 ;  /* 0x0427001c10007388 */ /* 0x0001e80000000400 */
[----:B0-----:R-:W4:Y:S01]  /*88c40*/  LDL R28, [R1+0x3c40] ;  /* 0x003c4000011c7983 */ /* 0x001f220000100800 */
[----:B--2---:R-:W-:-:S04]  /*88c50*/  @!P1 LOP3.LUT R11, R11, R10, RZ, 0x3c, !PT ;  /* 0x0000000a0b0b9212 */ /* 0x004fc800078e3cff */
[----:B------:R-:W-:-:S04]  /*88c60*/  @!P1 LOP3.LUT R10, R11, R10, RZ, 0x3c, !PT ;  /* 0x0000000a0b0a9212 */ /* 0x000fc800078e3cff */
[----:B------:R-:W-:Y:S01]  /*88c70*/  @!P1 LOP3.LUT R11, R11, R10, RZ, 0x3c, !PT ;  /* 0x0000000a0b0b9212 */ /* 0x000fe200078e3cff */
[----:B---3--:R0:W-:Y:S04]  /*88c80*/  STL [R1+0x118], R26 ;  /* 0x0001181a01007387 */ /* 0x0081e80000100800 */
[----:B------:R1:W2:Y:S01]  /*88c90*/  @!P1 LDG.E.U16 R12, [R10.64] ;  /* 0x000000040a0c9981 */ /* 0x0002a2000c1e1500 */
[----:B------:R-:W-:-:S03]  /*88ca0*/  PRMT R2, RZ, 0x7610, R2 ;  /* 0x00007610ff027816 */ /* 0x000fc60000000002 */
[----:B------:R3:W-:Y:S04]  /*88cb0*/  STS.U16 [R16+0x42f00], R13 ;  /* 0x042f000d10007388 */ /* 0x0007e80000000400 */
[----:B0-----:R-:W2:Y:S04]  /*88cc0*/  LDL R26, [R1+0x3c4c] ;  /* 0x003c4c00011a7983 */ /* 0x001ea80000100800 */
[----:B-1----:R-:W2:Y:S04]  /*88cd0*/  LDL R10, [R1+0x3c30] ;  /* 0x003c3000010a7983 */ /* 0x002ea80000100800 */
[----:B------:R-:W2:Y:S04]  /*88ce0*/  LDL R11, [R1+0x3c3c] ;  /* 0x003c3c00010b7983 */ /* 0x000ea80000100800 */
[----:B---3--:R-:W3:Y:S01]  /*88cf0*/  LDL R13, [R1+0x3c48] ;  /* 0x003c4800010d7983 */ /* 0x008ee20000100800 */
        /* <DEDUP_REMOVED lines=15> */
[----:B------:R0:W-:Y:S04]  /*88df0*/  STS.U16 [R16+0x43700], R22 ;  /* 0x0437001610007388 */ /* 0x0001e80000000400 */
[----:B0-----:R-:W3:Y:S04]  /*88e00*/  LDL.LU R22, [R1+0x1730] ;  /* 0x0017300001167983 */ /* 0x001ee80000300800 */
[----:B--2---:R0:W-:Y:S04]  /*88e10*/  STL [R1+0x10c], R2 ;  /* 0x00010c0201007387 */ /* 0x0041e80000100800 */
[----:B0-----:R-:W2:Y:S01]  /*88e20*/  LDL.LU R2, [R1+0x4a74] ;  /* 0x004a740001027983 */ /* 0x001ea20000300800 */
[----:B------:R-:W2:Y:S01]  /*88e30*/  LDL.LU R11, [R1+0x1744] ;  /* 0x00174400010b7983 */ /* 0x000ea20000300800 */
[----:B------:R-:W-:Y:S01]  /*88e40*/  PRMT R24, RZ, 0x7610, R24 ;  /* 0x00007610ff187816 */ /* 0x000fe20000000018 */
[----:B------:R-:W-:Y:S01]  /*88e50*/  @!P2 IMAD.MOV.U32 R10, RZ, RZ, R26 ;  /* 0x000000ffff0aa224 */ /* 0x000fe200078e001a */
[----:B------:R-:W-:Y:S01]  /*88e60*/  PRMT R6, RZ, 0x7610, R6 ;  /* 0x00007610ff067816 */ /* 0x000fe20000000006 */
[----:B------:R-:W3:Y:S04]  /*88e70*/  LDL R26, [R1+0x3c58] ;  /* 0x003c5800011a7983 */ /* 0x000ee80000100800 */
[----:B--2---:R4:W-:Y:S02]  /*88e80*/  STS.U16 [R16+0x43f00], R11 ;  /* 0x043f000b10007388 */ /* 0x0049e40000000400 */
[----:B----4-:R-:W-:-:S05]  /*88e90*/  @!P2 IMAD.MOV.U32 R11, RZ, RZ, R28 ;  /* 0x000000ffff0ba224 */ /* 0x010fca00078e001c */
[----:B------:R3:W2:Y:S02]  /*88ea0*/  @!P2 LDG.E.U16 R24, [R10.64] ;  /* 0x000000040a18a981 */ /* 0x0006a4000c1e1500 */
[----:B---3--:R-:W-:Y:S02]  /*88eb0*/  @!P1 IMAD.MOV.U32 R10, RZ, RZ, R12 ;  /* 0x000000ffff0a9224 */ /* 0x008fe400078e000c */
[----:B------:R-:W-:-:S05]  /*88ec0*/  @!P1 IMAD.MOV.U32 R11, RZ, RZ, R13 ;  /* 0x000000ffff0b9224 */ /* 0x000fca00078e000d */
[----:B------:R0:W3:Y:S04]  /*88ed0*/  @!P1 LDG.E.U16 R6, [R10.64] ;  /* 0x000000040a069981 */ /* 0x0000e8000c1e1500 */
[----:B--2---:R1:W-:Y:S04]  /*88ee0*/  STL [R1+0x108], R24 ;  /* 0x0001081801007387 */ /* 0x0043e80000100800 */
[----:B-1----:R-:W2:Y:S01]  /*88ef0*/  LDL R24, [R1+0x3c64] ;  /* 0x003c640001187983 */ /* 0x002ea20000100800 */
[----:B------:R-:W4:Y:S02]  /*88f00*/  LDL.LU R28, [R1+0x1728] ;  /* 0x00172800011c7983 */ /* 0x000f240000300800 */
[----:B0-----:R-:W2:Y:S02]  /*88f10*/  LDL R10, [R1+0x3c50] ;  /* 0x003c5000010a7983 */ /* 0x001ea40000100800 */
[----:B------:R-:W2:Y:S01]  /*88f20*/  LDL R11, [R1+0x3c5c] ;  /* 0x003c5c00010b7983 */ /* 0x000ea20000100800 */
[----:B------:R-:W-:Y:S01]  /*88f30*/  PRMT R2, RZ, 0x7610, R2 ;  /* 0x00007610ff027816 */ /* 0x000fe20000000002 */
[----:B------:R0:W-:Y:S04]  /*88f40*/  STS.U16 [R16+0x44700], R14 ;  /* 0x0447000e10007388 */ /* 0x0001e80000000400 */
[----:B------:R-:W3:Y:S04]  /*88f50*/  LDL R13, [R1+0x3c6c] ;  /* 0x003c6c00010d7983 */ /* 0x000ee80000100800 */
[----:B------:R-:W3:Y:S01]  /*88f60*/  LDL R12, [R1+0x3c68] ;  /* 0x003c6800010c7983 */ /* 0x000ee20000100800 */
[----:B--2---:R-:W-:-:S03]  /*88f70*/  @!P2 LOP3.LUT R11, R11, R10, RZ, 0x3c, !PT ;  /* 0x0000000a0b0ba212 */ /* 0x004fc600078e3cff */
[----:B0-----:R-:W2:Y:S01]  /*88f80*/  LDL R14, [R1+0x3c60] ;  /* 0x003c6000010e7983 */ /* 0x001ea20000100800 */
[----:B------:R-:W-:-:S04]  /*88f90*/  @!P2 LOP3.LUT R10, R11, R10, RZ, 0x3c, !PT ;  /* 0x0000000a0b0aa212 */ /* 0x000fc800078e3cff */
[----:B------:R-:W-:-:S05]  /*88fa0*/  @!P2 LOP3.LUT R11, R11, R10, RZ, 0x3c, !PT ;  /* 0x0000000a0b0ba212 */ /* 0x000fca00078e3cff */
[----:B------:R-:W2:Y:S04]  /*88fb0*/  @!P2 LDG.E.U16 R2, [R10.64] ;  /* 0x000000040a02a981 */ /* 0x000ea8000c1e1500 */
[----:B---3--:R0:W-:Y:S04]  /*88fc0*/  STL [R1+0x104], R6 ;  /* 0x0001040601007387 */ /* 0x0081e80000100800 */
[----:B------:R1:W-:Y:S04]  /*88fd0*/  STS.U16 [R16+0x44f00], R15 ;  /* 0x044f000f10007388 */ /* 0x0003e80000000400 */
[----:B0-----:R-:W3:Y:S01]  /*88fe0*/  LDL R6, [R1+0x3c74] ;  /* 0x003c740001067983 */ /* 0x001ee20000100800 */
[----:B-1----:R-:W3:Y:S03]  /*88ff0*/  LDL.LU R15, [R1+0x1724] ;  /* 0x00172400010f7983 */ /* 0x002ee60000300800 */
[----:B--2---:R0:W-:Y:S04]  /*89000*/  STL [R1+0x100], R2 ;  /* 0x0001000201007387 */ /* 0x0041e80000100800 */
[----:B0-----:R-:W2:Y:S01]  /*89010*/  LDL.LU R2, [R1+0x4a70] ;  /* 0x004a700001027983 */ /* 0x001ea20000300800 */
[----:B------:R-:W3:Y:S02]  /*89020*/  LDL.LU R11, [R1+0x1738] ;  /* 0x00173800010b7983 */ /* 0x000ee40000300800 */
[----:B------:R-:W-:-:S02]  /*89030*/  @!P1 IMAD.MOV.U32 R10, RZ, RZ, R24 ;  /* 0x000000ffff0a9224 */ /* 0x000fc400078e0018 */
[----:B------:R-:W4:Y:S01]  /*89040*/  LDL R24, [R1+0x3c7c] ;  /* 0x003c7c0001187983 */ /* 0x000f220000100800 */
[----:B--2---:R-:W-:-:S03]  /*89050*/  PRMT R2, RZ, 0x7610, R2 ;  /* 0x00007610ff027816 */ /* 0x004fc60000000002 */
[----:B---3--:R0:W-:Y:S02]  /*89060*/  STS.U16 [R16+0x45700], R11 ;  /* 0x0457000b10007388 */ /* 0x0081e40000000400 */
[----:B0-----:R-:W-:Y:S02]  /*89070*/  @!P1 IMAD.MOV.U32 R11, RZ, RZ, R26 ;  /* 0x000000ffff0b9224 */ /* 0x001fe400078e001a */
[----:B------:R-:W2:Y:S04]  /*89080*/  LDL R26, [R1+0x3c70] ;  /* 0x003c7000011a7983 */ /* 0x000ea80000100800 */
[----:B------:R-:W3:Y:S04]  /*89090*/  @!P1 LDG.E.U16 R2, [R10.64] ;  /* 0x000000040a029981 */ /* 0x000ee8000c1e1500 */
[----:B---3--:R0:W-:Y:S04]  /*890a0*/  STL [R1+0xfc], R2 ;  /* 0x0000fc0201007387 */ /* 0x0081e80000100800 */
[----:B0-----:R-:W3:Y:S01]  /*890b0*/  LDL.LU R2, [R1+0x4a6c] ;  /* 0x004a6c0001027983 */ /* 0x001ee20000300800 */
[----:B------:R-:W2:Y:S02]  /*890c0*/  LDL.LU R11, [R1+0x1734] ;  /* 0x00173400010b7983 */ /* 0x000ea40000300800 */
[----:B------:R-:W-:Y:S01]  /*890d0*/  @!P2 IMAD.MOV.U32 R10, RZ, RZ, R13 ;  /* 0x000000ffff0aa224 */ /* 0x000fe200078e000d */
[----:B------:R-:W-:Y:S01]  /*890e0*/  PRMT R3, RZ, 0x7610, R3 ;  /* 0x00007610ff037816 */ /* 0x000fe20000000003 */
[----:B------:R-:W4:Y:S01]  /*890f0*/  LDL R13, [R1+0x3c84] ;  /* 0x003c8400010d7983 */ /* 0x000f220000100800 */
[----:B---3--:R-:W-:-:S03]  /*89100*/  PRMT R2, RZ, 0x7610, R2 ;  /* 0x00007610ff027816 */ /* 0x008fc60000000002 */
[----:B--2---:R0:W-:Y:S02]  /*89110*/  STS.U16 [R16+0x45f00], R11 ;  /* 0x045f000b10007388 */ /* 0x0041e40000000400 */
[----:B0-----:R-:W-:Y:S02]  /*89120*/  @!P2 IMAD.MOV.U32 R11, RZ, RZ, R14 ;  /* 0x000000ffff0ba224 */ /* 0x001fe400078e000e */
[----:B------:R-:W2:Y:S04]  /*89130*/  LDL R14, [R1+0x3c78] ;  /* 0x003c7800010e7983 */ /* 0x000ea80000100800 */
[----:B------:R0:W3:Y:S02]  /*89140*/  @!P2 LDG.E.U16 R2, [R10.64] ;  /* 0x000000040a02a981 */ /* 0x0000e4000c1e1500 */
[----:B0-----:R-:W-:-:S02]  /*89150*/  @!P1 IMAD.MOV.U32 R10, RZ, RZ, R6 ;  /* 0x000000ffff0a9224 */ /* 0x001fc400078e0006 */
[----:B------:R-:W-:-:S05]  /*89160*/  @!P1 IMAD.MOV.U32 R11, RZ, RZ, R12 ;  /* 0x000000ffff0b9224 */ /* 0x000fca00078e000c */
[----:B------:R-:W2:Y:S04]  /*89170*/  @!P1 LDG.E.U16 R3, [R10.64] ;  /* 0x000000040a039981 */ /* 0x000ea8000c1e1500 */
[----:B------:R-:W-:Y:S04]  /*89180*/  STS.U16 [R16+0x46700], R22 ;  /* 0x0467001610007388 */ /* 0x000fe80000000400 */
[----:B---3--:R0:W-:Y:S04]  /*89190*/  STL [R1+0xf8], R2 ;  /* 0x0000f80201007387 */ /* 0x0081e80000100800 */
[----:B0-----:R-:W3:Y:S01]  /*891a0*/  LDL.LU R2, [R1+0x4a68] ;  /* 0x004a680001027983 */ /* 0x001ee20000300800 */
[----:B------:R-:W3:Y:S02]  /*891b0*/  LDL R12, [R1+0x3c80] ;  /* 0x003c8000010c7983 */ /* 0x000ee40000100800 */
[----:B------:R-:W3:Y:S02]  /*891c0*/  LDL R6, [R1+0x3c8c] ;  /* 0x003c8c0001067983 */ /* 0x000ee40000100800 */
[----:B------:R-:W3:Y:S01]  /*891d0*/  LDL.LU R22, [R1+0x16d4] ;  /* 0x0016d40001167983 */ /* 0x000ee20000300800 */
[----:B--2---:R-:W-:Y:S01]  /*891e0*/  STL [R1+0xf4], R3 ;  /* 0x0000f40301007387 */ /* 0x004fe20000100800 */
[----:B------:R-:W2:Y:S01]  /*891f0*/  LDL.LU R11, [R1+0x172c] ;  /* 0x00172c00010b7983 */ /* 0x000ea20000300800 */
[----:B------:R-:W-:Y:S01]  /*89200*/  PRMT R20, RZ, 0x7610, R20 ;  /* 0x00007610ff147816 */ /* 0x000fe20000000014 */
[----:B----4-:R-:W-:Y:S01]  /*89210*/  @!P2 IMAD.MOV.U32 R10, RZ, RZ, R24 ;  /* 0x000000ffff0aa224 */ /* 0x010fe200078e0018 */
[----:B------:R-:W-:Y:S01]  /*89220*/  PRMT R9, RZ, 0x7610, R9 ;  /* 0x00007610ff097816 */ /* 0x000fe20000000009 */
[----:B--2---:R0:W-:Y:S02]  /*89230*/  STS.U16 [R16+0x46f00], R11 ;  /* 0x046f000b10007388 */ /* 0x0041e40000000400 */
[----:B0-----:R-:W-:-:S02]  /*89240*/  @!P2 IMAD.MOV.U32 R11, RZ, RZ, R26 ;  /* 0x000000ffff0ba224 */ /* 0x001fc400078e001a */
[----:B------:R-:W2:Y:S04]  /*89250*/  LDL.LU R26, [R1+0x16d0] ;  /* 0x0016d000011a7983 */ /* 0x000ea80000300800 */
[----:B------:R0:W4:Y:S01]  /*89260*/  @!P2 LDG.E.U16 R20, [R10.64] ;  /* 0x000000040a14a981 */ /* 0x000122000c1e1500 */
[----:B------:R-:W2:Y:S02]  /*89270*/  LDL R24, [R1+0x3c94] ;  /* 0x003c940001187983 */ /* 0x000ea40000100800 */
[----:B0-----:R-:W-:Y:S02]  /*89280*/  @!P1 IMAD.MOV.U32 R10, RZ, RZ, R13 ;  /* 0x000000ffff0a9224 */ /* 0x001fe400078e000d */
[----:B------:R-:W-:-:S05]  /*89290*/  @!P1 IMAD.MOV.U32 R11, RZ, RZ, R14 ;  /* 0x000000ffff0b9224 */ /* 0x000fca00078e000e */
[----:B------:R0:W2:Y:S01]  /*892a0*/  @!P1 LDG.E.U16 R9, [R10.64] ;  /* 0x000000040a099981 */ /* 0x0000a2000c1e1500 */
[----:B---3--:R-:W-:Y:S02]  /*892b0*/  @!P2 IMAD.MOV.U32 R13, RZ, RZ, R12 ;  /* 0x000000ffff0da224 */ /* 0x008fe400078e000c */
[----:B------:R-:W-:Y:S01]  /*892c0*/  @!P2 IMAD.MOV.U32 R12, RZ, RZ, R6 ;  /* 0x000000ffff0ca224 */ /* 0x000fe200078e0006 */
[----:B------:R-:W-:Y:S01]  /*892d0*/  STS.U16 [R16+0x47700], R28 ;  /* 0x0477001c10007388 */ /* 0x000fe20000000400 */
[----:B------:R-:W-:Y:S01]  /*892e0*/  STS.U16 [R16+0x47f00], R15 ;  /* 0x047f000f10007388 */ /* 0x000fe20000000400 */
[----:B0-----:R-:W-:-:S06]  /*892f0*/  PRMT R10, RZ, 0x7610, R10 ;  /* 0x00007610ff0a7816 */ /* 0x001fcc000000000a */
[----:B------:R0:W3:Y:S04]  /*89300*/  @!P2 LDG.E.U16 R10, [R12.64] ;  /* 0x000000040c0aa981 */ /* 0x0000e8000c1e1500 */
[----:B----4-:R1:W-:Y:S04]  /*89310*/  STL [R1+0xf0], R20 ;  /* 0x0000f01401007387 */ /* 0x0103e80000100800 */
[----:B-1----:R-:W4:Y:S01]  /*89320*/  LDL R20, [R1+0x3c9c] ;  /* 0x003c9c0001147983 */ /* 0x002f220000100800 */
[----:B------:R-:W4:Y:S03]  /*89330*/  LDL.LU R28, [R1+0x16c8] ;  /* 0x0016c800011c7983 */ /* 0x000f260000300800 */
[----:B--2---:R-:W-:Y:S01]  /*89340*/  STL [R1+0x4a0c], R9 ;  /* 0x004a0c0901007387 */ /* 0x004fe20000100800 */
[----:B------:R-:W2:Y:S02]  /*89350*/  LDL R14, [R1+0x3c98] ;  /* 0x003c9800010e7983 */ /* 0x000ea40000100800 */
[----:B------:R-:W2:Y:S02]  /*89360*/  LDL R6, [R1+0x3ca4] ;  /* 0x003ca40001067983 */ /* 0x000ea40000100800 */
[----:B------:R-:W2:Y:S01]  /*89370*/  LDL.LU R15, [R1+0x16bc] ;  /* 0x0016bc00010f7983 */ /* 0x000ea20000300800 */
[----:B0-----:R-:W2:Y:S01]  /*89380*/  LDL.LU R12, [R1+0x171c] ;  /* 0x00171c00010c7983 */ /* 0x001ea20000300800 */
[----:B------:R-:W4:Y:S01]  /*89390*/  LDL R13, [R1+0x3c88] ;  /* 0x003c8800010d7983 */ /* 0x000f220000100800 */
[----:B------:R-:W-:-:S02]  /*893a0*/  PRMT R7, RZ, 0x7610, R7 ;  /* 0x00007610ff077816 */ /* 0x000fc40000000007 */
[----:B---3--:R-:W-:Y:S04]  /*893b0*/  STL [R1+0x4a10], R10 ;  /* 0x004a100a01007387 */ /* 0x008fe80000100800 */
[----:B--2---:R0:W-:Y:S02]  /*893c0*/  STS.U16 [R16+0x48700], R12 ;  /* 0x0487000c10007388 */ /* 0x0041e40000000400 */
[----:B0-----:R-:W-:-:S05]  /*893d0*/  @!P1 IMAD.MOV.U32 R12, RZ, RZ, R24 ;  /* 0x000000ffff0c9224 */ /* 0x001fca00078e0018 */
[----:B----4-:R0:W2:Y:S04]  /*893e0*/  @!P1 LDG.E.U16 R7, [R12.64] ;  /* 0x000000040c079981 */ /* 0x0100a8000c1e1500 */
[----:B0-----:R-:W3:Y:S01]  /*893f0*/  LDL.LU R12, [R1+0x1714] ;  /* 0x00171400010c7983 */ /* 0x001ee20000300800 */
[----:B------:R-:W4:Y:S02]  /*89400*/  LDL R13, [R1+0x3c90] ;  /* 0x003c9000010d7983 */ /* 0x000f240000100800 */
[----:B------:R-:W4:Y:S01]  /*89410*/  LDL R24, [R1+0x3ca0] ;  /* 0x003ca00001187983 */ /* 0x000f220000100800 */
[----:B------:R-:W-:Y:S02]  /*89420*/  PRMT R10, RZ, 0x7610, R10 ;  /* 0x00007610ff0a7816 */ /* 0x000fe4000000000a */
[----:B------:R-:W-:Y:S01]  /*89430*/  PRMT R4, RZ, 0x7610, R4 ;  /* 0x00007610ff047816 */ /* 0x000fe20000000004 */
[----:B--2---:R0:W-:Y:S04]  /*89440*/  STL [R1+0xec], R7 ;  /* 0x0000ec0701007387 */ /* 0x0041e80000100800 */
[----:B0-----:R-:W2:Y:S04]  /*89450*/  LDL R7, [R1+0x3cac] ;  /* 0x003cac0001077983 */ /* 0x001ea80000100800 */
[----:B---3--:R0:W-:Y:S02]  /*89460*/  STS.U16 [R16+0x48f00], R12 ;  /* 0x048f000c10007388 */ /* 0x0081e40000000400 */
[----:B0-----:R-:W-:Y:S01]  /*89470*/  @!P2 IMAD.MOV.U32 R12, RZ, RZ, R20 ;  /* 0x000000ffff0ca224 */ /* 0x001fe200078e0014 */
[----:B------:R-:W-:Y:S01]  /*89480*/  PRMT R5, RZ, 0x7610, R5 ;  /* 0x00007610ff057816 */ /* 0x000fe20000000005 */
[----:B------:R0:W-:Y:S04]  /*89490*/  STS.U16 [R16+0x49700], R22 ;  /* 0x0497001610007388 */ /* 0x0001e80000000400 */
[----:B----4-:R1:W3:Y:S04]  /*894a0*/  @!P2 LDG.E.U16 R10, [R12.64] ;  /* 0x000000040c0aa981 */ /* 0x0102e8000c1e1500 */
[----:B------:R-:W4:Y:S04]  /*894b0*/  LDL R20, [R1+0x3cb4] ;  /* 0x003cb40001147983 */ /* 0x000f280000100800 */
[----:B0-----:R-:W4:Y:S01]  /*894c0*/  LDL R22, [R1+0x3ca8] ;  /* 0x003ca80001167983 */ /* 0x001f220000100800 */
[----:B-1----:R-:W-:-:S02]  /*894d0*/  @!P1 IMAD.MOV.U32 R12, RZ, RZ, R6 ;  /* 0x000000ffff0c9224 */ /* 0x002fc400078e0006 */
[----:B------:R-:W-:Y:S02]  /*894e0*/  @!P1 IMAD.MOV.U32 R13, RZ, RZ, R14 ;  /* 0x000000ffff0d9224 */ /* 0x000fe400078e000e */
[----:B------:R-:W4:Y:S04]  /*894f0*/  LDL R14, [R1+0x3cb0] ;  /* 0x003cb000010e7983 */ /* 0x000f280000100800 */
[----:B------:R0:W4:Y:S02]  /*89500*/  @!P1 LDG.E.U16 R4, [R12.64] ;  /* 0x000000040c049981 */ /* 0x000124000c1e1500 */
[----:B0-----:R-:W-:Y:S02]  /*89510*/  @!P2 IMAD.MOV.U32 R13, RZ, RZ, R24 ;  /* 0x000000ffff0da224 */ /* 0x001fe400078e0018 */
[----:B--2---:R-:W-:-:S05]  /*89520*/  @!P2 IMAD.MOV.U32 R12, RZ, RZ, R7 ;  /* 0x000000ffff0ca224 */ /* 0x004fca00078e0007 */
[----:B------:R0:W2:Y:S04]  /*89530*/  @!P2 LDG.E.U16 R5, [R12.64] ;  /* 0x000000040c05a981 */ /* 0x0000a8000c1e1500 */
[----:B---3--:R1:W-:Y:S01]  /*89540*/  STL [R1+0xe8], R10 ;  /* 0x0000e80a01007387 */ /* 0x0083e20000100800 */
[----:B------:R-:W3:Y:S03]  /*89550*/  LDL R6, [R1+0x3cb8] ;  /* 0x003cb80001067983 */ /* 0x000ee60000100800 */
[----:B-1----:R-:W3:Y:S04]  /*89560*/  LDL R10, [R1+0x3cbc] ;  /* 0x003cbc00010a7983 */ /* 0x002ee80000100800 */
[----:B----4-:R1:W-:Y:S01]  /*89570*/  STL [R1+0xe4], R4 ;  /* 0x0000e40401007387 */ /* 0x0103e20000100800 */
[----:B------:R-:W4:Y:S03]  /*89580*/  LDL R7, [R1+0x3f68] ;  /* 0x003f680001077983 */ /* 0x000f260000100800 */
[----:B-1----:R-:W4:Y:S04]  /*89590*/  LDL R4, [R1+0x3cc4] ;  /* 0x003cc40001047983 */ /* 0x002f280000100800 */
[----:B------:R-:W-:Y:S01]  /*895a0*/  STS.U16 [R16+0x49f00], R26 ;  /* 0x049f001a10007388 */ /* 0x000fe20000000400 */
[----:B------:R-:W-:Y:S01]  /*895b0*/  STS.U16 [R16+0x4a700], R28 ;  /* 0x04a7001c10007388 */ /* 0x000fe20000000400 */
[----:B------:R-:W-:Y:S01]  /*895c0*/  PRMT R18, RZ, 0x7610, R18 ;  /* 0x00007610ff127816 */ /* 0x000fe20000000012 */
[----:B0-----:R-:W-:-:S02]  /*895d0*/  @!P1 IMAD.MOV.U32 R12, RZ, RZ, R20 ;  /* 0x000000ffff0c9224 */ /* 0x001fc400078e0014 */
[----:B------:R-:W-:Y:S01]  /*895e0*/  @!P1 IMAD.MOV.U32 R13, RZ, RZ, R22 ;  /* 0x000000ffff0d9224 */ /* 0x000fe200078e0016 */
[----:B------:R-:W-:Y:S01]  /*895f0*/  STS.U16 [R16+0x4af00], R2 ;  /* 0x04af000210007388 */ /* 0x000fe20000000400 */
[----:B------:R-:W-:-:S03]  /*89600*/  PRMT R9, RZ, 0x7610, R9 ;  /* 0x00007610ff097816 */ /* 0x000fc60000000009 */
[----:B------:R0:W4:Y:S01]  /*89610*/  @!P1 LDG.E.U16 R18, [R12.64] ;  /* 0x000000040c129981 */ /* 0x000122000c1e1500 */
[----:B------:R-:W-:Y:S02]  /*89620*/  STS.U16 [R16+0x4b700], R15 ;  /* 0x04b7000f10007388 */ /* 0x000fe40000000400 */
[----:B------:R-:W-:Y:S02]  /*89630*/  STS.U16 [R16+0x4bf00], R0 ;  /* 0x04bf000010007388 */ /* 0x000fe40000000400 */
[----:B0-----:R-:W-:Y:S01]  /*89640*/  @!P2 IMAD.MOV.U32 R13, RZ, RZ, R14 ;  /* 0x000000ffff0da224 */ /* 0x001fe200078e000e */
[----:B--2---:R0:W-:Y:S04]  /*89650*/  STL [R1+0xe0], R5 ;  /* 0x0000e00501007387 */ /* 0x0041e80000100800 */
[----:B0-----:R-:W2:Y:S01]  /*89660*/  LDL R5, [R1+0x3f74] ;  /* 0x003f740001057983 */ /* 0x001ea20000100800 */
[----:B------:R-:W2:Y:S02]  /*89670*/  LDL.LU R28, [R1+0x16b0] ;  /* 0x0016b000011c7983 */ /* 0x000ea40000300800 */
[----:B------:R-:W2:Y:S02]  /*89680*/  LDL.LU R2, [R1+0x4a64] ;  /* 0x004a640001027983 */ /* 0x000ea40000300800 */
[----:B------:R-:W2:Y:S02]  /*89690*/  LDL.LU R14, [R1+0x16ac] ;  /* 0x0016ac00010e7983 */ /* 0x000ea40000300800 */
[----:B---3--:R-:W-:-:S05]  /*896a0*/  @!P2 IMAD.MOV.U32 R12, RZ, RZ, R10 ;  /* 0x000000ffff0ca224 */ /* 0x008fca00078e000a */
[----:B------:R4:W3:Y:S02]  /*896b0*/  @!P2 LDG.E.U16 R9, [R12.64] ;  /* 0x000000040c09a981 */ /* 0x0008e4000c1e1500 */
[----:B----4-:R-:W-:Y:S02]  /*896c0*/  @!P1 IMAD.MOV.U32 R12, RZ, RZ, R4 ;  /* 0x000000ffff0c9224 */ /* 0x010fe400078e0004 */
[----:B------:R-:W-:Y:S01]  /*896d0*/  @!P1 IMAD.MOV.U32 R13, RZ, RZ, R6 ;  /* 0x000000ffff0d9224 */ /* 0x000fe200078e0006 */
[----:B------:R-:W4:Y:S04]  /*896e0*/  LDL R4, [R1+0x3f78] ;  /* 0x003f780001047983 */ /* 0x000f280000100800 */
[----:B------:R-:W4:Y:S01]  /*896f0*/  LDL R6, [R1+0x3f70] ;  /* 0x003f700001067983 */ /* 0x000f220000100800 */
[----:B------:R-:W4:Y:S01]  /*89700*/  LDL.LU R0, [R1+0x4a60] ;  /* 0x004a600001007983 */ /* 0x000f220000300800 */
[----:B------:R-:W-:Y:S01]  /*89710*/  PRMT R8, RZ, 0x7610, R8 ;  /* 0x00007610ff087816 */ /* 0x000fe20000000008 */
[----:B------:R-:W4:Y:S05]  /*89720*/  LDL.LU R15, [R1+0x16a4] ;  /* 0x0016a400010f7983 */ /* 0x000f2a0000300800 */
[----:B------:R0:W4:Y:S02]  /*89730*/  @!P1 LDG.E.U16 R8, [R12.64] ;  /* 0x000000040c089981 */ /* 0x000124000c1e1500 */
[----:B0-----:R-:W-:-:S02]  /*89740*/  @!P1 IMAD.MOV.U32 R13, RZ, RZ, R7 ;  /* 0x000000ffff0d9224 */ /* 0x001fc400078e0007 */
[----:B--2---:R-:W-:Y:S01]  /*89750*/  @!P1 IMAD.MOV.U32 R12, RZ, RZ, R5 ;  /* 0x000000ffff0c9224 */ /* 0x004fe200078e0005 */
[----:B------:R-:W-:-:S06]  /*89760*/  PRMT R2, RZ, 0x7610, R2 ;  /* 0x00007610ff027816 */ /* 0x000fcc0000000002 */
[----:B------:R4:W2:Y:S04]  /*89770*/  @!P1 LDG.E.U16 R2, [R12.64] ;  /* 0x000000040c029981 */ /* 0x0008a8000c1e1500 */
[----:B---3--:R0:W-:Y:S01]  /*89780*/  STL [R1+0xd8], R9 ;  /* 0x0000d80901007387 */ /* 0x0081e20000100800 */
[----:B------:R-:W3:Y:S03]  /*89790*/  LDL R5, [R1+0x3d04] ;  /* 0x003d040001057983 */ /* 0x000ee60000100800 */
[----:B0-----:R-:W3:Y:S01]  /*897a0*/  LDL R9, [R1+0x3cf8] ;  /* 0x003cf80001097983 */ /* 0x001ee20000100800 */
[----:B------:R-:W3:Y:S02]  /*897b0*/  LDL.LU R20, [R1+0x16a0] ;  /* 0x0016a00001147983 */ /* 0x000ee40000300800 */
[----:B----4-:R-:W-:-:S02]  /*897c0*/  @!P2 IMAD.MOV.U32 R12, RZ, RZ, R4 ;  /* 0x000000ffff0ca224 */ /* 0x010fc400078e0004 */
[----:B------:R-:W-:Y:S01]  /*897d0*/  @!P2 IMAD.MOV.U32 R13, RZ, RZ, R6 ;  /* 0x000000ffff0da224 */ /* 0x000fe200078e0006 */
[----:B------:R-:W-:Y:S01]  /*897e0*/  PRMT R0, RZ, 0x7610, R0 ;  /* 0x00007610ff007816 */ /* 0x000fe20000000000 */
[----:B------:R-:W4:Y:S05]  /*897f0*/  LDL.LU R22, [R1+0x1698] ;  /* 0x0016980001167983 */ /* 0x000f2a0000300800 */
[----:B------:R3:W4:Y:S01]  /*89800*/  @!P2 LDG.E.U16 R0, [R12.64] ;  /* 0x000000040c00a981 */ /* 0x000722000c1e1500 */
[----:B------:R-:W-:-:S03]  /*89810*/  PRMT R11, RZ, 0x7610, R11 ;  /* 0x00007610ff0b7816 */ /* 0x000fc6000000000b */
        /* <DEDUP_REMOVED lines=8> */
[----:B------:R0:W-:Y:S01]  /*898a0*/  STL [R1+0xd4], R8 ;  /* 0x0000d40801007387 */ /* 0x0001e20000100800 */
[----:B------:R-:W2:Y:S02]  /*898b0*/  LDL R4, [R1+0x3d0c] ;  /* 0x003d0c0001047983 */ /* 0x000ea40000100800 */
[----:B---3--:R-:W-:-:S02]  /*898c0*/  @!P1 IMAD.MOV.U32 R12, RZ, RZ, R5 ;  /* 0x000000ffff0c9224 */ /* 0x008fc400078e0005 */
[----:B------:R-:W-:Y:S01]  /*898d0*/  @!P1 IMAD.MOV.U32 R13, RZ, RZ, R9 ;  /* 0x000000ffff0d9224 */ /* 0x000fe200078e0009 */
[----:B0-----:R-:W3:Y:S01]  /*898e0*/  LDL R8, [R1+0x3d00] ;  /* 0x003d000001087983 */ /* 0x001ee20000100800 */
[----:B------:R-:W3:Y:S03]  /*898f0*/  LDL.LU R24, [R1+0x1694] ;  /* 0x0016940001187983 */ /* 0x000ee60000300800 */
[----:B------:R0:W3:Y:S04]  /*89900*/  @!P1 LDG.E.U16 R11, [R12.64] ;  /* 0x000000040c0b9981 */ /* 0x0000e8000c1e1500 */
[----:B----4-:R-:W-:Y:S01]  /*89910*/  STL [R1+0x4798], R0 ;  /* 0x0047980001007387 */ /* 0x010fe20000100800 */
[----:B------:R-:W-:Y:S02]  /*89920*/  STL [R1+0x49a0], R0 ;  /* 0x0049a00001007387 */ /* 0x000fe40000100800 */
[----:B------:R-:W4:Y:S02]  /*89930*/  LDL R7, [R1+0x3d78] ;  /* 0x003d780001077983 */ /* 0x000f240000100800 */
[----:B------:R-:W4:Y:S01]  /*89940*/  LDL R6, [R1+0x3d84] ;  /* 0x003d840001067983 */ /* 0x000f220000100800 */
[----:B------:R-:W4:Y:S04]  /*89950*/  LDL R5, [R1+0x3d80] ;  /* 0x003d800001057983 */ /* 0x000f280000100800 */
[----:B------:R-:W4:Y:S04]  /*89960*/  LDL R2, [R1+0x3d8c] ;  /* 0x003d8c0001027983 */ /* 0x000f280000100800 */
[----:B------:R-:W-:Y:S01]  /*89970*/  STS.U16 [R16+0x4c700], R28 ;  /* 0x04c7001c10007388 */ /* 0x000fe20000000400 */
[----:B------:R2:W-:Y:S02]  /*89980*/  STS.U16 [R16+0x4cf00], R14 ;  /* 0x04cf000e10007388 */ /* 0x0005e40000000400 */
[----:B------:R3:W-:Y:S01]  /*89990*/  STS.U16 [R16+0x4d700], R15 ;  /* 0x04d7000f10007388 */ /* 0x0007e20000000400 */
[----:B0-----:R-:W-:Y:S01]  /*899a0*/  PRMT R12, RZ, 0x7610, R12 ;  /* 0x00007610ff0c7816 */ /* 0x001fe2000000000c */
[----:B------:R-:W4:Y:S01]  /*899b0*/  LDL.LU R26, [R1+0x168c] ;  /* 0x00168c00011a7983 */ /* 0x000f220000300800 */
[----:B------:R-:W-:Y:S01]  /*899c0*/  PRMT R13, RZ, 0x7610, R13 ;  /* 0x00007610ff0d7816 */ /* 0x000fe2000000000d */
[----:B--2---:R-:W-:-:S02]  /*899d0*/  @!P2 IMAD.MOV.U32 R14, RZ, RZ, R4 ;  /* 0x000000ffff0ea224 */ /* 0x004fc400078e0004 */
[----:B---3--:R-:W-:Y:S01]  /*899e0*/  @!P2 IMAD.MOV.U32 R15, RZ, RZ, R8 ;  /* 0x000000ffff0fa224 */ /* 0x008fe200078e0008 */
[----:B------:R-:W-:Y:S04]  /*899f0*/  STL [R1+0x4a14], R11 ;  /* 0x004a140b01007387 */ /* 0x000fe80000100800 */
[----:B------:R4:W2:Y:S01]  /*89a00*/  @!P2 LDG.E.U16 R12, [R14.64] ;  /* 0x000000040e0ca981 */ /* 0x0008a2000c1e1500 */
[----:B------:R-:W3:Y:S02]  /*89a10*/  LDL R4, [R1+0x3df8] ;  /* 0x003df80001047983 */ /* 0x000ee40000100800 */
[----:B------:R-:W2:Y:S01]  /*89a20*/  LDL R0, [R1+0x3e04] ;  /* 0x003e040001007983 */ /* 0x000ea20000100800 */
[----:B------:R-:W-:Y:S02]  /*89a30*/  PRMT R17, RZ, 0x7610, R17 ;  /* 0x00007610ff117816 */ /* 0x000fe40000000011 */
[----:B------:R-:W-:Y:S01]  /*89a40*/  PRMT R19, RZ, 0x7610, R19 ;  /* 0x00007610ff137816 */ /* 0x000fe20000000013 */
[----:B------:R-:W2:Y:S01]  /*89a50*/  LDL.LU R28, [R1+0x1690] ;  /* 0x00169000011c7983 */ /* 0x000ea20000300800 */
[----:B----4-:R-:W-:-:S02]  /*89a60*/  @!P1 IMAD.MOV.U32 R14, RZ, RZ, R6 ;  /* 0x000000ffff0e9224 */ /* 0x010fc400078e0006 */
[----:B------:R-:W-:-:S05]  /*89a70*/  @!P1 IMAD.MOV.U32 R15, RZ, RZ, R7 ;  /* 0x000000ffff0f9224 */ /* 0x000fca00078e0007 */
[----:B------:R0:W4:Y:S02]  /*89a80*/  @!P1 LDG.E.U16 R13, [R14.64] ;  /* 0x000000040e0d9981 */ /* 0x000124000c1e1500 */
[----:B0-----:R-:W-:Y:S02]  /*89a90*/  @!P2 IMAD.MOV.U32 R14, RZ, RZ, R2 ;  /* 0x000000ffff0ea224 */ /* 0x001fe400078e0002 */
[----:B------:R-:W-:-:S05]  /*89aa0*/  @!P2 IMAD.MOV.U32 R15, RZ, RZ, R5 ;  /* 0x000000ffff0fa224 */ /* 0x000fca00078e0005 */
[----:B------:R3:W4:Y:S02]  /*89ab0*/  @!P2 LDG.E.U16 R17, [R14.64] ;  /* 0x000000040e11a981 */ /* 0x000724000c1e1500 */
[----:B---3--:R-:W-:Y:S02]  /*89ac0*/  @!P1 IMAD.MOV.U32 R15, RZ, RZ, R4 ;  /* 0x000000ffff0f9224 */ /* 0x008fe400078e0004 */
[----:B--2---:R-:W-:Y:S01]  /*89ad0*/  @!P1 IMAD.MOV.U32 R14, RZ, RZ, R0 ;  /* 0x000000ffff0e9224 */ /* 0x004fe200078e0000 */
[----:B------:R-:W-:Y:S04]  /*89ae0*/  STL [R1+0x4a18], R12 ;  /* 0x004a180c01007387 */ /* 0x000fe80000100800 */
[----:B------:R-:W2:Y:S04]  /*89af0*/  @!P1 LDG.E.U16 R19, [R14.64] ;  /* 0x000000040e139981 */ /* 0x000ea8000c1e1500 */
[----:B----4-:R-:W-:Y:S01]  /*89b00*/  STL [R1+0x4a1c], R13 ;  /* 0x004a1c0d01007387 */ /* 0x010fe20000100800 */
[----:B------:R-:W3:Y:S02]  /*89b10*/  LDL R2, [R1+0x3e0c] ;  /* 0x003e0c0001027983 */ /* 0x000ee40000100800 */
[----:B------:R-:W4:Y:S02]  /*89b20*/  LDL R10, [R1+0x3e00] ;  /* 0x003e0000010a7983 */ /* 0x000f240000100800 */
[----:B------:R-:W4:Y:S01]  /*89b30*/  LDL R9, [R1+0x3e78] ;  /* 0x003e780001097983 */ /* 0x000f220000100800 */
[----:B------:R-:W4:Y:S04]  /*89b40*/  LDL R8, [R1+0x3e84] ;  /* 0x003e840001087983 */ /* 0x000f280000100800 */
[----:B------:R-:W-:Y:S01]  /*89b50*/  STL [R1+0x4a20], R17 ;  /* 0x004a201101007387 */ /* 0x000fe20000100800 */
[----:B------:R-:W4:Y:S02]  /*89b60*/  LDL R7, [R1+0x3e80] ;  /* 0x003e800001077983 */ /* 0x000f240000100800 */
[----:B------:R-:W4:Y:S02]  /*89b70*/  LDL R6, [R1+0x3e8c] ;  /* 0x003e8c0001067983 */ /* 0x000f240000100800 */
[----:B------:R-:W4:Y:S01]  /*89b80*/  LDL R5, [R1+0x3ef8] ;  /* 0x003ef80001057983 */ /* 0x000f220000100800 */
[----:B------:R-:W4:Y:S04]  /*89b90*/  LDL R4, [R1+0x3f04] ;  /* 0x003f040001047983 */ /* 0x000f280000100800 */
[----:B------:R-:W4:Y:S04]  /*89ba0*/  LDL R0, [R1+0x3f0c] ;  /* 0x003f0c0001007983 */ /* 0x000f280000100800 */
[----:B------:R-:W0:Y:S04]  /*89bb0*/  S2R R3, SR_TID.X ;  /* 0x0000000000037919 */ /* 0x000e280000002100 */
[----:B--2---:R-:W-:Y:S01]  /*89bc0*/  STL [R1+0x4a24], R19 ;  /* 0x004a241301007387 */ /* 0x004fe20000100800 */
[----:B---3--:R-:W-:-:S03]  /*89bd0*/  @!P2 IMAD.MOV.U32 R14, RZ, RZ, R2 ;  /* 0x000000ffff0ea224 */ /* 0x008fc600078e0002 */
[----:B------:R-:W2:Y:S01]  /*89be0*/  LDL R2, [R1+0x3f00] ;  /* 0x003f000001027983 */ /* 0x000ea20000100800 */
[----:B------:R-:W-:Y:S02]  /*89bf0*/  PRMT R21, RZ, 0x7610, R21 ;  /* 0x00007610ff157816 */ /* 0x000fe40000000015 */
[----:B0-----:R-:W-:Y:S01]  /*89c00*/  LOP3.LUT R3, R3, 0x7f, RZ, 0xc0, !PT ;  /* 0x0000007f03037812 */ /* 0x001fe200078ec0ff */
[----:B----4-:R-:W-:Y:S01]  /*89c10*/  @!P2 IMAD.MOV.U32 R15, RZ, RZ, R10 ;  /* 0x000000ffff0fa224 */ /* 0x010fe200078e000a */
[----:B------:R-:W-:Y:S01]  /*89c20*/  STS.U16 [R16+0x4df00], R20 ;  /* 0x04df001410007388 */ /* 0x000fe20000000400 */
[----:B------:R-:W-:Y:S01]  /*89c30*/  PRMT R23, RZ, 0x7610, R23 ;  /* 0x00007610ff177816 */ /* 0x000fe20000000017 */
[----:B------:R-:W-:Y:S02]  /*89c40*/  STS.U16 [R16+0x4e700], R22 ;  /* 0x04e7001610007388 */ /* 0x000fe40000000400 */
[----:B------:R-:W-:Y:S01]  /*89c50*/  IMAD.SHL.U32 R3, R3, 0x2, RZ ;  /* 0x0000000203037824 */ /* 0x000fe200078e00ff */
[----:B------:R0:W3:Y:S04]  /*89c60*/  @!P2 LDG.E.U16 R21, [R14.64] ;  /* 0x000000040e15a981 */ /* 0x0000e8000c1e1500 */
[----:B------:R-:W-:Y:S01]  /*89c70*/  STS.U16 [R16+0x4ef00], R24 ;  /* 0x04ef001810007388 */ /* 0x000fe20000000400 */
[----:B------:R-:W-:Y:S02]  /*89c80*/  STS.U16 [R16+0x4f700], R26 ;  /* 0x04f7001a10007388 */ /* 0x000fe40000000400 */
[----:B------:R-:W-:Y:S02]  /*89c90*/  STS.U16 [R16+0x4ff00], R28 ;  /* 0x04ff001c10007388 */ /* 0x000fe40000000400 */
[----:B------:R1:W-:Y:S02]  /*89ca0*/  STS.U16 [R3], R25 ;  /* 0x0000001903007388 */ /* 0x0003e40000000400 */
[----:B0-----:R-:W-:-:S02]  /*89cb0*/  @!P1 IMAD.MOV.U32 R14, RZ, RZ, R8 ;  /* 0x000000ffff0e9224 */ /* 0x001fc400078e0008 */
[----:B------:R-:W-:Y:S01]  /*89cc0*/  @!P1 IMAD.MOV.U32 R15, RZ, RZ, R9 ;  /* 0x000000ffff0f9224 */ /* 0x000fe200078e0009 */
[----:B-1----:R-:W-:-:S04]  /*89cd0*/  PRMT R25, RZ, 0x7610, R25 ;  /* 0x00007610ff197816 */ /* 0x002fc80000000019 */
[----:B------:R0:W4:Y:S04]  /*89ce0*/  @!P1 LDG.E.U16 R23, [R14.64] ;  /* 0x000000040e179981 */ /* 0x000128000c1e1500 */
[----:B------:R1:W-:Y:S01]  /*89cf0*/  STS.U16 [R3+0x100], R27 ;  /* 0x0001001b03007388 */ /* 0x0003e20000000400 */
[----:B0-----:R-:W-:Y:S02]  /*89d00*/  @!P2 IMAD.MOV.U32 R14, RZ, RZ, R6 ;  /* 0x000000ffff0ea224 */ /* 0x001fe400078e0006 */
[----:B------:R-:W-:Y:S01]  /*89d10*/  @!P2 IMAD.MOV.U32 R15, RZ, RZ, R7 ;  /* 0x000000ffff0fa224 */ /* 0x000fe200078e0007 */
[----:B-1----:R-:W-:-:S04]  /*89d20*/  PRMT R27, RZ, 0x7610, R27 ;  /* 0x00007610ff1b7816 */ /* 0x002fc8000000001b */
[----:B------:R0:W4:Y:S04]  /*89d30*/  @!P2 LDG.E.U16 R25, [R14.64] ;  /* 0x000000040e19a981 */ /* 0x000128000c1e1500 */
[----:B------:R1:W-:Y:S01]  /*89d40*/  STS.U16 [R3+0x1000], R29 ;  /* 0x0010001d03007388 */ /* 0x0003e20000000400 */
[----:B0-----:R-:W-:Y:S02]  /*89d50*/  @!P1 IMAD.MOV.U32 R14, RZ, RZ, R4 ;  /* 0x000000ffff0e9224 */ /* 0x001fe400078e0004 */
[----:B------:R-:W-:Y:S01]  /*89d60*/  @!P1 IMAD.MOV.U32 R15, RZ, RZ, R5 ;  /* 0x000000ffff0f9224 */ /* 0x000fe200078e0005 */
[----:B-1----:R-:W-:-:S04]  /*89d70*/  PRMT R29, RZ, 0x7610, R29 ;  /* 0x00007610ff1d7816 */ /* 0x002fc8000000001d */
[----:B------:R0:W4:Y:S02]  /*89d80*/  @!P1 LDG.E.U16 R27, [R14.64] ;  /* 0x000000040e1b9981 */ /* 0x000124000c1e1500 */
[----:B0-----:R-:W-:Y:S02]  /*89d90*/  @!P2 IMAD.MOV.U32 R14, RZ, RZ, R0 ;  /* 0x000000ffff0ea224 */ /* 0x001fe400078e0000 */
[----:B--2---:R-:W-:-:S05]  /*89da0*/  @!P2 IMAD.MOV.U32 R15, RZ, RZ, R2 ;  /* 0x000000ffff0fa224 */ /* 0x004fca00078e0002 */
[----:B------:R-:W2:Y:S04]  /*89db0*/  @!P2 LDG.E.U16 R29, [R14.64] ;  /* 0x000000040e1da981 */ /* 0x000ea8000c1e1500 */
[----:B---3--:R-:W-:Y:S04]  /*89dc0*/  STL [R1+0x4a28], R21 ;  /* 0x004a281501007387 */ /* 0x008fe80000100800 */
[----:B----4-:R-:W-:Y:S04]  /*89dd0*/  STL [R1+0x4a2c], R23 ;  /* 0x004a2c1701007387 */ /* 0x010fe80000100800 */
[----:B------:R-:W-:Y:S04]  /*89de0*/  STL [R1+0x4a30], R25 ;  /* 0x004a301901007387 */ /* 0x000fe80000100800 */
[----:B------:R-:W-:Y:S01]  /*89df0*/  STL [R1+0x4a34], R27 ;  /* 0x004a341b01007387 */ /* 0x000fe20000100800 */
[----:B------:R-:W3:Y:S02]  /*89e00*/  LDL.LU R4, [R1+0x14f8] ;  /* 0x0014f80001047983 */ /* 0x000ee40000300800 */
[----:B------:R-:W4:Y:S02]  /*89e10*/  LDL.LU R16, [R1+0x14b8] ;  /* 0x0014b80001107983 */ /* 0x000f240000300800 */
[----:B------:R-:W3:Y:S01]  /*89e20*/  LDL.LU R18, [R1+0x14b4] ;  /* 0x0014b40001127983 */ /* 0x000ee20000300800 */
[----:B------:R-:W3:Y:S01]  /*89e30*/  LDL.LU R20, [R1+0x1470] ;  /* 0x0014700001147983 */ /* 0x000ee20000300800 */
[----:B------:R-:W3:Y:S02]  /*89e40*/  LDL.LU R22, [R1+0x146c] ;  /* 0x00146c0001167983 */ /* 0x000ee40000300800 */
[----:B------:R-:W3:Y:S02]  /*89e50*/  LDL.LU R24, [R1+0x1428] ;  /* 0x0014280001187983 */ /* 0x000ee40000300800 */
[----:B------:R-:W3:Y:S01]  /*89e60*/  LDL.LU R26, [R1+0x1424] ;  /* 0x00142400011a7983 */ /* 0x000ee20000300800 */
[----:B------:R-:W3:Y:S04]  /*89e70*/  LDL.LU R28, [R1+0x13e0] ;  /* 0x0013e000011c7983 */ /* 0x000ee80000300800 */
        /* <DEDUP_REMOVED lines=29> */
[----:B------:R0:W-:Y:S03]  /*8a050*/  STL [R1+0x49a8], R15 ;  /* 0x0049a80f01007387 */ /* 0x0001e60000100800 */
[----:B0-----:R-:W2:Y:S04]  /*8a060*/  LDL.LU R15, [R1+0x1350] ;  /* 0x00135000010f7983 */ /* 0x001ea80000300800 */
[----:B--2---:R0:W-:Y:S04]  /*8a070*/  STL [R1+0x4a54], R15 ;  /* 0x004a540f01007387 */ /* 0x0041e80000100800 */
[----:B0-----:R-:W2:Y:S04]  /*8a080*/  LDL.LU R15, [R1+0x1394] ;  /* 0x00139400010f7983 */ /* 0x001ea80000300800 */
[----:B--2---:R0:W-:Y:S04]  /*8a090*/  STL [R1+0x4a58], R15 ;  /* 0x004a580f01007387 */ /* 0x0041e80000100800 */
[----:B0-----:R-:W2:Y:S04]  /*8a0a0*/  LDL.LU R15, [R1+0x1398] ;  /* 0x00139800010f7983 */ /* 0x001ea80000300800 */
[----:B---3--:R-:W-:Y:S04]  /*8a0b0*/  STS.U16 [R3+0x1100], R4 ;  /* 0x0011000403007388 */ /* 0x008fe80000000400 */
[----:B----4-:R-:W-:Y:S04]  /*8a0c0*/  STS.U16 [R3+0x2000], R16 ;  /* 0x0020001003007388 */ /* 0x010fe80000000400 */
[----:B------:R-:W-:Y:S04]  /*8a0d0*/  STS.U16 [R3+0x2100], R18 ;  /* 0x0021001203007388 */ /* 0x000fe80000000400 */
[----:B------:R-:W-:Y:S04]  /*8a0e0*/  STS.U16 [R3+0x3000], R20 ;  /* 0x0030001403007388 */ /* 0x000fe80000000400 */
        /* <DEDUP_REMOVED lines=29> */
[----:B0-----:R-:W3:Y:S01]  /*8a2c0*/  LDL.LU R22, [R1+0x1044] ;  /* 0x0010440001167983 */ /* 0x001ee20000300800 */
[----:B-1----:R-:W3:Y:S02]  /*8a2d0*/  LDL.LU R24, [R1+0x1040] ;  /* 0x0010400001187983 */ /* 0x002ee40000300800 */
[----:B------:R-:W3:Y:S01]  /*8a2e0*/  LDL.LU R26, [R1+0x1004] ;  /* 0x00100400011a7983 */ /* 0x000ee20000300800 */
[----:B------:R-:W3:Y:S04]  /*8a2f0*/  LDL.LU R28, [R1+0x1000] ;  /* 0x00100000011c7983 */ /* 0x000ee80000300800 */
[----:B--2---:R0:W-:Y:S04]  /*8a300*/  STS.U16 [R3+0x5100], R15 ;  /* 0x0051000f03007388 */ /* 0x0041e80000000400 */
[----:B0-----:R-:W2:Y:S04]  /*8a310*/  LDL.LU R15, [R1+0x4a5c] ;  /* 0x004a5c00010f7983 */ /* 0x001ea80000300800 */
[----:B--2---:R0:W-:Y:S04]  /*8a320*/  STS.U16 [R3+0x6000], R15 ;  /* 0x0060000f03007388 */ /* 0x0041e80000000400 */
[----:B0-----:R-:W2:Y:S04]  /*8a330*/  LDL.LU R15, [R1+0x4a58] ;  /* 0x004a5800010f7983 */ /* 0x001ea80000300800 */
[----:B--2---:R0:W-:Y:S04]  /*8a340*/  STS.U16 [R3+0x6100], R15 ;  /* 0x0061000f03007388 */ /* 0x0041e80000000400 */
[----:B0-----:R-:W2:Y:S04]  /*8a350*/  LDL.LU R15, [R1+0x4a54] ;  /* 0x004a5400010f7983 */ /* 0x001ea80000300800 */
[----:B--2---:R0:W-:Y:S04]  /*8a360*/  STS.U16 [R3+0x7000], R15 ;  /* 0x0070000f03007388 */ /* 0x0041e80000000400 */
        /* <DEDUP_REMOVED lines=31> */
[----:B------:R-:W3:Y:S04]  /*8a560*/  LDL.LU R0, [R1+0xb8] ;  /* 0x0000b80001007983 */ /* 0x000ee80000300800 */
        /* <DEDUP_REMOVED lines=10> */
[----:B------:R-:W3:Y:S01]  /*8a610*/  LDL.LU R7, [R1+0xa4] ;  /* 0x0000a40001077983 */ /* 0x000ee20000300800 */
[----:B------:R-:W3:Y:S03]  /*8a620*/  LDL.LU R6, [R1+0xa0] ;  /* 0x0000a00001067983 */ /* 0x000ee60000300800 */
        /* <DEDUP_REMOVED lines=15> */
[----:B0-----:R-:W3:Y:S01]  /*8a720*/  LDL.LU R26, [R1+0x80] ;  /* 0x00008000011a7983 */ /* 0x001ee20000300800 */
[----:B-1----:R-:W3:Y:S03]  /*8a730*/  LDL.LU R28, [R1+0x7c] ;  /* 0x00007c00011c7983 */ /* 0x002ee60000300800 */
[----:B--2---:R0:W-:Y:S04]  /*8a740*/  STS.U16 [R3+0x15000], R15 ;  /* 0x0150000f03007388 */ /* 0x0041e80000000400 */
[----:B0-----:R-:W2:Y:S04]  /*8a750*/  LDL.LU R15, [R1+0x4a50] ;  /* 0x004a5000010f7983 */ /* 0x001ea80000300800 */
[----:B--2---:R0:W-:Y:S04]  /*8a760*/  STS.U16 [R3+0x15100], R15 ;  /* 0x0151000f03007388 */ /* 0x0041e80000000400 */
[----:B0-----:R-:W2:Y:S04]  /*8a770*/  LDL.LU R15, [R1+0x4a4c] ;  /* 0x004a4c00010f7983 */ /* 0x001ea80000300800 */
[----:B----4-:R-:W-:Y:S04]  /*8a780*/  STS.U16 [R3+0x17100], R29 ;  /* 0x0171001d03007388 */ /* 0x010fe80000000400 */
[----:B--2---:R0:W-:Y:S04]  /*8a790*/  STS.U16 [R3+0x16000], R15 ;  /* 0x0160000f03007388 */ /* 0x0041e80000000400 */
[----:B0-----:R-:W2:Y:S01]  /*8a7a0*/  LDL.LU R15, [R1+0x4a48] ;  /* 0x004a4800010f7983 */ /* 0x001ea20000300800 */
[----:B------:R-:W4:Y:S03]  /*8a7b0*/  LDL.LU R29, [R1+0x6c] ;  /* 0x00006c00011d7983 */ /* 0x000f260000300800 */
[----:B----4-:R0:W-:Y:S04]  /*8a7c0*/  STL [R1+0x4a3c], R29 ;  /* 0x004a3c1d01007387 */ /* 0x0101e80000100800 */
[----:B0-----:R-:W4:Y:S04]  /*8a7d0*/  LDL.LU R29, [R1+0x70] ;  /* 0x00007000011d7983 */ /* 0x001f280000300800 */
[----:B----4-:R0:W-:Y:S04]  /*8a7e0*/  STL [R1+0x4a40], R29 ;  /* 0x004a401d01007387 */ /* 0x0101e80000100800 */
[----:B0-----:R-:W4:Y:S04]  /*8a7f0*/  LDL.LU R29, [R1+0x74] ;  /* 0x00007400011d7983 */ /* 0x001f280000300800 */
        /* <DEDUP_REMOVED lines=13> */
[----:B----4-:R0:W-:Y:S04]  /*8a8d0*/  STL [R1+0x4a44], R29 ;  /* 0x004a441d01007387 */ /* 0x0101e80000100800 */
        /* <DEDUP_REMOVED lines=10> */
[----:B------:R-:W4:Y:S02]  /*8a980*/  LDL.LU R10, [R1+0x44] ;  /* 0x00004400010a7983 */ /* 0x000f240000300800 */
[----:B------:R-:W4:Y:S01]  /*8a990*/  LDL.LU R9, [R1+0x40] ;  /* 0x0000400001097983 */ /* 0x000f220000300800 */
[----:B------:R-:W4:Y:S04]  /*8a9a0*/  LDL.LU R8, [R1+0x3c] ;  /* 0x00003c0001087983 */ /* 0x000f280000300800 */
[----:B------:R0:W-:Y:S01]  /*8a9b0*/  STS.U16 [R3+0x1f100], R6 ;  /* 0x01f1000603007388 */ /* 0x0001e20000000400 */
[----:B------:R-:W4:Y:S03]  /*8a9c0*/  LDL.LU R7, [R1+0x38] ;  /* 0x0000380001077983 */ /* 0x000f260000300800 */
[----:B------:R1:W-:Y:S04]  /*8a9d0*/  STS.U16 [R3+0x20000], R5 ;  /* 0x0200000503007388 */ /* 0x0003e80000000400 */
[----:B------:R1:W-:Y:S04]  /*8a9e0*/  STS.U16 [R3+0x20100], R4 ;  /* 0x0201000403007388 */ /* 0x0003e80000000400 */
[----:B------:R2:W-:Y:S04]  /*8a9f0*/  STS.U16 [R3+0x21000], R16 ;  /* 0x0210001003007388 */ /* 0x0005e80000000400 */
[----:B------:R2:W-:Y:S04]  /*8aa00*/  STS.U16 [R3+0x21100], R18 ;  /* 0x0211001203007388 */ /* 0x0005e80000000400 */
[----:B------:R2:W-:Y:S04]  /*8aa10*/  STS.U16 [R3+0x22000], R20 ;  /* 0x0220001403007388 */ /* 0x0005e80000000400 */
[----:B0-----:R-:W4:Y:S01]  /*8aa20*/  LDL.LU R6, [R1+0x34] ;  /* 0x0000340001067983 */ /* 0x001f220000300800 */
[----:B-1----:R-:W4:Y:S02]  /*8aa30*/  LDL.LU R5, [R1+0x30] ;  /* 0x0000300001057983 */ /* 0x002f240000300800 */
[----:B------:R-:W4:Y:S01]  /*8aa40*/  LDL.LU R4, [R1+0x2c] ;  /* 0x00002c0001047983 */ /* 0x000f220000300800 */
[----:B--2---:R-:W2:Y:S01]  /*8aa50*/  LDL.LU R16, [R1+0x28] ;  /* 0x0000280001107983 */ /* 0x004ea20000300800 */
[----:B------:R-:W2:Y:S03]  /*8aa60*/  LDL.LU R18, [R1+0x24] ;  /* 0x0000240001127983 */ /* 0x000ea60000300800 */
[----:B------:R0:W-:Y:S01]  /*8aa70*/  STS.U16 [R3+0x22100], R22 ;  /* 0x0221001603007388 */ /* 0x0001e20000000400 */
[----:B------:R-:W2:Y:S03]  /*8aa80*/  LDL.LU R20, [R1+0x20] ;  /* 0x0000200001147983 */ /* 0x000ea60000300800 */
[----:B------:R1:W-:Y:S04]  /*8aa90*/  STS.U16 [R3+0x23000], R24 ;  /* 0x0230001803007388 */ /* 0x0003e80000000400 */
[----:B------:R1:W-:Y:S04]  /*8aaa0*/  STS.U16 [R3+0x23100], R26 ;  /* 0x0231001a03007388 */ /* 0x0003e80000000400 */
[----:B------:R1:W-:Y:S04]  /*8aab0*/  STS.U16 [R3+0x24000], R28 ;  /* 0x0240001c03007388 */ /* 0x0003e80000000400 */
[----:B------:R1:W-:Y:S04]  /*8aac0*/  STS.U16 [R3+0x16100], R15 ;  /* 0x0161000f03007388 */ /* 0x0003e80000000400 */
[----:B------:R1:W-:Y:S04]  /*8aad0*/  STS.U16 [R3+0x17000], R14 ;  /* 0x0170000e03007388 */ /* 0x0003e80000000400 */
[----:B0-----:R-:W2:Y:S01]  /*8aae0*/  LDL.LU R22, [R1+0x1c] ;  /* 0x00001c0001167983 */ /* 0x001ea20000300800 */
[----:B-1----:R-:W2:Y:S02]  /*8aaf0*/  LDL.LU R24, [R1+0x18] ;  /* 0x0000180001187983 */ /* 0x002ea40000300800 */
[----:B------:R-:W2:Y:S01]  /*8ab00*/  LDL.LU R26, [R1+0x14] ;  /* 0x00001400011a7983 */ /* 0x000ea20000300800 */
[----:B------:R-:W2:Y:S01]  /*8ab10*/  LDL.LU R28, [R1+0x10] ;  /* 0x00001000011c7983 */ /* 0x000ea20000300800 */
[----:B------:R-:W2:Y:S03]  /*8ab20*/  LDL.LU R15, [R1+0xc] ;  /* 0x00000c00010f7983 */ /* 0x000ea60000300800 */
[----:B------:R0:W-:Y:S01]  /*8ab30*/  STS.U16 [R3+0x1c100], R0 ;  /* 0x01c1000003007388 */ /* 0x0001e20000000400 */
[----:B------:R-:W2:Y:S03]  /*8ab40*/  LDL.LU R14, [R1+0x8] ;  /* 0x00000800010e7983 */ /* 0x000ea60000300800 */
[----:B------:R1:W-:Y:S04]  /*8ab50*/  STS.U16 [R3+0x1d000], R2 ;  /* 0x01d0000203007388 */ /* 0x0003e80000000400 */
[----:B0-----:R-:W2:Y:S01]  /*8ab60*/  LDL.LU R0, [R1+0x4] ;  /* 0x0000040001007983 */ /* 0x001ea20000300800 */
[----:B-1----:R-:W2:Y:S03]  /*8ab70*/  LDL.LU R2, [R1] ;  /* 0x0000000001027983 */ /* 0x002ea60000300800 */
[----:B---3--:R0:W-:Y:S04]  /*8ab80*/  STS.U16 [R3+0x24100], R29 ;  /* 0x0241001d03007388 */ /* 0x0081e80000000400 */
[----:B0-----:R-:W3:Y:S04]  /*8ab90*/  LDL.LU R29, [R1+0x4a44] ;  /* 0x004a4400011d7983 */ /* 0x001ee80000300800 */
[----:B---3--:R0:W-:Y:S04]  /*8aba0*/  STS.U16 [R3+0x25000], R29 ;  /* 0x0250001d03007388 */ /* 0x0081e80000000400 */
[----:B0-----:R-:W3:Y:S04]  /*8abb0*/  LDL.LU R29, [R1+0x4a40] ;  /* 0x004a4000011d7983 */ /* 0x001ee80000300800 */
[----:B---3--:R0:W-:Y:S04]  /*8abc0*/  STS.U16 [R3+0x25100], R29 ;  /* 0x0251001d03007388 */ /* 0x0081e80000000400 */
[----:B0-----:R-:W3:Y:S04]  /*8abd0*/  LDL.LU R29, [R1+0x4a3c] ;  /* 0x004a3c00011d7983 */ /* 0x001ee80000300800 */
        /* <DEDUP_REMOVED lines=16> */
[----:B--2---:R-:W-:Y:S04]  /*8ace0*/  STS.U16 [R3+0x2e100], R16 ;  /* 0x02e1001003007388 */ /* 0x004fe80000000400 */
[----:B------:R-:W-:Y:S04]  /*8acf0*/  STS.U16 [R3+0x2f000], R18 ;  /* 0x02f0001203007388 */ /* 0x000fe80000000400 */
[----:B------:R-:W-:Y:S04]  /*8ad00*/  STS.U16 [R3+0x2f100], R20 ;  /* 0x02f1001403007388 */ /* 0x000fe80000000400 */
[----:B------:R-:W-:Y:S04]  /*8ad10*/  STS.U16 [R3+0x30000], R22 ;  /* 0x0300001603007388 */ /* 0x000fe80000000400 */
[----:B------:R-:W-:Y:S04]  /*8ad20*/  STS.U16 [R3+0x30100], R24 ;  /* 0x0301001803007388 */ /* 0x000fe80000000400 */
[----:B------:R-:W-:Y:S04]  /*8ad30*/  STS.U16 [R3+0x31000], R26 ;  /* 0x0310001a03007388 */ /* 0x000fe80000000400 */
[----:B------:R-:W-:Y:S04]  /*8ad40*/  STS.U16 [R3+0x31100], R28 ;  /* 0x0311001c03007388 */ /* 0x000fe80000000400 */
[----:B------:R-:W-:Y:S04]  /*8ad50*/  STS.U16 [R3+0x32000], R15 ;  /* 0x0320000f03007388 */ /* 0x000fe80000000400 */
[----:B---3--:R0:W-:Y:S04]  /*8ad60*/  STS.U16 [R3+0x26000], R29 ;  /* 0x0260001d03007388 */ /* 0x0081e80000000400 */
[----:B0-----:R-:W2:Y:S01]  /*8ad70*/  LDL.LU R29, [R1+0x4a38] ;  /* 0x004a3800011d7983 */ /* 0x001ea20000300800 */
[----:B------:R-:W3:Y:S02]  /*8ad80*/  LDL.LU R27, [R1+0x4a34] ;  /* 0x004a3400011b7983 */ /* 0x000ee40000300800 */
[----:B------:R-:W4:Y:S02]  /*8ad90*/  LDL.LU R25, [R1+0x4a30] ;  /* 0x004a300001197983 */ /* 0x000f240000300800 */
        /* <DEDUP_REMOVED lines=21> */
[----:B------:R-:W2:Y:S04]  /*8aef0*/  LDL.LU R15, [R1+0x1344] ;  /* 0x00134400010f7983 */ /* 0x000ea80000300800 */
[----:B--2---:R0:W-:Y:S04]  /*8af00*/  STL [R1+0x49ac], R15 ;  /* 0x0049ac0f01007387 */ /* 0x0041e80000100800 */
[----:B0-----:R-:W2:Y:S04]  /*8af10*/  LDL.LU R15, [R1+0x1384] ;  /* 0x00138400010f7983 */ /* 0x001ea80000300800 */
        /* <DEDUP_REMOVED lines=20> */
[----:B------:R-:W-:Y:S04]  /*8b060*/  STS.U16 [R3+0x32100], R14 ;  /* 0x0321000e03007388 */ /* 0x000fe80000000400 */
[----:B------:R-:W-:Y:S04]  /*8b070*/  STS.U16 [R3+0x33100], R2 ;  /* 0x0331000203007388 */ /* 0x000fe80000000400 */
[----:B------:R-:W-:Y:S04]  /*8b080*/  STS.U16 [R3+0x37100], R4 ;  /* 0x0371000403007388 */ /* 0x000fe80000000400 */
[----:B------:R-:W-:Y:S04]  /*8b090*/  STS.U16 [R3+0x38000], R5 ;  /* 0x0380000503007388 */ /* 0x000fe80000000400 */
[----:B--2---:R0:W-:Y:S04]  /*8b0a0*/  STL [R1+0x49d8], R15 ;  /* 0x0049d80f01007387 */ /* 0x0041e80000100800 */
[----:B0-----:R-:W2:Y:S01]  /*8b0b0*/  LDL.LU R15, [R1+0x14f4] ;  /* 0x0014f400010f7983 */ /* 0x001ea20000300800 */
[----:B------:R-:W2:Y:S02]  /*8b0c0*/  LDL.LU R14, [R1+0x133c] ;  /* 0x00133c00010e7983 */ /* 0x000ea40000300800 */
[----:B------:R-:W2:Y:S02]  /*8b0d0*/  LDL.LU R2, [R1+0x12fc] ;  /* 0x0012fc0001027983 */ /* 0x000ea40000300800 */
[----:B------:R-:W-:Y:S01]  /*8b0e0*/  STL [R1+0x4918], R28 ;  /* 0x0049181c01007387 */ /* 0x000fe20000100800 */
[----:B------:R-:W2:Y:S01]  /*8b0f0*/  LDL.LU R4, [R1+0x152c] ;  /* 0x00152c0001047983 */ /* 0x000ea20000300800 */
[----:B------:R-:W2:Y:S03]  /*8b100*/  LDL.LU R5, [R1+0x1530] ;  /* 0x0015300001057983 */ /* 0x000ea60000300800 */
[----:B------:R0:W-:Y:S04]  /*8b110*/  STS.U16 [R3+0x33000], R0 ;  /* 0x0330000003007388 */ /* 0x0001e80000000400 */
[----:B------:R-:W-:Y:S04]  /*8b120*/  STS.U16 [R3+0x34000], R28 ;  /* 0x0340001c03007388 */ /* 0x000fe80000000400 */
[----:B------:R-:W-:Y:S04]  /*8b130*/  STS.U16 [R3+0x34100], R26 ;  /* 0x0341001a03007388 */ /* 0x000fe80000000400 */
[----:B------:R-:W-:Y:S04]  /*8b140*/  STS.U16 [R3+0x35000], R24 ;  /* 0x0350001803007388 */ /* 0x000fe80000000400 */
[----:B------:R-:W-:Y:S04]  /*8b150*/  STS.U16 [R3+0x35100], R22 ;  /* 0x0351001603007388 */ /* 0x000fe80000000400 */
[----:B------:R-:W-:Y:S04]  /*8b160*/  STS.U16 [R3+0x36000], R20 ;  /* 0x0360001403007388 */ /* 0x000fe80000000400 */
[----:B------:R-:W-:Y:S01]  /*8b170*/  STS.U16 [R3+0x36100], R18 ;  /* 0x0361001203007388 */ /* 0x000fe20000000400 */
[----:B0-----:R-:W-:-:S03]  /*8b180*/  LOP3.LUT R0, R3, 0x10, RZ, 0x3c, !PT ;  /* 0x0000001003007812 */ /* 0x001fc600078e3cff */
        /* <DEDUP_REMOVED lines=13> */
[----:B----4-:R-:W-:Y:S04]  /*8b260*/  STS.U16 [R3+0x3e100], R25 ;  /* 0x03e1001903007388 */ /* 0x010fe80000000400 */
[----:B---3--:R-:W-:Y:S04]  /*8b270*/  STS.U16 [R3+0x3f000], R27 ;  /* 0x03f0001b03007388 */ /* 0x008fe80000000400 */
[----:B------:R-:W-:Y:S04]  /*8b280*/  STS.U16 [R3+0x3f100], R29 ;  /* 0x03f1001d03007388 */ /* 0x000fe80000000400 */
[----:B--2---:R0:W-:Y:S01]  /*8b290*/  STS.U16 [R0+0x200], R5 ;  /* 0x0002000500007388 */ /* 0x0041e20000000400 */
[----:B------:R1:W-:Y:S02]  /*8b2a0*/  STS.U16 [R0+0x300], R4 ;  /* 0x0003000400007388 */ /* 0x0003e40000000400 */
[----:B------:R2:W-:Y:S01]  /*8b2b0*/  STS.U16 [R0+0x1200], R15 ;  /* 0x0012000f00007388 */ /* 0x0005e20000000400 */
[----:B0-----:R-:W3:Y:S04]  /*8b2c0*/  LDL R5, [R1+0x3cc0] ;  /* 0x003cc00001057983 */ /* 0x001ee80000100800 */
[----:B-1----:R-:W3:Y:S01]  /*8b2d0*/  LDL R4, [R1+0x3ccc] ;  /* 0x003ccc0001047983 */ /* 0x002ee20000100800 */
[----:B--2---:R-:W2:Y:S03]  /*8b2e0*/  LDL.LU R15, [R1+0x49d8] ;  /* 0x0049d800010f7983 */ /* 0x004ea60000300800 */
        /* <DEDUP_REMOVED lines=22> */
[----:B--2---:R0:W-:Y:S01]  /*8b450*/  STS.U16 [R0+0x7200], R15 ;  /* 0x0072000f00007388 */ /* 0x0041e20000000400 */
[----:B------:R1:W-:Y:S02]  /*8b460*/  STS.U16 [R0+0x7300], R14 ;  /* 0x0073000e00007388 */ /* 0x0003e40000000400 */
[----:B------:R2:W-:Y:S01]  /*8b470*/  STS.U16 [R0+0x8200], R2 ;  /* 0x0082000200007388 */ /* 0x0005e20000000400 */
[----:B0-----:R-:W4:Y:S01]  /*8b480*/  LDL.LU R15, [R1+0x49a8] ;  /* 0x0049a800010f7983 */ /* 0x001f220000300800 */
[----:B-1----:R-:W3:Y:S02]  /*8b490*/  LDL.LU R14, [R1+0x49a4] ;  /* 0x0049a400010e7983 */ /* 0x002ee40000300800 */
[----:B--2---:R-:W2:Y:S02]  /*8b4a0*/  LDL.LU R0, [R1+0x49a0] ;  /* 0x0049a00001007983 */ /* 0x004ea40000300800 */
[----:B------:R-:W2:Y:S02]  /*8b4b0*/  LDL.LU R2, [R1+0x499c] ;  /* 0x00499c0001027983 */ /* 0x000ea40000300800 */
[----:B--2---:R-:W-:-:S06]  /*8b4c0*/  PRMT R2, RZ, 0x7610, R2 ;  /* 0x00007610ff027816 */ /* 0x004fcc0000000002 */
[----:B---3--:R-:W2:Y:S04]  /*8b4d0*/  @!P2 LDG.E.U16 R2, [R4.64] ;  /* 0x000000040402a981 */ /* 0x008ea8000c1e1500 */
        /* <DEDUP_REMOVED lines=44> */
[----:B------:R0:W2:Y:S04]  /*8b7a0*/  @!P1 LDG.E.U16 R2, [R4.64] ;  /* 0x0000000404029981 */ /* 0x0000a8000c1e1500 */
[----:B0-----:R-:W3:Y:S04]  /*8b7b0*/  LDL R4, [R1+0x3cf0] ;  /* 0x003cf00001047983 */ /* 0x001ee80000100800 */
[----:B------:R-:W3:Y:S01]  /*8b7c0*/  LDL R5, [R1+0x3cfc] ;  /* 0x003cfc0001057983 */ /* 0x000ee20000100800 */
[----:B------:R-:W-:Y:S02]  /*8b7d0*/  PRMT R0, RZ, 0x7610, R0 ;  /* 0x00007610ff007816 */ /* 0x000fe40000000000 */
[----:B---3--:R-:W-:-:S04]  /*8b7e0*/  @!P2 LOP3.LUT R5, R5, R4, RZ, 0x3c, !PT ;  /* 0x000000040505a212 */ /* 0x008fc800078e3cff */
[----:B------:R-:W-:-:S04]  /*8b7f0*/  @!P2 LOP3.LUT R4, R5, R4, RZ, 0x3c, !PT ;  /* 0x000000040504a212 */ /* 0x000fc800078e3cff */
[----:B------:R-:W-:Y:S01]  /*8b800*/  @!P2 LOP3.LUT R5, R5, R4, RZ, 0x3c, !PT ;  /* 0x000000040505a212 */ /* 0x000fe200078e3cff */
[----:B--2---:R-:W-:Y:S04]  /*8b810*/  STL [R1+0x47a0], R2 ;  /* 0x0047a00201007387 */ /* 0x004fe80000100800 */
        /* <DEDUP_REMOVED lines=164> */
[----:B----4-:R-:W-:Y:S02]  /*8c260*/  PRMT R15, RZ, 0x7610, R15 ;  /* 0x00007610ff0f7816 */ /* 0x010fe4000000000f */
[----:B---3--:R-:W-:-:S04]  /*8c270*/  @!P1 LOP3.LUT R5, R5, R4, RZ, 0x3c, !PT ;  /* 0x0000000405059212 */ /* 0x008fc800078e3cff */
[----:B------:R-:W-:-:S04]  /*8c280*/  @!P1 LOP3.LUT R4, R5, R4, RZ, 0x3c, !PT ;  /* 0x0000000405049212 */ /* 0x000fc800078e3cff */
[----:B------:R-:W-:-:S05]  /*8c290*/  @!P1 LOP3.LUT R5, R5, R4, RZ, 0x3c, !PT ;  /* 0x0000000405059212 */ /* 0x000fca00078e3cff */
[----:B------:R-:W3:Y:S04]  /*8c2a0*/  @!P1 LDG.E.U16 R15, [R4.64] ;  /* 0x00000004040f9981 */ /* 0x000ee8000c1e1500 */
[----:B--2---:R0:W-:Y:S04]  /*8c2b0*/  STL [R1+0x68], R14 ;  /* 0x0000680e01007387 */ /* 0x0041e80000100800 */
[----:B0-----:R-:W2:Y:S04]  /*8c2c0*/  LDL R14, [R1+0x3ddc] ;  /* 0x003ddc00010e7983 */ /* 0x001ea80000100800 */
[----:B---3--:R0:W-:Y:S04]  /*8c2d0*/  STL [R1+0x64], R15 ;  /* 0x0000640f01007387 */ /* 0x0081e80000100800 */
[----:B0-----:R-:W3:Y:S01]  /*8c2e0*/  LDL.LU R15, [R1+0x4940] ;  /* 0x00494000010f7983 */ /* 0x001ee20000300800 */
[----:B------:R-:W4:Y:S02]  /*8c2f0*/  LDL R4, [R1+0x3db0] ;  /* 0x003db00001047983 */ /* 0x000f240000100800 */
[----:B------:R-:W4:Y:S02]  /*8c300*/  LDL R5, [R1+0x3dbc] ;  /* 0x003dbc0001057983 */ /* 0x000f240000100800 */
[----:B----4-:R-:W-:-:S02]  /*8c310*/  @!P2 LOP3.LUT R5, R5, R4, RZ, 0x3c, !PT ;  /* 0x000000040505a212 */ /* 0x010fc400078e3cff */
[----:B---3--:R-:W-:Y:S02]  /*8c320*/  PRMT R15, RZ, 0x7610, R15 ;  /* 0x00007610ff0f7816 */ /* 0x008fe4000000000f */
[----:B------:R-:W-:-:S04]  /*8c330*/  @!P2 LOP3.LUT R4, R5, R4, RZ, 0x3c, !PT ;  /* 0x000000040504a212 */ /* 0x000fc800078e3cff */
[----:B------:R-:W-:-:S05]  /*8c340*/  @!P2 LOP3.LUT R5, R5, R4, RZ, 0x3c, !PT ;  /* 0x000000040505a212 */ /* 0x000fca00078e3cff */
[----:B------:R-:W3:Y:S04]  /*8c350*/  @!P2 LDG.E.U16 R15, [R4.64] ;  /* 0x00000004040fa981 */ /* 0x000ee8000c1e1500 */
        /* <DEDUP_REMOVED lines=30> */
[----:B--2---:R-:W-:-:S02]  /*8c540*/  @!P2 IMAD.MOV.U32 R4, RZ, RZ, R14 ;  /* 0x000000ffff04a224 */ /* 0x004fc400078e000e */
[----:B------:R-:W2:Y:S01]  /*8c550*/  LDL R14, [R1+0x3e14] ;  /* 0x003e1400010e7983 */ /* 0x000ea20000100800 */
[----:B---3--:R-:W-:-:S06]  /*8c560*/  PRMT R15, RZ, 0x7610, R15 ;  /* 0x00007610ff0f7816 */ /* 0x008fcc000000000f */
[----:B----4-:R-:W3:Y:S04]  /*8c570*/  @!P2 LDG.E.U16 R15, [R4.64] ;  /* 0x00000004040fa981 */ /* 0x010ee8000c1e1500 */
[----:B---3--:R0:W-:Y:S04]  /*8c580*/  STL [R1+0x50], R15 ;  /* 0x0000500f01007387 */ /* 0x0081e80000100800 */
[----:B0-----:R-:W3:Y:S01]  /*8c590*/  LDL.LU R15, [R1+0x492c] ;  /* 0x00492c00010f7983 */ /* 0x001ee20000300800 */
        /* <DEDUP_REMOVED lines=9> */
[----:B---3--:R-:W-:Y:S02]  /*8c630*/  PRMT R15, RZ, 0x7610, R15 ;  /* 0x00007610ff0f7816 */ /* 0x008fe4000000000f */
[----:B--2---:R-:W-:-:S04]  /*8c640*/  @!P2 LOP3.LUT R5, R5, R4, RZ, 0x3c, !PT ;  /* 0x000000040505a212 */ /* 0x004fc800078e3cff */
[----:B------:R-:W-:-:S04]  /*8c650*/  @!P2 LOP3.LUT R4, R5, R4, RZ, 0x3c, !PT ;  /* 0x000000040504a212 */ /* 0x000fc800078e3cff */
[----:B------:R-:W-:-:S05]  /*8c660*/  @!P2 LOP3.LUT R5, R5, R4, RZ, 0x3c, !PT ;  /* 0x000000040505a212 */ /* 0x000fca00078e3cff */
[----:B------:R-:W2:Y:S04]  /*8c670*/  @!P2 LDG.E.U16 R15, [R4.64] ;  /* 0x00000004040fa981 */ /* 0x000ea8000c1e1500 */
[----:B----4-:R0:W-:Y:S04]  /*8c680*/  STL [R1+0x4c], R7 ;  /* 0x00004c0701007387 */ /* 0x0101e80000100800 */
[----:B0-----:R-:W3:Y:S04]  /*8c690*/  LDL R7, [R1+0x3e1c] ;  /* 0x003e1c0001077983 */ /* 0x001ee80000100800 */
        /* <DEDUP_REMOVED lines=9> */
[----:B0-----:R-:W3:Y:S04]  /*8c730*/  LDL R4, [R1+0x3df0] ;  /* 0x003df00001047983 */ /* 0x001ee80000100800 */
[----:B------:R-:W3:Y:S01]  /*8c740*/  LDL R5, [R1+0x3dfc] ;  /* 0x003dfc0001057983 */ /* 0x000ee20000100800 */
[----:B--2---:R-:W-:Y:S02]  /*8c750*/  PRMT R15, RZ, 0x7610, R15 ;  /* 0x00007610ff0f7816 */ /* 0x004fe4000000000f */
[----:B---3--:R-:W-:-:S04]  /*8c760*/  @!P2 LOP3.LUT R5, R5, R4, RZ, 0x3c, !PT ;  /* 0x000000040505a212 */ /* 0x008fc800078e3cff */
[----:B------:R-:W-:-:S04]  /*8c770*/  @!P2 LOP3.LUT R4, R5, R4, RZ, 0x3c, !PT ;  /* 0x000000040504a212 */ /* 0x000fc800078e3cff */
[----:B------:R-:W-:-:S05]  /*8c780*/  @!P2 LOP3.LUT R5, R5, R4, RZ, 0x3c, !PT ;  /* 0x000000040505a212 */ /* 0x000fca00078e3cff */
[----:B------:R-:W2:Y:S04]  /*8c790*/  @!P2 LDG.E.U16 R15, [R4.64] ;  /* 0x00000004040fa981 */ /* 0x000ea8000c1e1500 */
[----:B----4-:R0:W-:Y:S04]  /*8c7a0*/  STL [R1+0x44], R8 ;  /* 0x0000440801007387 */ /* 0x0101e80000100800 */
[----:B0-----:R-:W3:Y:S04]  /*8c7b0*/  LDL R8, [R1+0x3e2c] ;  /* 0x003e2c0001087983 */ /* 0x001ee80000100800 */
[----:B--2---:R0:W-:Y:S04]  /*8c7c0*/  STL [R1+0x40], R15 ;  /* 0x0000400f01007387 */ /* 0x0041e80000100800 */
[----:B0-----:R-:W2:Y:S01]  /*8c7d0*/  LDL.LU R15, [R1+0x4924] ;  /* 0x00492400010f7983 */ /* 0x001ea20000300800 */
[----:B------:R-:W4:Y:S01]  /*8c7e0*/  LDL R5, [R1+0x3e08] ;  /* 0x003e080001057983 */ /* 0x000f220000100800 */
[----:B------:R-:W-:Y:S01]  /*8c7f0*/  PRMT R11, RZ, 0x7610, R11 ;  /* 0x00007610ff0b7816 */ /* 0x000fe2000000000b */
[----:B------:R-:W-:Y:S01]  /*8c800*/  @!P1 IMAD.MOV.U32 R4, RZ, RZ, R14 ;  /* 0x000000ffff049224 */ /* 0x000fe200078e000e */
[----:B------:R-:W-:Y:S01]  /*8c810*/  PRMT R6, RZ, 0x7610, R6 ;  /* 0x00007610ff067816 */ /* 0x000fe20000000006 */
[----:B------:R-:W2:Y:S04]  /*8c820*/  LDL R14, [R1+0x3e90] ;  /* 0x003e9000010e7983 */ /* 0x000ea80000100800 */
[----:B----4-:R0:W4:Y:S04]  /*8c830*/  @!P1 LDG.E.U16 R11, [R4.64] ;  /* 0x00000004040b9981 */ /* 0x010128000c1e1500 */
[----:B0-----:R-:W3:Y:S01]  /*8c840*/  LDL R5, [R1+0x3e10] ;  /* 0x003e100001057983 */ /* 0x001ee20000100800 */
[----:B------:R-:W-:-:S03]  /*8c850*/  @!P2 IMAD.MOV.U32 R4, RZ, RZ, R7 ;  /* 0x000000ffff04a224 */ /* 0x000fc600078e0007 */
[----:B----4-:R0:W-:Y:S01]  /*8c860*/  STL [R1+0x3c], R11 ;  /* 0x00003c0b01007387 */ /* 0x0101e20000100800 */
[----:B--2---:R-:W-:Y:S01]  /*8c870*/  PRMT R15, RZ, 0x7610, R15 ;  /* 0x00007610ff0f7816 */ /* 0x004fe2000000000f */
[----:B------:R-:W2:Y:S02]  /*8c880*/  LDL R7, [R1+0x3f08] ;  /* 0x003f080001077983 */ /* 0x000ea40000100800 */
[----:B---3--:R1:W3:Y:S04]  /*8c890*/  @!P2 LDG.E.U16 R6, [R4.64] ;  /* 0x000000040406a981 */ /* 0x0082e8000c1e1500 */
[----:B0-----:R-:W4:Y:S04]  /*8c8a0*/  LDL R11, [R1+0x3e9c] ;  /* 0x003e9c00010b7983 */ /* 0x001f280000100800 */
[----:B-1----:R-:W2:Y:S04]  /*8c8b0*/  LDL R4, [R1+0x3e18] ;  /* 0x003e180001047983 */ /* 0x002ea80000100800 */
[----:B------:R-:W2:Y:S02]  /*8c8c0*/  LDL R5, [R1+0x3e24] ;  /* 0x003e240001057983 */ /* 0x000ea40000100800 */
[----:B--2---:R-:W-:-:S04]  /*8c8d0*/  @!P1 LOP3.LUT R5, R5, R4, RZ, 0x3c, !PT ;  /* 0x0000000405059212 */ /* 0x004fc800078e3cff */
[----:B------:R-:W-:-:S04]  /*8c8e0*/  @!P1 LOP3.LUT R4, R5, R4, RZ, 0x3c, !PT ;  /* 0x0000000405049212 */ /* 0x000fc800078e3cff */
[----:B------:R-:W-:-:S05]  /*8c8f0*/  @!P1 LOP3.LUT R5, R5, R4, RZ, 0x3c, !PT ;  /* 0x0000000405059212 */ /* 0x000fca00078e3cff */
[----:B------:R-:W2:Y:S04]  /*8c900*/  @!P1 LDG.E.U16 R15, [R4.64] ;  /* 0x00000004040f9981 */ /* 0x000ea8000c1e1500 */
[----:B---3--:R0:W-:Y:S04]  /*8c910*/  STL [R1+0x38], R6 ;  /* 0x0000380601007387 */ /* 0x0081e80000100800 */
[----:B0-----:R-:W3:Y:S04]  /*8c920*/  LDL R6, [R1+0x3f14] ;  /* 0x003f140001067983 */ /* 0x001ee80000100800 */
[----:B--2---:R0:W-:Y:S04]  /*8c930*/  STL [R1+0x34], R15 ;  /* 0x0000340f01007387 */ /* 0x0041e80000100800 */
[----:B0-----:R-:W2:Y:S01]  /*8c940*/  LDL.LU R15, [R1+0x4920] ;  /* 0x00492000010f7983 */ /* 0x001ea20000300800 */
[----:B------:R-:W3:Y:S02]  /*8c950*/  LDL R5, [R1+0x3e20] ;  /* 0x003e200001057983 */ /* 0x000ee40000100800 */
[----:B------:R-:W-:-:S02]  /*8c960*/  @!P2 IMAD.MOV.U32 R4, RZ, RZ, R8 ;  /* 0x000000ffff04a224 */ /* 0x000fc400078e0008 */
[----:B------:R-:W3:Y:S01]  /*8c970*/  LDL R8, [R1+0x3f1c] ;  /* 0x003f1c0001087983 */ /* 0x000ee20000100800 */
[----:B--2---:R-:W-:-:S06]  /*8c980*/  PRMT R15, RZ, 0x7610, R15 ;  /* 0x00007610ff0f7816 */ /* 0x004fcc000000000f */
[----:B---3--:R-:W2:Y:S04]  /*8c990*/  @!P2 LDG.E.U16 R15, [R4.64] ;  /* 0x00000004040fa981 */ /* 0x008ea8000c1e1500 */
[----:B--2---:R0:W-:Y:S04]  /*8c9a0*/  STL [R1+0x30], R15 ;  /* 0x0000300f01007387 */ /* 0x0041e80000100800 */
[----:B0-----:R-:W2:Y:S01]  /*8c9b0*/  LDL.LU R15, [R1+0x491c] ;  /* 0x00491c00010f7983 */ /* 0x001ea20000300800 */
[----:B------:R-:W3:Y:S02]  /*8c9c0*/  LDL R4, [R1+0x3e88] ;  /* 0x003e880001047983 */ /* 0x000ee40000100800 */
[----:B------:R-:W3:Y:S01]  /*8c9d0*/  LDL R5, [R1+0x3e94] ;  /* 0x003e940001057983 */ /* 0x000ee20000100800 */
[----:B------:R-:W-:-:S02]  /*8c9e0*/  PRMT R10, RZ, 0x7610, R10 ;  /* 0x00007610ff0a7816 */ /* 0x000fc4000000000a */
[-C--:B---3--:R-:W-:Y:S02]  /*8c9f0*/  @!P1 LOP3.LUT R5, R5, R4.reuse, RZ, 0x3c, !PT ;  /* 0x0000000405059212 */ /* 0x088fe400078e3cff */
[----:B--2---:R-:W-:Y:S02]  /*8ca00*/  PRMT R15, RZ, 0x7610, R15 ;  /* 0x00007610ff0f7816 */ /* 0x004fe4000000000f */
[----:B------:R-:W-:-:S04]  /*8ca10*/  @!P1 LOP3.LUT R4, R5, R4, RZ, 0x3c, !PT ;  /* 0x0000000405049212 */ /* 0x000fc800078e3cff */
[----:B------:R-:W-:-:S05]  /*8ca20*/  @!P1 LOP3.LUT R5, R5, R4, RZ, 0x3c, !PT ;  /* 0x0000000405059212 */ /* 0x000fca00078e3cff */
[----:B------:R4:W2:Y:S02]  /*8ca30*/  @!P1 LDG.E.U16 R15, [R4.64] ;  /* 0x00000004040f9981 */ /* 0x0008a4000c1e1500 */
[----:B----4-:R-:W-:Y:S02]  /*8ca40*/  @!P2 IMAD.MOV.U32 R4, RZ, RZ, R11 ;  /* 0x000000ffff04a224 */ /* 0x010fe400078e000b */
[----:B------:R-:W-:-:S05]  /*8ca50*/  @!P2 IMAD.MOV.U32 R5, RZ, RZ, R14 ;  /* 0x000000ffff05a224 */ /* 0x000fca00078e000e */
[----:B------:R0:W3:Y:S02]  /*8ca60*/  @!P2 LDG.E.U16 R10, [R4.64] ;  /* 0x00000004040aa981 */ /* 0x0000e4000c1e1500 */
[----:B0-----:R-:W-:-:S06]  /*8ca70*/  PRMT R5, RZ, 0x7610, R5 ;  /* 0x00007610ff057816 */ /* 0x001fcc0000000005 */
[----:B------:R0:W4:Y:S04]  /*8ca80*/  @!P1 LDG.E.U16 R5, [R6.64] ;  /* 0x0000000406059981 */ /* 0x000128000c1e1500 */
[----:B--2---:R1:W-:Y:S01]  /*8ca90*/  STL [R1+0x4], R15 ;  /* 0x0000040f01007387 */ /* 0x0043e20000100800 */
[----:B------:R-:W2:Y:S03]  /*8caa0*/  LDL R11, [R1+0x3e30] ;  /* 0x003e3000010b7983 */ /* 0x000ea60000100800 */
[----:B-1----:R-:W2:Y:S04]  /*8cab0*/  LDL R15, [R1+0x3e34] ;  /* 0x003e3400010f7983 */ /* 0x002ea80000100800 */
[----:B---3--:R1:W-:Y:S01]  /*8cac0*/  STL [R1], R10 ;  /* 0x0000000a01007387 */ /* 0x0083e20000100800 */
[----:B0-----:R-:W3:Y:S01]  /*8cad0*/  LDL R7, [R1+0x3f10] ;  /* 0x003f100001077983 */ /* 0x001ee20000100800 */
[----:B------:R-:W-:Y:S01]  /*8cae0*/  PRMT R4, RZ, 0x7610, R4 ;  /* 0x00007610ff047816 */ /* 0x000fe20000000004 */
[----:B------:R-:W-:Y:S01]  /*8caf0*/  @!P2 IMAD.MOV.U32 R6, RZ, RZ, R8 ;  /* 0x000000ffff06a224 */ /* 0x000fe200078e0008 */
[----:B------:R-:W2:Y:S04]  /*8cb00*/  LDL R14, [R1+0x3e44] ;  /* 0x003e4400010e7983 */ /* 0x000ea80000100800 */
[----:B-1----:R-:W2:Y:S04]  /*8cb10*/  LDL R10, [R1+0x3e3c] ;  /* 0x003e3c00010a7983 */ /* 0x002ea80000100800 */
[----:B----4-:R0:W-:Y:S01]  /*8cb20*/  STL [R1+0x4904], R5 ;  /* 0x0049040501007387 */ /* 0x0101e20000100800 */
[----:B------:R-:W-:-:S02]  /*8cb30*/  PRMT R13, RZ, 0x7610, R13 ;  /* 0x00007610ff0d7816 */ /* 0x000fc4000000000d */
[----:B------:R-:W-:Y:S01]  /*8cb40*/  PRMT R28, RZ, 0x7610, R28 ;  /* 0x00007610ff1c7816 */ /* 0x000fe2000000001c */
[----:B------:R-:W4:Y:S01]  /*8cb50*/  LDL R8, [R1+0x3e40] ;  /* 0x003e400001087983 */ /* 0x000f220000100800 */
[----:B0-----:R-:W4:Y:S04]  /*8cb60*/  LDL R5, [R1+0x3e4c] ;  /* 0x003e4c0001057983 */ /* 0x001f280000100800 */
[----:B---3--:R0:W3:Y:S04]  /*8cb70*/  @!P2 LDG.E.U16 R4, [R6.64] ;  /* 0x000000040604a981 */ /* 0x0080e8000c1e1500 */
[----:B0-----:R-:W3:Y:S01]  /*8cb80*/  LDL R7, [R1+0x3e28] ;  /* 0x003e280001077983 */ /* 0x001ee20000100800 */
[----:B--2---:R-:W-:-:S05]  /*8cb90*/  @!P1 IMAD.MOV.U32 R6, RZ, RZ, R15 ;  /* 0x000000ffff069224 */ /* 0x004fca00078e000f */
[----:B---3--:R0:W2:Y:S02]  /*8cba0*/  @!P1 LDG.E.U16 R13, [R6.64] ;  /* 0x00000004060d9981 */ /* 0x0080a4000c1e1500 */
[----:B0-----:R-:W-:Y:S02]  /*8cbb0*/  @!P2 IMAD.MOV.U32 R6, RZ, RZ, R10 ;  /* 0x000000ffff06a224 */ /* 0x001fe400078e000a */
[----:B------:R-:W-:-:S05]  /*8cbc0*/  @!P2 IMAD.MOV.U32 R7, RZ, RZ, R11 ;  /* 0x000000ffff07a224 */ /* 0x000fca00078e000b */
[----:B------:R-:W3:Y:S04]  /*8cbd0*/  @!P2 LDG.E.U16 R28, [R6.64] ;  /* 0x00000004061ca981 */ /* 0x000ee8000c1e1500 */
[----:B------:R-:W-:Y:S01]  /*8cbe0*/  STL [R1+0x4908], R4 ;  /* 0x0049080401007387 */ /* 0x000fe20000100800 */
[----:B------:R-:W4:Y:S03]  /*8cbf0*/  LDL R15, [R1+0x3e48] ;  /* 0x003e4800010f7983 */ /* 0x000f260000100800 */
        /* <DEDUP_REMOVED lines=8> */
[----:B------:R-:W-:Y:S01]  /*8cc80*/  @!P1 IMAD.MOV.U32 R6, RZ, RZ, R14 ;  /* 0x000000ffff069224 */ /* 0x000fe200078e000e */
[----:B------:R-:W-:-:S02]  /*8cc90*/  PRMT R3, RZ, 0x7610, R3 ;  /* 0x00007610ff037816 */ /* 0x000fc40000000003 */
[----:B------:R-:W-:Y:S01]  /*8cca0*/  PRMT R12, RZ, 0x7610, R12 ;  /* 0x00007610ff0c7816 */ /* 0x000fe2000000000c */
[----:B------:R-:W3:Y:S04]  /*8ccb0*/  LDL R14, [R1+0x3e60] ;  /* 0x003e6000010e7983 */ /* 0x000ee80000100800 */
[----:B--2---:R4:W2:Y:S02]  /*8ccc0*/  @!P1 LDG.E.U16 R4, [R6.64] ;  /* 0x0000000406049981 */ /* 0x0048a4000c1e1500 */
[----:B----4-:R-:W-:Y:S02]  /*8ccd0*/  @!P2 IMAD.MOV.U32 R6, RZ, RZ, R5 ;  /* 0x000000ffff06a224 */ /* 0x010fe400078e0005 */
[----:B------:R-:W-:Y:S01]  /*8cce0*/  @!P2 IMAD.MOV.U32 R7, RZ, RZ, R8 ;  /* 0x000000ffff07a224 */ /* 0x000fe200078e0008 */
[----:B------:R-:W4:Y:S04]  /*8ccf0*/  LDL R5, [R1+0x3e64] ;  /* 0x003e640001057983 */ /* 0x000f280000100800 */
[----:B------:R-:W3:Y:S04]  /*8cd00*/  LDL R8, [R1+0x3e58] ;  /* 0x003e580001087983 */ /* 0x000ee80000100800 */
[----:B------:R0:W3:Y:S02]  /*8cd10*/  @!P2 LDG.E.U16 R3, [R6.64] ;  /* 0x000000040603a981 */ /* 0x0000e4000c1e1500 */
[----:B0-----:R-:W-:-:S02]  /*8cd20*/  @!P1 IMAD.MOV.U32 R6, RZ, RZ, R13 ;  /* 0x000000ffff069224 */ /* 0x001fc400078e000d */
[----:B------:R-:W-:-:S05]  /*8cd30*/  @!P1 IMAD.MOV.U32 R7, RZ, RZ, R15 ;  /* 0x000000ffff079224 */ /* 0x000fca00078e000f */
[----:B------:R0:W4:Y:S01]  /*8cd40*/  @!P1 LDG.E.U16 R12, [R6.64] ;  /* 0x00000004060c9981 */ /* 0x000122000c1e1500 */
[----:B------:R-:W-:Y:S01]  /*8cd50*/  PRMT R2, RZ, 0x7610, R2 ;  /* 0x00007610ff027816 */ /* 0x000fe20000000002 */
[----:B0-----:R-:W-:Y:S02]  /*8cd60*/  @!P2 IMAD.MOV.U32 R6, RZ, RZ, R10 ;  /* 0x000000ffff06a224 */ /* 0x001fe400078e000a */
[----:B------:R-:W-:-:S05]  /*8cd70*/  @!P2 IMAD.MOV.U32 R7, RZ, RZ, R11 ;  /* 0x000000ffff07a224 */ /* 0x000fca00078e000b */
[----:B------:R0:W4:Y:S04]  /*8cd80*/  @!P2 LDG.E.U16 R2, [R6.64] ;  /* 0x000000040602a981 */ /* 0x000128000c1e1500 */
[----:B--2---:R1:W-:Y:S04]  /*8cd90*/  STL [R1+0x24], R4 ;  /* 0x0000240401007387 */ /* 0x0043e80000100800 */
[----:B-1----:R-:W2:Y:S04]  /*8cda0*/  LDL R4, [R1+0x3e6c] ;  /* 0x003e6c0001047983 */ /* 0x002ea80000100800 */
[----:B---3--:R-:W-:Y:S01]  /*8cdb0*/  STL [R1+0x4848], R3 ;  /* 0x0048480301007387 */ /* 0x008fe20000100800 */
[----:B------:R-:W3:Y:S03]  /*8cdc0*/  LDL R13, [R1+0x3e68] ;  /* 0x003e6800010d7983 */ /* 0x000ee60000100800 */
[----:B----4-:R1:W-:Y:S01]  /*8cdd0*/  STL [R1+0x1c], R12 ;  /* 0x00001c0c01007387 */ /* 0x0103e20000100800 */
[----:B------:R-:W4:Y:S02]  /*8cde0*/  LDL R11, [R1+0x3e70] ;  /* 0x003e7000010b7983 */ /* 0x000f240000100800 */
[----:B------:R-:W4:Y:S01]  /*8cdf0*/  LDL R10, [R1+0x3e7c] ;  /* 0x003e7c00010a7983 */ /* 0x000f220000100800 */
[----:B-1----:R-:W4:Y:S01]  /*8ce00*/  LDL R12, [R1+0x3e74] ;  /* 0x003e7400010c7983 */ /* 0x002f220000100800 */
[----:B------:R-:W-:Y:S01]  /*8ce10*/  PRMT R3, RZ, 0x7610, R3 ;  /* 0x00007610ff037816 */ /* 0x000fe20000000003 */
[----:B0-----:R-:W-:-:S02]  /*8ce20*/  @!P1 IMAD.MOV.U32 R6, RZ, RZ, R5 ;  /* 0x000000ffff069224 */ /* 0x001fc400078e0005 */
[----:B------:R-:W-:Y:S01]  /*8ce30*/  @!P1 IMAD.MOV.U32 R7, RZ, RZ, R8 ;  /* 0x000000ffff079224 */ /* 0x000fe200078e0008 */
[----:B------:R-:W-:-:S04]  /*8ce40*/  PRMT R0, RZ, 0x7610, R0 ;  /* 0x00007610ff007816 */ /* 0x000fc80000000000 */
[----:B------:R0:W4:Y:S04]  /*8ce50*/  @!P1 LDG.E.U16 R3, [R6.64] ;  /* 0x0000000406039981 */ /* 0x000128000c1e1500 */
[----:B------:R1:W-:Y:S01]  /*8ce60*/  STL [R1+0x4804], R2 ;  /* 0x0048040201007387 */ /* 0x0003e20000100800 */
[----:B------:R-:W-:Y:S01]  /*8ce70*/  PRMT R9, RZ, 0x7610, R9 ;  /* 0x00007610ff097816 */ /* 0x000fe20000000009 */
[----:B------:R-:W4:Y:S02]  /*8ce80*/  LDL R8, [R1+0x3e98] ;  /* 0x003e980001087983 */ /* 0x000f240000100800 */
[----:B------:R-:W4:Y:S02]  /*8ce90*/  LDL R5, [R1+0x3ea4] ;  /* 0x003ea40001057983 */ /* 0x000f240000100800 */
[----:B0-----:R-:W-:Y:S01]  /*8cea0*/  @!P2 IMAD.MOV.U32 R7, RZ, RZ, R14 ;  /* 0x000000ffff07a224 */ /* 0x001fe200078e000e */
[----:B-1----:R-:W-:Y:S01]  /*8ceb0*/  PRMT R2, RZ, 0x7610, R2 ;  /* 0x00007610ff027816 */ /* 0x002fe20000000002 */
[----:B--2---:R-:W-:-:S02]  /*8cec0*/  @!P2 IMAD.MOV.U32 R6, RZ, RZ, R4 ;  /* 0x000000ffff06a224 */ /* 0x004fc400078e0004 */
[----:B------:R-:W2:Y:S04]  /*8ced0*/  LDL R4, [R1+0x3ea0] ;  /* 0x003ea00001047983 */ /* 0x000ea80000100800 */
[----:B------:R3:W2:Y:S02]  /*8cee0*/  @!P2 LDG.E.U16 R0, [R6.64] ;  /* 0x000000040600a981 */ /* 0x0006a4000c1e1500 */
[----:B---3--:R-:W-:Y:S02]  /*8cef0*/  @!P1 IMAD.MOV.U32 R7, RZ, RZ, R13 ;  /* 0x000000ffff079224 */ /* 0x008fe400078e000d */
[----:B----4-:R-:W-:-:S05]  /*8cf00*/  @!P1 IMAD.MOV.U32 R6, RZ, RZ, R12 ;  /* 0x000000ffff069224 */ /* 0x010fca00078e000c */
[----:B------:R0:W3:Y:S02]  /*8cf10*/  @!P1 LDG.E.U16 R2, [R6.64] ;  /* 0x0000000406029981 */ /* 0x0000e4000c1e1500 */
[----:B0-----:R-:W-:Y:S02]  /*8cf20*/  @!P2 IMAD.MOV.U32 R6, RZ, RZ, R10 ;  /* 0x000000ffff06a224 */ /* 0x001fe400078e000a */
[----:B------:R-:W-:-:S05]  /*8cf30*/  @!P2 IMAD.MOV.U32 R7, RZ, RZ, R11 ;  /* 0x000000ffff07a224 */ /* 0x000fca00078e000b */
[----:B------:R-:W4:Y:S04]  /*8cf40*/  @!P2 LDG.E.U16 R9, [R6.64] ;  /* 0x000000040609a981 */ /* 0x000f28000c1e1500 */
[----:B------:R0:W-:Y:S04]  /*8cf50*/  STL [R1+0x14], R3 ;  /* 0x0000140301007387 */ /* 0x0001e80000100800 */
[----:B0-----:R-:W4:Y:S04]  /*8cf60*/  LDL R3, [R1+0x3eac] ;  /* 0x003eac0001037983 */ /* 0x001f280000100800 */
[----:B--2---:R0:W-:Y:S04]  /*8cf70*/  STL [R1+0x47c0], R0 ;  /* 0x0047c00001007387 */ /* 0x0041e80000100800 */
[----:B---3--:R1:W-:Y:S01]  /*8cf80*/  STL [R1+0xc], R2 ;  /* 0x00000c0201007387 */ /* 0x0083e20000100800 */
[----:B0-----:R-:W2:Y:S02]  /*8cf90*/  LDL R0, [R1+0x3eb4] ;  /* 0x003eb40001007983 */ /* 0x001ea40000100800 */
[----:B------:R-:W3:Y:S01]  /*8cfa0*/  LDL R10, [R1+0x3eb0] ;  /* 0x003eb000010a7983 */ /* 0x000ee20000100800 */
[----:B-1----:R-:W3:Y:S04]  /*8cfb0*/  LDL R2, [R1+0x3ea8] ;  /* 0x003ea80001027983 */ /* 0x002ee80000100800 */
[----:B----4-:R0:W-:Y:S04]  /*8cfc0*/  STL [R1+0x8], R9 ;  /* 0x0000080901007387 */ /* 0x0101e80000100800 */
[----:B0-----:R-:W4:Y:S01]  /*8cfd0*/  LDL R9, [R1+0x3ebc] ;  /* 0x003ebc0001097983 */ /* 0x001f220000100800 */
[----:B------:R-:W-:Y:S01]  /*8cfe0*/  PRMT R28, RZ, 0x7610, R28 ;  /* 0x00007610ff1c7816 */ /* 0x000fe2000000001c */
[----:B------:R-:W-:-:S02]  /*8cff0*/  @!P1 IMAD.MOV.U32 R6, RZ, RZ, R5 ;  /* 0x000000ffff069224 */ /* 0x000fc400078e0005 */
[----:B------:R-:W-:Y:S01]  /*8d000*/  @!P1 IMAD.MOV.U32 R7, RZ, RZ, R8 ;  /* 0x000000ffff079224 */ /* 0x000fe200078e0008 */
[----:B------:R-:W-:Y:S02]  /*8d010*/  PRMT R26, RZ, 0x7610, R26 ;  /* 0x00007610ff1a7816 */ /* 0x000fe4000000001a */
[----:B------:R-:W-:Y:S02]  /*8d020*/  PRMT R24, RZ, 0x7610, R24 ;  /* 0x00007610ff187816 */ /* 0x000fe40000000018 */
[----:B------:R-:W-:Y:S01]  /*8d030*/  PRMT R22, RZ, 0x7610, R22 ;  /* 0x00007610ff167816 */ /* 0x000fe20000000016 */
[----:B------:R-:W4:Y:S04]  /*8d040*/  LDL R8, [R1+0x3eb8] ;  /* 0x003eb80001087983 */ /* 0x000f280000100800 */
[----:B------:R0:W4:Y:S04]  /*8d050*/  @!P1 LDG.E.U16 R28, [R6.64] ;  /* 0x00000004061c9981 */ /* 0x000128000c1e1500 */
[----:B------:R-:W4:Y:S01]  /*8d060*/  LDL R5, [R1+0x3ec4] ;  /* 0x003ec40001057983 */ /* 0x000f220000100800 */
[----:B0-----:R-:W-:-:S02]  /*8d070*/  @!P2 IMAD.MOV.U32 R6, RZ, RZ, R3 ;  /* 0x000000ffff06a224 */ /* 0x001fc400078e0003 */
[----:B------:R-:W-:-:S05]  /*8d080*/  @!P2 IMAD.MOV.U32 R7, RZ, RZ, R4 ;  /* 0x000000ffff07a224 */ /* 0x000fca00078e0004 */
[----:B------:R2:W4:Y:S02]  /*8d090*/  @!P2 LDG.E.U16 R26, [R6.64] ;  /* 0x00000004061aa981 */ /* 0x000524000c1e1500 */
[----:B--2---:R-:W-:Y:S02]  /*8d0a0*/  @!P1 IMAD.MOV.U32 R6, RZ, RZ, R0 ;  /* 0x000000ffff069224 */ /* 0x004fe400078e0000 */
[----:B---3--:R-:W-:-:S05]  /*8d0b0*/  @!P1 IMAD.MOV.U32 R7, RZ, RZ, R2 ;  /* 0x000000ffff079224 */ /* 0x008fca00078e0002 */
[----:B------:R0:W2:Y:S02]  /*8d0c0*/  @!P1 LDG.E.U16 R24, [R6.64] ;  /* 0x0000000406189981 */ /* 0x0000a4000c1e1500 */
[----:B0-----:R-:W-:Y:S02]  /*8d0d0*/  @!P2 IMAD.MOV.U32 R7, RZ, RZ, R10 ;  /* 0x000000ffff07a224 */ /* 0x001fe400078e000a */
[----:B----4-:R-:W-:-:S05]  /*8d0e0*/  @!P2 IMAD.MOV.U32 R6, RZ, RZ, R9 ;  /* 0x000000ffff06a224 */ /* 0x010fca00078e0009 */
[----:B------:R0:W3:Y:S04]  /*8d0f0*/  @!P2 LDG.E.U16 R22, [R6.64] ;  /* 0x000000040616a981 */ /* 0x0000e8000c1e1500 */
[----:B------:R-:W-:Y:S01]  /*8d100*/  STL [R1+0x48c0], R28 ;  /* 0x0048c01c01007387 */ /* 0x000fe20000100800 */
[----:B------:R-:W4:Y:S02]  /*8d110*/  LDL R4, [R1+0x3ec0] ;  /* 0x003ec00001047983 */ /* 0x000f240000100800 */
[----:B------:R-:W4:Y:S01]  /*8d120*/  LDL R3, [R1+0x3ecc] ;  /* 0x003ecc0001037983 */ /* 0x000f220000100800 */
[----:B------:R-:W-:Y:S01]  /*8d130*/  PRMT R20, RZ, 0x7610, R20 ;  /* 0x00007610ff147816 */ /* 0x000fe20000000014 */
[----:B------:R-:W-:Y:S01]  /*8d140*/  STL [R1+0x48c4], R26 ;  /* 0x0048c41a01007387 */ /* 0x000fe20000100800 */
[----:B------:R-:W4:Y:S02]  /*8d150*/  LDL R2, [R1+0x3ec8] ;  /* 0x003ec80001027983 */ /* 0x000f240000100800 */
[----:B------:R-:W4:Y:S02]  /*8d160*/  LDL R0, [R1+0x3ed4] ;  /* 0x003ed40001007983 */ /* 0x000f240000100800 */
[----:B0-----:R-:W-:-:S02]  /*8d170*/  @!P1 IMAD.MOV.U32 R7, RZ, RZ, R8 ;  /* 0x000000ffff079224 */ /* 0x001fc400078e0008 */
[----:B------:R-:W-:-:S05]  /*8d180*/  @!P1 IMAD.MOV.U32 R6, RZ, RZ, R5 ;  /* 0x000000ffff069224 */ /* 0x000fca00078e0005 */
[----:B------:R4:W4:Y:S04]  /*8d190*/  @!P1 LDG.E.U16 R20, [R6.64] ;  /* 0x0000000406149981 */ /* 0x000928000c1e1500 */
[----:B--2---:R-:W-:Y:S04]  /*8d1a0*/  STL [R1+0x488c], R24 ;  /* 0x00488c1801007387 */ /* 0x004fe80000100800 */
[----:B---3--:R-:W-:Y:S01]  /*8d1b0*/  STL [R1+0x4890], R22 ;  /* 0x0048901601007387 */ /* 0x008fe20000100800 */
[----:B------:R-:W2:Y:S02]  /*8d1c0*/  LDL R8, [R1+0x3ed0] ;  /* 0x003ed00001087983 */ /* 0x000ea40000100800 */
[----:B------:R-:W3:Y:S01]  /*8d1d0*/  LDL R5, [R1+0x3edc] ;  /* 0x003edc0001057983 */ /* 0x000ee20000100800 */
[----:B------:R-:W-:Y:S01]  /*8d1e0*/  PRMT R18, RZ, 0x7610, R18 ;  /* 0x00007610ff127816 */ /* 0x000fe20000000012 */
[----:B----4-:R-:W-:-:S02]  /*8d1f0*/  @!P2 IMAD.MOV.U32 R6, RZ, RZ, R3 ;  /* 0x000000ffff06a224 */ /* 0x010fc400078e0003 */
[----:B------:R-:W-:Y:S01]  /*8d200*/  @!P2 IMAD.MOV.U32 R7, RZ, RZ, R4 ;  /* 0x000000ffff07a224 */ /* 0x000fe200078e0004 */
[----:B------:R-:W-:-:S04]  /*8d210*/  PRMT R16, RZ, 0x7610, R16 ;  /* 0x00007610ff107816 */ /* 0x000fc80000000010 */
[----:B------:R0:W4:Y:S02]  /*8d220*/  @!P2 LDG.E.U16 R18, [R6.64] ;  /* 0x000000040612a981 */ /* 0x000124000c1e1500 */
[----:B0-----:R-:W-:Y:S02]  /*8d230*/  @!P1 IMAD.MOV.U32 R7, RZ, RZ, R2 ;  /* 0x000000ffff079224 */ /* 0x001fe400078e0002 */
[----:B------:R-:W-:-:S05]  /*8d240*/  @!P1 IMAD.MOV.U32 R6, RZ, RZ, R0 ;  /* 0x000000ffff069224 */ /* 0x000fca00078e0000 */
[----:B------:R0:W4:Y:S04]  /*8d250*/  @!P1 LDG.E.U16 R16, [R6.64] ;  /* 0x0000000406109981 */ /* 0x000128000c1e1500 */
[----:B------:R-:W-:Y:S01]  /*8d260*/  STL [R1+0x484c], R20 ;  /* 0x00484c1401007387 */ /* 0x000fe20000100800 */
[----:B------:R-:W4:Y:S02]  /*8d270*/  LDL R4, [R1+0x3ed8] ;  /* 0x003ed80001047983 */ /* 0x000f240000100800 */
[----:B------:R-:W4:Y:S01]  /*8d280*/  LDL R3, [R1+0x3ee4] ;  /* 0x003ee40001037983 */ /* 0x000f220000100800 */
[----:B0-----:R-:W-:Y:S01]  /*8d290*/  PRMT R6, RZ, 0x7610, R6 ;  /* 0x00007610ff067816 */ /* 0x001fe20000000006 */
[----:B--2---:R-:W-:Y:S02]  /*8d2a0*/  @!P2 IMAD.MOV.U32 R9, RZ, RZ, R8 ;  /* 0x000000ffff09a224 */ /* 0x004fe400078e0008 */
[----:B---3--:R-:W-:-:S05]  /*8d2b0*/  @!P2 IMAD.MOV.U32 R8, RZ, RZ, R5 ;  /* 0x000000ffff08a224 */ /* 0x008fca00078e0005 */
[----:B------:R0:W2:Y:S04]  /*8d2c0*/  @!P2 LDG.E.U16 R6, [R8.64] ;  /* 0x000000040806a981 */ /* 0x0000a8000c1e1500 */
[----:B----4-:R-:W-:Y:S01]  /*8d2d0*/  STL [R1+0x4850], R18 ;  /* 0x0048501201007387 */ /* 0x010fe20000100800 */
[----:B------:R-:W3:Y:S02]  /*8d2e0*/  LDL R11, [R1+0x3f18] ;  /* 0x003f1800010b7983 */ /* 0x000ee40000100800 */
[----:B------:R-:W3:Y:S02]  /*8d2f0*/  LDL R10, [R1+0x3f24] ;  /* 0x003f2400010a7983 */ /* 0x000ee40000100800 */
[----:B------:R-:W4:Y:S01]  /*8d300*/  LDL R2, [R1+0x3f20] ;  /* 0x003f200001027983 */ /* 0x000f220000100800 */
[----:B------:R-:W3:Y:S04]  /*8d310*/  LDL R0, [R1+0x3f2c] ;  /* 0x003f2c0001007983 */ /* 0x000ee80000100800 */
[----:B------:R1:W-:Y:S01]  /*8d320*/  STL [R1+0x4808], R16 ;  /* 0x0048081001007387 */ /* 0x0003e20000100800 */
[----:B------:R-:W4:Y:S02]  /*8d330*/  LDL R12, [R1+0x3ee0] ;  /* 0x003ee000010c7983 */ /* 0x000f240000100800 */
[----:B------:R-:W4:Y:S02]  /*8d340*/  LDL R5, [R1+0x3eec] ;  /* 0x003eec0001057983 */ /* 0x000f240000100800 */
[----:B0-----:R-:W-:-:S02]  /*8d350*/  @!P1 IMAD.MOV.U32 R8, RZ, RZ, R3 ;  /* 0x000000ffff089224 */ /* 0x001fc400078e0003 */
[----:B------:R-:W-:Y:S01]  /*8d360*/  @!P1 IMAD.MOV.U32 R9, RZ, RZ, R4 ;  /* 0x000000ffff099224 */ /* 0x000fe200078e0004 */
[----:B------:R-:W-:-:S06]  /*8d370*/  PRMT R7, RZ, 0x7610, R7 ;  /* 0x00007610ff077816 */ /* 0x000fcc0000000007 */
[----:B------:R0:W4:Y:S04]  /*8d380*/  @!P1 LDG.E.U16 R7, [R8.64] ;  /* 0x0000000408079981 */ /* 0x000128000c1e1500 */
[----:B--2---:R-:W-:Y:S01]  /*8d390*/  STL [R1+0x480c], R6 ;  /* 0x00480c0601007387 */ /* 0x004fe20000100800 */
[----:B------:R-:W2:Y:S02]  /*8d3a0*/  LDL R4, [R1+0x3ee8] ;  /* 0x003ee80001047983 */ /* 0x000ea40000100800 */
[----:B------:R-:W2:Y:S01]  /*8d3b0*/  LDL R3, [R1+0x3ef4] ;  /* 0x003ef40001037983 */ /* 0x000ea20000100800 */
[----:B0-----:R-:W-:Y:S02]  /*8d3c0*/  PRMT R8, RZ, 0x7610, R8 ;  /* 0x00007610ff087816 */ /* 0x001fe40000000008 */
[----:B------:R-:W-:-:S04]  /*8d3d0*/  PRMT R9, RZ, 0x7610, R9 ;  /* 0x00007610ff097816 */ /* 0x000fc80000000009 */
[----:B---3--:R0:W3:Y:S02]  /*8d3e0*/  @!P1 LDG.E.U16 R8, [R10.64] ;  /* 0x000000040a089981 */ /* 0x0080e4000c1e1500 */
[----:B0-----:R-:W-:Y:S02]  /*8d3f0*/  @!P2 IMAD.MOV.U32 R10, RZ, RZ, R0 ;  /* 0x000000ffff0aa224 */ /* 0x001fe400078e0000 */
[----:B----4-:R-:W-:Y:S02]  /*8d400*/  @!P2 IMAD.MOV.U32 R11, RZ, RZ, R2 ;  /* 0x000000ffff0ba224 */ /* 0x010fe400078e0002 */
[----:B------:R-:W-:Y:S02]  /*8d410*/  @!P2 IMAD.MOV.U32 R13, RZ, RZ, R12 ;  /* 0x000000ffff0da224 */ /* 0x000fe400078e000c */
[----:B------:R-:W-:Y:S01]  /*8d420*/  @!P2 IMAD.MOV.U32 R12, RZ, RZ, R5 ;  /* 0x000000ffff0ca224 */ /* 0x000fe200078e0005 */
[----:B------:R0:W4:Y:S02]  /*8d430*/  @!P2 LDG.E.U16 R9, [R10.64] ;  /* 0x000000040a09a981 */ /* 0x000124000c1e1500 */
[----:B0-----:R-:W-:-:S06]  /*8d440*/  PRMT R10, RZ, 0x7610, R10 ;  /* 0x00007610ff0a7816 */ /* 0x001fcc000000000a */
[----:B------:R2:W4:Y:S01]  /*8d450*/  @!P2 LDG.E.U16 R10, [R12.64] ;  /* 0x000000040c0aa981 */ /* 0x000522000c1e1500 */
[----:B------:R-:W-:Y:S01]  /*8d460*/  PRMT R11, RZ, 0x7610, R11 ;  /* 0x00007610ff0b7816 */ /* 0x000fe2000000000b */
[----:B--2---:R-:W-:Y:S02]  /*8d470*/  @!P1 IMAD.MOV.U32 R13, RZ, RZ, R4 ;  /* 0x000000ffff0d9224 */ /* 0x004fe400078e0004 */
[----:B------:R-:W-:-:S05]  /*8d480*/  @!P1 IMAD.MOV.U32 R12, RZ, RZ, R3 ;  /* 0x000000ffff0c9224 */ /* 0x000fca00078e0003 */
[----:B------:R-:W2:Y:S04]  /*8d490*/  @!P1 LDG.E.U16 R11, [R12.64] ;  /* 0x000000040c0b9981 */ /* 0x000ea8000c1e1500 */
[----:B------:R-:W-:Y:S04]  /*8d4a0*/  STL [R1+0x47c4], R7 ;  /* 0x0047c40701007387 */ /* 0x000fe80000100800 */
[----:B---3--:R-:W-:Y:S01]  /*8d4b0*/  STL [R1+0x48c8], R8 ;  /* 0x0048c80801007387 */ /* 0x008fe20000100800 */
[----:B------:R-:W3:Y:S02]  /*8d4c0*/  LDL R2, [R1+0x3ef0] ;  /* 0x003ef00001027983 */ /* 0x000ee40000100800 */
[----:B------:R-:W3:Y:S01]  /*8d4d0*/  LDL R0, [R1+0x3efc] ;  /* 0x003efc0001007983 */ /* 0x000ee20000100800 */
[----:B----4-:R0:W-:Y:S01]  /*8d4e0*/  STL [R1+0x48cc], R9 ;  /* 0x0048cc0901007387 */ /* 0x0101e20000100800 */
[----:B-1----:R-:W4:Y:S03]  /*8d4f0*/  LDL R16, [R1+0x3f28] ;  /* 0x003f280001107983 */ /* 0x002f260000100800 */
[----:B0-----:R-:W4:Y:S04]  /*8d500*/  LDL R9, [R1+0x3f34] ;  /* 0x003f340001097983 */ /* 0x001f280000100800 */
[----:B------:R-:W-:Y:S01]  /*8d510*/  STL [R1+0x47c8], R10 ;  /* 0x0047c80a01007387 */ /* 0x000fe20000100800 */
[----:B------:R-:W4:Y:S02]  /*8d520*/  LDL R8, [R1+0x3f30] ;  /* 0x003f300001087983 */ /* 0x000f240000100800 */
[----:B------:R-:W4:Y:S02]  /*8d530*/  LDL R7, [R1+0x3f3c] ;  /* 0x003f3c0001077983 */ /* 0x000f240000100800 */
[----:B------:R-:W4:Y:S01]  /*8d540*/  LDL R6, [R1+0x3f38] ;  /* 0x003f380001067983 */ /* 0x000f220000100800 */
[----:B------:R-:W4:Y:S04]  /*8d550*/  LDL R5, [R1+0x3f44] ;  /* 0x003f440001057983 */ /* 0x000f280000100800 */
[----:B--2---:R-:W-:Y:S01]  /*8d560*/  STL [R1+0x47a8], R11 ;  /* 0x0047a80b01007387 */ /* 0x004fe20000100800 */
[----:B------:R-:W2:Y:S02]  /*8d570*/  LDL R4, [R1+0x3f40] ;  /* 0x003f400001047983 */ /* 0x000ea40000100800 */
[----:B------:R-:W2:Y:S01]  /*8d580*/  LDL R3, [R1+0x3f4c] ;  /* 0x003f4c0001037983 */ /* 0x000ea20000100800 */
[----:B------:R-:W-:Y:S01]  /*8d590*/  PRMT R12, RZ, 0x7610, R12 ;  /* 0x00007610ff0c7816 */ /* 0x000fe2000000000c */
[----:B---3--:R-:W-:-:S02]  /*8d5a0*/  @!P2 IMAD.MOV.U32 R14, RZ, RZ, R0 ;  /* 0x000000ffff0ea224 */ /* 0x008fc400078e0000 */
[----:B------:R-:W-:Y:S01]  /*8d5b0*/  @!P2 IMAD.MOV.U32 R15, RZ, RZ, R2 ;  /* 0x000000ffff0fa224 */ /* 0x000fe200078e0002 */
[----:B------:R-:W-:Y:S02]  /*8d5c0*/  PRMT R13, RZ, 0x7610, R13 ;  /* 0x00007610ff0d7816 */ /* 0x000fe4000000000d */
[----:B------:R-:W-:Y:S02]  /*8d5d0*/  PRMT R17, RZ, 0x7610, R17 ;  /* 0x00007610ff117816 */ /* 0x000fe40000000011 */
[----:B------:R-:W-:Y:S02]  /*8d5e0*/  PRMT R19, RZ, 0x7610, R19 ;  /* 0x00007610ff137816 */ /* 0x000fe40000000013 */
[----:B------:R-:W-:Y:S01]  /*8d5f0*/  PRMT R21, RZ, 0x7610, R21 ;  /* 0x00007610ff157816 */ /* 0x000fe20000000015 */
[----:B------:R4:W3:Y:S04]  /*8d600*/  @!P2 LDG.E.U16 R12, [R14.64] ;  /* 0x000000040e0ca981 */ /* 0x0008e8000c1e1500 */
[----:B------:R-:W3:Y:S04]  /*8d610*/  LDL R0, [R1+0x3f54] ;  /* 0x003f540001007983 */ /* 0x000ee80000100800 */
[----:B------:R-:W3:Y:S01]  /*8d620*/  LDL R2, [R1+0x3f48] ;  /* 0x003f480001027983 */ /* 0x000ee20000100800 */
[----:B----4-:R-:W-:-:S02]  /*8d630*/  @!P1 IMAD.MOV.U32 R15, RZ, RZ, R16 ;  /* 0x000000ffff0f9224 */ /* 0x010fc400078e0010 */
[----:B------:R-:W-:-:S05]  /*8d640*/  @!P1 IMAD.MOV.U32 R14, RZ, RZ, R9 ;  /* 0x000000ffff0e9224 */ /* 0x000fca00078e0009 */
[----:B------:R0:W4:Y:S02]  /*8d650*/  @!P1 LDG.E.U16 R13, [R14.64] ;  /* 0x000000040e0d9981 */ /* 0x000124000c1e1500 */
[----:B0-----:R-:W-:Y:S02]  /*8d660*/  @!P2 IMAD.MOV.U32 R14, RZ, RZ, R7 ;  /* 0x000000ffff0ea224 */ /* 0x001fe400078e0007 */
[----:B------:R-:W-:-:S05]  /*8d670*/  @!P2 IMAD.MOV.U32 R15, RZ, RZ, R8 ;  /* 0x000000ffff0fa224 */ /* 0x000fca00078e0008 */
[----:B------:R0:W4:Y:S02]  /*8d680*/  @!P2 LDG.E.U16 R17, [R14.64] ;  /* 0x000000040e11a981 */ /* 0x000124000c1e1500 */
[----:B0-----:R-:W-:Y:S02]  /*8d690*/  @!P1 IMAD.MOV.U32 R14, RZ, RZ, R5 ;  /* 0x000000ffff0e9224 */ /* 0x001fe400078e0005 */
[----:B------:R-:W-:-:S05]  /*8d6a0*/  @!P1 IMAD.MOV.U32 R15, RZ, RZ, R6 ;  /* 0x000000ffff0f9224 */ /* 0x000fca00078e0006 */
[----:B------:R2:W4:Y:S02]  /*8d6b0*/  @!P1 LDG.E.U16 R19, [R14.64] ;  /* 0x000000040e139981 */ /* 0x000524000c1e1500 */
[----:B--2---:R-:W-:Y:S02]  /*8d6c0*/  @!P2 IMAD.MOV.U32 R15, RZ, RZ, R4 ;  /* 0x000000ffff0fa224 */ /* 0x004fe400078e0004 */
[----:B------:R-:W-:-:S05]  /*8d6d0*/  @!P2 IMAD.MOV.U32 R14, RZ, RZ, R3 ;  /* 0x000000ffff0ea224 */ /* 0x000fca00078e0003 */
[----:B------:R0:W2:Y:S04]  /*8d6e0*/  @!P2 LDG.E.U16 R21, [R14.64] ;  /* 0x000000040e15a981 */ /* 0x0000a8000c1e1500 */
[----:B---3--:R-:W-:Y:S01]  /*8d6f0*/  STL [R1+0x47ac], R12 ;  /* 0x0047ac0c01007387 */ /* 0x008fe20000100800 */
[----:B0-----:R-:W-:-:S03]  /*8d700*/  @!P1 IMAD.MOV.U32 R14, RZ, RZ, R0 ;  /* 0x000000ffff0e9224 */ /* 0x001fc600078e0000 */
[----:B----4-:R-:W-:Y:S04]  /*8d710*/  STL [R1+0x4894], R13 ;  /* 0x0048940d01007387 */ /* 0x010fe80000100800 */
[----:B------:R0:W-:Y:S04]  /*8d720*/  STL [R1+0x4898], R17 ;  /* 0x0048981101007387 */ /* 0x0001e80000100800 */
[----:B------:R-:W-:Y:S04]  /*8d730*/  STL [R1+0x4854], R19 ;  /* 0x0048541301007387 */ /* 0x000fe80000100800 */
[----:B--2---:R-:W-:Y:S01]  /*8d740*/  STL [R1+0x4858], R21 ;  /* 0x0048581501007387 */ /* 0x004fe20000100800 */
[----:B0-----:R-:W2:Y:S02]  /*8d750*/  LDL R17, [R1+0x3f50] ;  /* 0x003f500001117983 */ /* 0x001ea40000100800 */
[----:B------:R-:W3:Y:S02]  /*8d760*/  LDL R0, [R1+0x3f5c] ;  /* 0x003f5c0001007983 */ /* 0x000ee40000100800 */
[----:B------:R-:W4:Y:S01]  /*8d770*/  LDL R13, [R1+0x3f58] ;  /* 0x003f5800010d7983 */ /* 0x000f220000100800 */
[----:B------:R-:W4:Y:S04]  /*8d780*/  LDL R4, [R1+0x3f64] ;  /* 0x003f640001047983 */ /* 0x000f280000100800 */
[----:B------:R-:W4:Y:S04]  /*8d790*/  LDL R12, [R1+0x3f60] ;  /* 0x003f6000010c7983 */ /* 0x000f280000100800 */
[----:B------:R-:W4:Y:S01]  /*8d7a0*/  LDL R11, [R1+0x3f6c] ;  /* 0x003f6c00010b7983 */ /* 0x000f220000100800 */
[----:B------:R-:W-:Y:S01]  /*8d7b0*/  PRMT R23, RZ, 0x7610, R23 ;  /* 0x00007610ff177816 */ /* 0x000fe20000000017 */
[----:B------:R-:W-:Y:S01]  /*8d7c0*/  @!P1 IMAD.MOV.U32 R15, RZ, RZ, R2 ;  /* 0x000000ffff0f9224 */ /* 0x000fe200078e0002 */
[----:B------:R-:W-:-:S02]  /*8d7d0*/  PRMT R25, RZ, 0x7610, R25 ;  /* 0x00007610ff197816 */ /* 0x000fc40000000019 */
[----:B------:R-:W-:Y:S01]  /*8d7e0*/  PRMT R27, RZ, 0x7610, R27 ;  /* 0x00007610ff1b7816 */ /* 0x000fe2000000001b */
[----:B------:R-:W4:Y:S04]  /*8d7f0*/  LDL.LU R10, [R1+0x14f0] ;  /* 0x0014f000010a7983 */ /* 0x000f280000300800 */
[----:B------:R2:W4:Y:S01]  /*8d800*/  @!P1 LDG.E.U16 R23, [R14.64] ;  /* 0x000000040e179981 */ /* 0x000522000c1e1500 */
[----:B------:R-:W4:Y:S02]  /*8d810*/  LDL.LU R9, [R1+0x14b0] ;  /* 0x0014b00001097983 */ /* 0x000f240000300800 */
[----:B------:R-:W4:Y:S02]  /*8d820*/  LDL.LU R8, [R1+0x14a8] ;  /* 0x0014a80001087983 */ /* 0x000f240000300800 */
[----:B------:R-:W4:Y:S01]  /*8d830*/  LDL.LU R7, [R1+0x1468] ;  /* 0x0014680001077983 */ /* 0x000f220000300800 */
[----:B------:R-:W4:Y:S01]  /*8d840*/  LDL.LU R6, [R1+0x1460] ;  /* 0x0014600001067983 */ /* 0x000f220000300800 */
[----:B------:R-:W4:Y:S01]  /*8d850*/  LDL.LU R16, [R1+0x1420] ;  /* 0x0014200001107983 */ /* 0x000f220000300800 */
[----:B------:R-:W-:Y:S01]  /*8d860*/  PRMT R29, RZ, 0x7610, R29 ;  /* 0x00007610ff1d7816 */ /* 0x000fe2000000001d */
        /* <DEDUP_REMOVED lines=8> */
[----:B------:R-:W4:Y:S02]  /*8d8f0*/  LDL.LU R3, [R1+0x12f8] ;  /* 0x0012f80001037983 */ /* 0x000f240000300800 */
[----:B--2---:R-:W-:-:S02]  /*8d900*/  @!P2 IMAD.MOV.U32 R15, RZ, RZ, R17 ;  /* 0x000000ffff0fa224 */ /* 0x004fc400078e0011 */
[----:B---3--:R-:W-:-:S05]  /*8d910*/  @!P2 IMAD.MOV.U32 R14, RZ, RZ, R0 ;  /* 0x000000ffff0ea224 */ /* 0x008fca00078e0000 */
[----:B------:R4:W2:Y:S02]  /*8d920*/  @!P2 LDG.E.U16 R25, [R14.64] ;  /* 0x000000040e19a981 */ /* 0x0008a4000c1e1500 */
[----:B----4-:R-:W-:Y:S02]  /*8d930*/  @!P1 IMAD.MOV.U32 R14, RZ, RZ, R4 ;  /* 0x000000ffff0e9224 */ /* 0x010fe400078e0004 */
[----:B------:R-:W-:-:S05]  /*8d940*/  @!P1 IMAD.MOV.U32 R15, RZ, RZ, R13 ;  /* 0x000000ffff0f9224 */ /* 0x000fca00078e000d */
[----:B------:R0:W3:Y:S02]  /*8d950*/  @!P1 LDG.E.U16 R27, [R14.64] ;  /* 0x000000040e1b9981 */ /* 0x0000e4000c1e1500 */
[----:B0-----:R-:W-:Y:S02]  /*8d960*/  @!P2 IMAD.MOV.U32 R14, RZ, RZ, R11 ;  /* 0x000000ffff0ea224 */ /* 0x001fe400078e000b */
[----:B------:R-:W-:-:S05]  /*8d970*/  @!P2 IMAD.MOV.U32 R15, RZ, RZ, R12 ;  /* 0x000000ffff0fa224 */ /* 0x000fca00078e000c */
[----:B------:R-:W4:Y:S04]  /*8d980*/  @!P2 LDG.E.U16 R29, [R14.64] ;  /* 0x000000040e1da981 */ /* 0x000f28000c1e1500 */
[----:B------:R-:W0:Y:S04]  /*8d990*/  S2R R0, SR_TID.X ;  /* 0x0000000000007919 */ /* 0x000e280000002100 */
[----:B------:R-:W-:Y:S01]  /*8d9a0*/  STL [R1+0x4810], R23 ;  /* 0x0048101701007387 */ /* 0x000fe20000100800 */
[----:B0-----:R-:W-:-:S05]  /*8d9b0*/  LOP3.LUT R0, R0, 0x7f, RZ, 0xc0, !PT ;  /* 0x0000007f00007812 */ /* 0x001fca00078ec0ff */
[----:B------:R-:W-:-:S05]  /*8d9c0*/  IMAD.SHL.U32 R0, R0, 0x2, RZ ;  /* 0x0000000200007824 */ /* 0x000fca00078e00ff */
[----:B------:R-:W-:-:S05]  /*8d9d0*/  LOP3.LUT R0, R0, 0x10, RZ, 0x3c, !PT ;  /* 0x0000001000007812 */ /* 0x000fca00078e3cff */
        /* <DEDUP_REMOVED lines=11> */
[----:B------:R0:W-:Y:S01]  /*8da90*/  STS.U16 [R0+0xe200], R5 ;  /* 0x00e2000500007388 */ /* 0x0001e20000000400 */
[----:B--2---:R-:W-:Y:S01]  /*8daa0*/  STL [R1+0x4814], R25 ;  /* 0x0048141901007387 */ /* 0x004fe20000100800 */
[----:B------:R-:W2:Y:S03]  /*8dab0*/  LDL.LU R4, [R1+0x12bc] ;  /* 0x0012bc0001047983 */ /* 0x000ea60000300800 */
[----:B---3--:R-:W-:Y:S04]  /*8dac0*/  STL [R1+0x47cc], R27 ;  /* 0x0047cc1b01007387 */ /* 0x008fe80000100800 */
[----:B----4-:R1:W-:Y:S01]  /*8dad0*/  STL [R1+0x47d0], R29 ;  /* 0x0047d01d01007387 */ /* 0x0103e20000100800 */
[----:B0-----:R-:W3:Y:S03]  /*8dae0*/  LDL.LU R5, [R1+0x12b8] ;  /* 0x0012b80001057983 */ /* 0x001ee60000300800 */
[----:B-1----:R-:W4:Y:S04]  /*8daf0*/  LDL.LU R29, [R1+0x1278] ;  /* 0x00127800011d7983 */ /* 0x002f280000300800 */
[----:B------:R-:W-:Y:S01]  /*8db00*/  STS.U16 [R0+0xe300], R28 ;  /* 0x00e3001c00007388 */ /* 0x000fe20000000400 */
[----:B------:R-:W-:Y:S02]  /*8db10*/  STS.U16 [R0+0xf200], R2 ;  /* 0x00f2000200007388 */ /* 0x000fe40000000400 */
[----:B------:R-:W-:Y:S01]  /*8db20*/  STS.U16 [R0+0xf300], R3 ;  /* 0x00f3000300007388 */ /* 0x000fe20000000400 */
[----:B----4-:R0:W-:Y:S04]  /*8db30*/  STL [R1+0x4914], R29 ;  /* 0x0049141d01007387 */ /* 0x0101e80000100800 */
[----:B0-----:R-:W4:Y:S01]  /*8db40*/  LDL.LU R29, [R1+0x127c] ;  /* 0x00127c00011d7983 */ /* 0x001f220000300800 */
        /* <DEDUP_REMOVED lines=20> */
[----:B------:R-:W4:Y:S03]  /*8dc90*/  LDL.LU R22, [R1+0xfbc] ;  /* 0x000fbc0001167983 */ /* 0x000f260000300800 */
[----:B--2---:R0:W-:Y:S01]  /*8dca0*/  STS.U16 [R0+0x10200], R4 ;  /* 0x0102000400007388 */ /* 0x0041e20000000400 */
[----:B------:R-:W2:Y:S02]  /*8dcb0*/  LDL.LU R24, [R1+0xfb8] ;  /* 0x000fb80001187983 */ /* 0x000ea40000300800 */
[----:B---3--:R1:W-:Y:S01]  /*8dcc0*/  STS.U16 [R0+0x10300], R5 ;  /* 0x0103000500007388 */ /* 0x0083e20000000400 */
[----:B0-----:R-:W3:Y:S01]  /*8dcd0*/  LDL.LU R4, [R1+0xf7c] ;  /* 0x000f7c0001047983 */ /* 0x001ee20000300800 */
[----:B------:R-:W2:Y:S02]  /*8dce0*/  LDL.LU R26, [R1+0xf78] ;  /* 0x000f7800011a7983 */ /* 0x000ea40000300800 */
[----:B------:R-:W2:Y:S02]  /*8dcf0*/  LDL.LU R28, [R1+0xf3c] ;  /* 0x000f3c00011c7983 */ /* 0x000ea40000300800 */
[----:B------:R-:W2:Y:S01]  /*8dd00*/  LDL.LU R2, [R1+0xf38] ;  /* 0x000f380001027983 */ /* 0x000ea20000300800 */
[----:B-1----:R-:W2:Y:S04]  /*8dd10*/  LDL.LU R5, [R1+0x820] ;  /* 0x0008200001057983 */ /* 0x002ea80000300800 */
[----:B----4-:R0:W-:Y:S04]  /*8dd20*/  STS.U16 [R0+0x11200], R29 ;  /* 0x0112001d00007388 */ /* 0x0101e80000000400 */
[----:B0-----:R-:W4:Y:S04]  /*8dd30*/  LDL.LU R29, [R1+0x4914] ;  /* 0x00491400011d7983 */ /* 0x001f280000300800 */
[----:B----4-:R-:W-:Y:S01]  /*8dd40*/  STS.U16 [R0+0x11300], R29 ;  /* 0x0113001d00007388 */ /* 0x010fe20000000400 */
[----:B------:R-:W-:Y:S02]  /*8dd50*/  STS.U16 [R0+0x12200], R14 ;  /* 0x0122000e00007388 */ /* 0x000fe40000000400 */
[----:B------:R-:W-:Y:S02]  /*8dd60*/  STS.U16 [R0+0x12300], R15 ;  /* 0x0123000f00007388 */ /* 0x000fe40000000400 */
[----:B------:R0:W-:Y:S01]  /*8dd70*/  STS.U16 [R0+0x13200], R3 ;  /* 0x0132000300007388 */ /* 0x0001e20000000400 */
        /* <DEDUP_REMOVED lines=18> */
[----:B--2---:R-:W-:Y:S01]  /*8dea0*/  STS.U16 [R0+0x1c300], R24 ;  /* 0x01c3001800007388 */ /* 0x004fe20000000400 */
[----:B0-----:R-:W2:Y:S01]  /*8deb0*/  LDL.LU R3, [R1+0x81c] ;  /* 0x00081c0001037983 */ /* 0x001ea20000300800 */
[----:B---3--:R0:W-:Y:S03]  /*8dec0*/  STS.U16 [R0+0x1d200], R4 ;  /* 0x01d2000400007388 */ /* 0x0081e60000000400 */
[----:B0-----:R-:W3:Y:S01]  /*8ded0*/  LDL.LU R4, [R1+0x7e0] ;  /* 0x0007e00001047983 */ /* 0x001ee20000300800 */
[----:B------:R-:W4:Y:S02]  /*8dee0*/  LDL.LU R29, [R1+0x7a4] ;  /* 0x0007a400011d7983 */ /* 0x000f240000300800 */
[----:B------:R-:W-:Y:S02]  /*8def0*/  STS.U16 [R0+0x1d300], R26 ;  /* 0x01d3001a00007388 */ /* 0x000fe40000000400 */
[----:B------:R-:W-:Y:S01]  /*8df00*/  STS.U16 [R0+0x1e200], R28 ;  /* 0x01e2001c00007388 */ /* 0x000fe20000000400 */
[----:B------:R-:W-:Y:S01]  /*8df10*/  STS.U16 [R0+0x1e300], R2 ;  /* 0x01e3000200007388 */ /* 0x000fe20000000400 */
[----:B------:R-:W-:Y:S03]  /*8df20*/  STS.U16 [R0+0x1f200], R5 ;  /* 0x01f2000500007388 */ /* 0x000fe60000000400 */
        /* <DEDUP_REMOVED lines=22> */
[----:B--2---:R0:W-:Y:S01]  /*8e090*/  STS.U16 [R0+0x1f300], R3 ;  /* 0x01f3000300007388 */ /* 0x0041e20000000400 */
[----:B------:R-:W2:Y:S02]  /*8e0a0*/  LDL.LU R22, [R1+0x430] ;  /* 0x0004300001167983 */ /* 0x000ea40000300800 */
[----:B---3--:R1:W-:Y:S01]  /*8e0b0*/  STS.U16 [R0+0x20200], R4 ;  /* 0x0202000400007388 */ /* 0x0083e20000000400 */
[----:B0-----:R-:W3:Y:S01]  /*8e0c0*/  LDL.LU R3, [R1+0x3fc] ;  /* 0x0003fc0001037983 */ /* 0x001ee20000300800 */
[----:B------:R-:W2:Y:S02]  /*8e0d0*/  LDL.LU R24, [R1+0x3f8] ;  /* 0x0003f80001187983 */ /* 0x000ea40000300800 */
[----:B------:R-:W2:Y:S02]  /*8e0e0*/  LDL.LU R26, [R1+0x3c4] ;  /* 0x0003c400011a7983 */ /* 0x000ea40000300800 */
[----:B------:R-:W2:Y:S01]  /*8e0f0*/  LDL.LU R28, [R1+0x3c0] ;  /* 0x0003c000011c7983 */ /* 0x000ea20000300800 */
[----:B------:R-:W2:Y:S01]  /*8e100*/  LDL.LU R2, [R1+0x38c] ;  /* 0x00038c0001027983 */ /* 0x000ea20000300800 */
[----:B-1----:R-:W2:Y:S03]  /*8e110*/  LDL.LU R4, [R1+0x388] ;  /* 0x0003880001047983 */ /* 0x002ea60000300800 */
[----:B----4-:R0:W-:Y:S04]  /*8e120*/  STS.U16 [R0+0x20300], R29 ;  /* 0x0203001d00007388 */ /* 0x0101e80000000400 */
[----:B0-----:R-:W4:Y:S04]  /*8e130*/  LDL.LU R29, [R1+0x4910] ;  /* 0x00491000011d7983 */ /* 0x001f280000300800 */
[----:B----4-:R-:W-:Y:S01]  /*8e140*/  STS.U16 [R0+0x21200], R29 ;  /* 0x0212001d00007388 */ /* 0x010fe20000000400 */
[----:B------:R-:W-:Y:S02]  /*8e150*/  STS.U16 [R0+0x21300], R14 ;  /* 0x0213000e00007388 */ /* 0x000fe40000000400 */
[----:B------:R0:W-:Y:S02]  /*8e160*/  STS.U16 [R0+0x22200], R5 ;  /* 0x0222000500007388 */ /* 0x0001e40000000400 */
        /* <DEDUP_REMOVED lines=18> */
[----:B--2---:R-:W-:Y:S02]  /*8e290*/  STS.U16 [R0+0x2b300], R22 ;  /* 0x02b3001600007388 */ /* 0x004fe40000000400 */
[----:B---3--:R1:W-:Y:S02]  /*8e2a0*/  STS.U16 [R0+0x2c200], R3 ;  /* 0x02c2000300007388 */ /* 0x0083e40000000400 */
[----:B------:R-:W-:Y:S01]  /*8e2b0*/  STS.U16 [R0+0x2c300], R24 ;  /* 0x02c3001800007388 */ /* 0x000fe20000000400 */
[----:B------:R-:W-:Y:S01]  /*8e2c0*/  STS.U16 [R0+0x2d200], R26 ;  /* 0x02d2001a00007388 */ /* 0x000fe20000000400 */
[----:B------:R-:W-:Y:S03]  /*8e2d0*/  STS.U16 [R0+0x2d300], R28 ;  /* 0x02d3001c00007388 */ /* 0x000fe60000000400 */
[----:B0-----:R-:W2:Y:S01]  /*8e2e0*/  LDL.LU R5, [R1+0x354] ;  /* 0x0003540001057983 */ /* 0x001ea20000300800 */
[----:B------:R-:W-:Y:S02]  /*8e2f0*/  STS.U16 [R0+0x2e200], R2 ;  /* 0x02e2000200007388 */ /* 0x000fe40000000400 */
[----:B------:R0:W-:Y:S01]  /*8e300*/  STS.U16 [R0+0x2e300], R4 ;  /* 0x02e3000400007388 */ /* 0x0001e20000000400 */
[----:B-1----:R-:W3:Y:S04]  /*8e310*/  LDL.LU R3, [R1+0x350] ;  /* 0x0003500001037983 */ /* 0x002ee80000300800 */
[----:B0-----:R-:W4:Y:S04]  /*8e320*/  LDL.LU R4, [R1+0x318] ;  /* 0x0003180001047983 */ /* 0x001f280000300800 */
[----:B----4-:R0:W-:Y:S04]  /*8e330*/  STL [R1+0x490c], R4 ;  /* 0x00490c0401007387 */ /* 0x0101e80000100800 */
[----:B0-----:R-:W4:Y:S01]  /*8e340*/  LDL.LU R4, [R1+0x31c] ;  /* 0x00031c0001047983 */ /* 0x001f220000300800 */
[----:B------:R-:W4:Y:S03]  /*8e350*/  LDL.LU R28, [R1+0x2e4] ;  /* 0x0002e400011c7983 */ /* 0x000f260000300800 */
[----:B--2---:R0:W-:Y:S04]  /*8e360*/  STS.U16 [R0+0x2f200], R5 ;  /* 0x02f2000500007388 */ /* 0x0041e80000000400 */
        /* <DEDUP_REMOVED lines=24> */
[----:B---3--:R0:W-:Y:S04]  /*8e4f0*/  STS.U16 [R0+0x2f300], R3 ;  /* 0x02f3000300007388 */ /* 0x0081e80000000400 */
[----:B------:R-:W3:Y:S04]  /*8e500*/  LDL.LU R26, [R1+0x38] ;  /* 0x00003800011a7983 */ /* 0x000ee80000300800 */
[----:B0-----:R-:W2:Y:S04]  /*8e510*/  LDL.LU R3, [R1+0x4] ;  /* 0x0000040001037983 */ /* 0x001ea80000300800 */
[----:B----4-:R0:W-:Y:S04]  /*8e520*/  STS.U16 [R0+0x30200], R4 ;  /* 0x0302000400007388 */ /* 0x0101e80000000400 */
[----:B0-----:R-:W4:Y:S04]  /*8e530*/  LDL.LU R4, [R1+0x490c] ;  /* 0x00490c0001047983 */ /* 0x001f280000300800 */
[----:B----4-:R0:W-:Y:S01]  /*8e540*/  STS.U16 [R0+0x30300], R4 ;  /* 0x0303000400007388 */ /* 0x0101e20000000400 */
[----:B------:R1:W-:Y:S02]  /*8e550*/  STS.U16 [R0+0x31200], R28 ;  /* 0x0312001c00007388 */ /* 0x0003e40000000400 */
[----:B--2---:R2:W-:Y:S01]  /*8e560*/  STS.U16 [R0+0x31300], R5 ;  /* 0x0313000500007388 */ /* 0x0045e20000000400 */
[----:B0-----:R-:W4:Y:S01]  /*8e570*/  LDL.LU R4, [R1+0x4908] ;  /* 0x0049080001047983 */ /* 0x001f220000300800 */
[----:B-1----:R-:W4:Y:S02]  /*8e580*/  LDL.LU R28, [R1] ;  /* 0x00000000011c7983 */ /* 0x002f240000300800 */
[----:B--2---:R-:W2:Y:S02]  /*8e590*/  LDL.LU R5, [R1+0x4904] ;  /* 0x0049040001057983 */ /* 0x004ea40000300800 */
        /* <DEDUP_REMOVED lines=18> */
[----:B------:R0:W-:Y:S03]  /*8e6c0*/  STS.U16 [R0+0x3b200], R2 ;  /* 0x03b2000200007388 */ /* 0x0001e60000000400 */
[----:B0-----:R-:W0:Y:S01]  /*8e6d0*/  S2R R2, SR_TID.X ;  /* 0x0000000000027919 */ /* 0x001e220000002100 */
[----:B------:R-:W-:Y:S02]  /*8e6e0*/  STS.U16 [R0+0x3b300], R18 ;  /* 0x03b3001200007388 */ /* 0x000fe40000000400 */
[----:B------:R-:W-:Y:S02]  /*8e6f0*/  STS.U16 [R0+0x3c200], R20 ;  /* 0x03c2001400007388 */ /* 0x000fe40000000400 */
[----:B------:R-:W-:Y:S01]  /*8e700*/  STS.U16 [R0+0x3c300], R22 ;  /* 0x03c3001600007388 */ /* 0x000fe20000000400 */
[----:B------:R-:W-:Y:S01]  /*8e710*/  STS.U16 [R0+0x3d200], R24 ;  /* 0x03d2001800007388 */ /* 0x000fe20000000400 */
[----:B---3--:R-:W-:Y:S02]  /*8e720*/  STS.U16 [R0+0x3d300], R26 ;  /* 0x03d3001a00007388 */ /* 0x008fe40000000400 */
[----:B------:R-:W-:Y:S01]  /*8e730*/  STS.U16 [R0+0x3e200], R3 ;  /* 0x03e2000300007388 */ /* 0x000fe20000000400 */
[----:B0-----:R-:W-:-:S05]  /*8e740*/  LOP3.LUT R2, R2, 0x7f, RZ, 0xc0, !PT ;  /* 0x0000007f02027812 */ /* 0x001fca00078ec0ff */
[----:B------:R-:W-:Y:S04]  /*8e750*/  STL [R1+0x48d0], R2 ;  /* 0x0048d00201007387 */ /* 0x000fe80000100800 */
[----:B----4-:R-:W-:Y:S01]  /*8e760*/  STS.U16 [R0+0x3e300], R28 ;  /* 0x03e3001c00007388 */ /* 0x010fe20000000400 */
[----:B--2---:R-:W-:Y:S02]  /*8e770*/  STS.U16 [R0+0x3f200], R5 ;  /* 0x03f2000500007388 */ /* 0x004fe40000000400 */
[----:B------:R0:W-:Y:S02]  /*8e780*/  STS.U16 [R0+0x3f300], R4 ;  /* 0x03f3000400007388 */ /* 0x0001e40000000400 */
[----:B0-----:R-:W2:Y:S04]  /*8e790*/  LDL.LU R4, [R1+0x1684] ;  /* 0x0016840001047983 */ /* 0x001ea80000300800 */
[----:B--2---:R0:W-:Y:S04]  /*8e7a0*/  STL [R1+0x48f8], R4 ;  /* 0x0048f80401007387 */ /* 0x0041e80000100800 */
[----:B0-----:R-:W2:Y:S04]  /*8e7b0*/  LDL.LU R4, [R1+0x1688] ;  /* 0x0016880001047983 */ /* 0x001ea80000300800 */
[----:B--2---:R0:W-:Y:S04]  /*8e7c0*/  STL [R1+0x48fc], R4 ;  /* 0x0048fc0401007387 */ /* 0x0041e80000100800 */
[----:B0-----:R-:W2:Y:S01]  /*8e7d0*/  LDL.LU R4, [R1+0x16ec] ;  /* 0x0016ec0001047983 */ /* 0x001ea20000300800 */
[----:B------:R-:W-:-:S03]  /*8e7e0*/  IMAD.SHL.U32 R3, R2, 0x2, RZ ;  /* 0x0000000202037824 */ /* 0x000fc600078e00ff */
        /* <DEDUP_REMOVED lines=22> */
[----:B------:R-:W3:Y:S01]  /*8e950*/  LDL.LU R18, [R1+0x13c8] ;  /* 0x0013c80001127983 */ /* 0x000ee20000300800 */
[----:B------:R-:W-:Y:S01]  /*8e960*/  LOP3.LUT R3, R3, 0x20, RZ, 0x3c, !PT ;  /* 0x0000002003037812 */ /* 0x000fe200078e3cff */
[----:B------:R-:W3:Y:S01]  /*8e970*/  LDL.LU R20, [R1+0x13c4] ;  /* 0x0013c40001147983 */ /* 0x000ee20000300800 */
[----:B------:R-:W3:Y:S01]  /*8e980*/  LDL.LU R22, [R1+0x1380] ;  /* 0x0013800001167983 */ /* 0x000ee20000300800 */
[----:B------:R-:W3:Y:S02]  /*8e990*/  LDL.LU R24, [R1+0x137c] ;  /* 0x00137c0001187983 */ /* 0x000ee40000300800 */
[----:B------:R-:W3:Y:S02]  /*8e9a0*/  LDL.LU R26, [R1+0x1338] ;  /* 0x00133800011a7983 */ /* 0x000ee40000300800 */
        /* <DEDUP_REMOVED lines=13> */
[----:B0-----:R-:W2:Y:S01]  /*8ea80*/  LDL.LU R4, [R1+0x12b4] ;  /* 0x0012b40001047983 */ /* 0x001ea20000300800 */
[----:B---3--:R-:W-:Y:S02]  /*8ea90*/  STS.U16 [R3+0x2400], R5 ;  /* 0x0024000503007388 */ /* 0x008fe40000000400 */
[----:B----4-:R-:W-:Y:S02]  /*8eaa0*/  STS.U16 [R3+0x2500], R2 ;  /* 0x0025000203007388 */ /* 0x010fe40000000400 */
        /* <DEDUP_REMOVED lines=10> */
[----:B------:R-:W-:Y:S03]  /*8eb50*/  STS.U16 [R3+0x8400], R12 ;  /* 0x0084000c03007388 */ /* 0x000fe60000000400 */
        /* <DEDUP_REMOVED lines=15> */
[----:B------:R-:W3:Y:S02]  /*8ec50*/  LDL.LU R12, [R1+0x10f0] ;  /* 0x0010f000010c7983 */ /* 0x000ee40000300800 */
[----:B------:R1:W-:Y:S02]  /*8ec60*/  STS.U16 [R3+0x9400], R10 ;  /* 0x0094000a03007388 */ /* 0x0003e40000000400 */
[----:B------:R1:W-:Y:S01]  /*8ec70*/  STS.U16 [R3+0x9500], R9 ;  /* 0x0095000903007388 */ /* 0x0003e20000000400 */
[----:B------:R1:W-:Y:S01]  /*8ec80*/  STS.U16 [R3+0xa400], R8 ;  /* 0x00a4000803007388 */ /* 0x0003e20000000400 */
[----:B------:R1:W-:Y:S02]  /*8ec90*/  STS.U16 [R3+0xa500], R7 ;  /* 0x00a5000703007388 */ /* 0x0003e40000000400 */
[----:B------:R1:W-:Y:S01]  /*8eca0*/  STS.U16 [R3+0xb400], R6 ;  /* 0x00b4000603007388 */ /* 0x0003e20000000400 */
[----:B0-----:R-:W3:Y:S01]  /*8ecb0*/  LDL.LU R11, [R1+0x10b4] ;  /* 0x0010b400010b7983 */ /* 0x001ee20000300800 */
[----:B-1----:R-:W3:Y:S03]  /*8ecc0*/  LDL.LU R10, [R1+0x10b0] ;  /* 0x0010b000010a7983 */ /* 0x002ee60000300800 */
[----:B------:R-:W3:Y:S04]  /*8ecd0*/  LDL.LU R9, [R1+0x1074] ;  /* 0x0010740001097983 */ /* 0x000ee80000300800 */
[----:B------:R-:W3:Y:S01]  /*8ece0*/  LDL.LU R8, [R1+0x1070] ;  /* 0x0010700001087983 */ /* 0x000ee20000300800 */
[----:B------:R-:W3:Y:S02]  /*8ecf0*/  LDL.LU R7, [R1+0x1034] ;  /* 0x0010340001077983 */ /* 0x000ee40000300800 */
[----:B------:R0:W-:Y:S02]  /*8ed00*/  STS.U16 [R3+0xb500], R16 ;  /* 0x00b5001003007388 */ /* 0x0001e40000000400 */
[----:B------:R-:W3:Y:S01]  /*8ed10*/  LDL.LU R6, [R1+0x1030] ;  /* 0x0010300001067983 */ /* 0x000ee20000300800 */
[----:B------:R1:W-:Y:S01]  /*8ed20*/  STS.U16 [R3+0xc400], R18 ;  /* 0x00c4001203007388 */ /* 0x0003e20000000400 */
[----:B------:R1:W-:Y:S02]  /*8ed30*/  STS.U16 [R3+0xc500], R20 ;  /* 0x00c5001403007388 */ /* 0x0003e40000000400 */
[----:B------:R1:W-:Y:S02]  /*8ed40*/  STS.U16 [R3+0xd400], R22 ;  /* 0x00d4001603007388 */ /* 0x0003e40000000400 */
[----:B------:R1:W-:Y:S01]  /*8ed50*/  STS.U16 [R3+0xd500], R24 ;  /* 0x00d5001803007388 */ /* 0x0003e20000000400 */
[----:B------:R1:W-:Y:S04]  /*8ed60*/  STS.U16 [R3+0xe400], R26 ;  /* 0x00e4001a03007388 */ /* 0x0003e80000000400 */
[----:B0-----:R-:W3:Y:S01]  /*8ed70*/  LDL.LU R16, [R1+0xff4] ;  /* 0x000ff40001107983 */ /* 0x001ee20000300800 */
[----:B-1----:R-:W3:Y:S03]  /*8ed80*/  LDL.LU R18, [R1+0xff0] ;  /* 0x000ff00001127983 */ /* 0x002ee60000300800 */
[----:B------:R-:W3:Y:S04]  /*8ed90*/  LDL.LU R20, [R1+0xfb4] ;  /* 0x000fb40001147983 */ /* 0x000ee80000300800 */
[----:B------:R-:W3:Y:S01]  /*8eda0*/  LDL.LU R22, [R1+0xfb0] ;  /* 0x000fb00001167983 */ /* 0x000ee20000300800 */
[----:B------:R-:W3:Y:S02]  /*8edb0*/  LDL.LU R24, [R1+0xf74] ;  /* 0x000f740001187983 */ /* 0x000ee40000300800 */
[----:B------:R0:W-:Y:S02]  /*8edc0*/  STS.U16 [R3+0xe500], R28 ;  /* 0x00e5001c03007388 */ /* 0x0001e40000000400 */
[----:B------:R-:W3:Y:S01]  /*8edd0*/  LDL.LU R26, [R1+0xf70] ;  /* 0x000f7000011a7983 */ /* 0x000ee20000300800 */
[----:B------:R1:W-:Y:S04]  /*8ede0*/  STS.U16 [R3+0xf400], R0 ;  /* 0x00f4000003007388 */ /* 0x0003e80000000400 */
[----:B0-----:R-:W3:Y:S01]  /*8edf0*/  LDL.LU R28, [R1+0xf34] ;  /* 0x000f3400011c7983 */ /* 0x001ee20000300800 */
[----:B-1----:R-:W3:Y:S03]  /*8ee00*/  LDL.LU R0, [R1+0xf30] ;  /* 0x000f300001007983 */ /* 0x002ee60000300800 */
        /* <DEDUP_REMOVED lines=74> */
[----:B--2---:R-:W-:Y:S01]  /*8f2b0*/  STS.U16 [R3+0x20500], R4 ;  /* 0x0205000403007388 */ /* 0x004fe20000000400 */
[----:B---3--:R-:W-:Y:S02]  /*8f2c0*/  STS.U16 [R3+0x21400], R5 ;  /* 0x0214000503007388 */ /* 0x008fe40000000400 */
[----:B----4-:R0:W-:Y:S02]  /*8f2d0*/  STS.U16 [R3+0x21500], R2 ;  /* 0x0215000203007388 */ /* 0x0101e40000000400 */
[----:B0-----:R-:W2:Y:S04]  /*8f2e0*/  LDL.LU R2, [R1+0x314] ;  /* 0x0003140001027983 */ /* 0x001ea80000300800 */
[----:B--2---:R0:W-:Y:S04]  /*8f2f0*/  STL [R1+0x48d4], R2 ;  /* 0x0048d40201007387 */ /* 0x0041e80000100800 */
        /* <DEDUP_REMOVED lines=27> */
[----:B0-----:R-:W2:Y:S01]  /*8f4b0*/  LDL.LU R2, [R1+0x380] ;  /* 0x0003800001027983 */ /* 0x001ea20000300800 */
[----:B------:R-:W3:Y:S02]  /*8f4c0*/  LDL.LU R9, [R1+0x310] ;  /* 0x0003100001097983 */ /* 0x000ee40000300800 */
[----:B------:R-:W4:Y:S01]  /*8f4d0*/  LDL.LU R8, [R1+0x2dc] ;  /* 0x0002dc0001087983 */ /* 0x000f220000300800 */
[----:B------:R0:W-:Y:S01]  /*8f4e0*/  STS.U16 [R3+0x2d500], R28 ;  /* 0x02d5001c03007388 */ /* 0x0001e20000000400 */
[----:B------:R-:W3:Y:S03]  /*8f4f0*/  LDL.LU R26, [R1+0x2d8] ;  /* 0x0002d800011a7983 */ /* 0x000ee60000300800 */
[----:B0-----:R-:W3:Y:S01]  /*8f500*/  LDL.LU R28, [R1+0x2a4] ;  /* 0x0002a400011c7983 */ /* 0x001ee20000300800 */
        /* <DEDUP_REMOVED lines=20> */
[----:B------:R-:W3:Y:S03]  /*8f650*/  LDL.LU R22, [R1+0x68] ;  /* 0x0000680001167983 */ /* 0x000ee60000300800 */
[----:B------:R0:W-:Y:S01]  /*8f660*/  STS.U16 [R3+0x2e400], R0 ;  /* 0x02e4000003007388 */ /* 0x0001e20000000400 */
[----:B------:R-:W3:Y:S03]  /*8f670*/  LDL.LU R24, [R1+0x34] ;  /* 0x0000340001187983 */ /* 0x000ee60000300800 */
[----:B0-----:R-:W3:Y:S04]  /*8f680*/  LDL.LU R0, [R1+0x30] ;  /* 0x0000300001007983 */ /* 0x001ee80000300800 */
[----:B--2---:R0:W-:Y:S04]  /*8f690*/  STS.U16 [R3+0x2e500], R2 ;  /* 0x02e5000203007388 */ /* 0x0041e80000000400 */
[----:B0-----:R-:W2:Y:S04]  /*8f6a0*/  LDL.LU R2, [R1+0x48dc] ;  /* 0x0048dc0001027983 */ /* 0x001ea80000300800 */
[----:B--2---:R0:W-:Y:S04]  /*8f6b0*/  STS.U16 [R3+0x2f400], R2 ;  /* 0x02f4000203007388 */ /* 0x0041e80000000400 */
[----:B0-----:R-:W2:Y:S04]  /*8f6c0*/  LDL.LU R2, [R1+0x48d8] ;  /* 0x0048d80001027983 */ /* 0x001ea80000300800 */
[----:B--2---:R0:W-:Y:S04]  /*8f6d0*/  STS.U16 [R3+0x2f500], R2 ;  /* 0x02f5000203007388 */ /* 0x0041e80000000400 */
[----:B0-----:R-:W2:Y:S04]  /*8f6e0*/  LDL.LU R2, [R1+0x48d4] ;  /* 0x0048d40001027983 */ /* 0x001ea80000300800 */
[----:B--2---:R0:W-:Y:S01]  /*8f6f0*/  STS.U16 [R3+0x30400], R2 ;  /* 0x0304000203007388 */ /* 0x0041e20000000400 */
[----:B---3--:R1:W-:Y:S02]  /*8f700*/  STS.U16 [R3+0x30500], R9 ;  /* 0x0305000903007388 */ /* 0x0083e40000000400 */
[----:B----4-:R2:W-:Y:S02]  /*8f710*/  STS.U16 [R3+0x31400], R8 ;  /* 0x0314000803007388 */ /* 0x0105e40000000400 */
[----:B------:R3:W-:Y:S01]  /*8f720*/  STS.U16 [R3+0x31500], R26 ;  /* 0x0315001a03007388 */ /* 0x0007e20000000400 */
[----:B------:R3:W-:Y:S04]  /*8f730*/  STS.U16 [R3+0x32400], R28 ;  /* 0x0324001c03007388 */ /* 0x0007e80000000400 */
[----:B0-----:R-:W4:Y:S01]  /*8f740*/  LDL.LU R2, [R1+0x48d0] ;  /* 0x0048d00001027983 */ /* 0x001f220000300800 */
[----:B-1----:R-:W4:Y:S02]  /*8f750*/  LDL.LU R9, [R1+0x48cc] ;  /* 0x0048cc0001097983 */ /* 0x002f240000300800 */
[----:B--2---:R-:W2:Y:S02]  /*8f760*/  LDL.LU R8, [R1+0x48c8] ;  /* 0x0048c80001087983 */ /* 0x004ea40000300800 */
[----:B---3--:R-:W3:Y:S01]  /*8f770*/  LDL.LU R26, [R1+0x48c4] ;  /* 0x0048c400011a7983 */ /* 0x008ee20000300800 */
[----:B------:R-:W2:Y:S04]  /*8f780*/  LDL.LU R28, [R1+0x48c0] ;  /* 0x0048c000011c7983 */ /* 0x000ea80000300800 */
        /* <DEDUP_REMOVED lines=22> */
[----:B------:R-:W-:Y:S01]  /*8f8f0*/  STS.U16 [R3+0x3d500], R0 ;  /* 0x03d5000003007388 */ /* 0x000fe20000000400 */
[----:B--2---:R-:W-:Y:S01]  /*8f900*/  STS.U16 [R3+0x3e400], R28 ;  /* 0x03e4001c03007388 */ /* 0x004fe20000000400 */
[----:B---3--:R-:W-:Y:S02]  /*8f910*/  STS.U16 [R3+0x3e500], R26 ;  /* 0x03e5001a03007388 */ /* 0x008fe40000000400 */
[----:B------:R-:W-:Y:S02]  /*8f920*/  STS.U16 [R3+0x3f400], R8 ;  /* 0x03f4000803007388 */ /* 0x000fe40000000400 */
[----:B----4-:R0:W-:Y:S02]  /*8f930*/  STS.U16 [R3+0x3f500], R9 ;  /* 0x03f5000903007388 */ /* 0x0101e40000000400 */
        /* <DEDUP_REMOVED lines=69> */
[----:B0-----:R-:W2:Y:S01]  /*8fd90*/  LDL.LU R0, [R1+0x12e8] ;  /* 0x0012e80001007983 */ /* 0x001ea20000300800 */
[----:B------:R-:W3:Y:S03]  /*8fda0*/  LDL.LU R9, [R1+0x126c] ;  /* 0x00126c0001097983 */ /* 0x000ee60000300800 */
[----:B---3--:R0:W-:Y:S04]  /*8fdb0*/  STL [R1+0x48ac], R9 ;  /* 0x0048ac0901007387 */ /* 0x0081e80000100800 */
[----:B0-----:R-:W3:Y:S01]  /*8fdc0*/  LDL.LU R9, [R1+0x12a8] ;  /* 0x0012a80001097983 */ /* 0x001ee20000300800 */
[----:B------:R-:W-:Y:S03]  /*8fdd0*/  STS.U16 [R2+0xf600], R3 ;  /* 0x00f6000302007388 */ /* 0x000fe60000000400 */
        /* <DEDUP_REMOVED lines=28> */
[----:B--2---:R0:W-:Y:S04]  /*8ffa0*/  STS.U16 [R2+0xf700], R0 ;  /* 0x00f7000002007388 */ /* 0x0041e80000000400 */
[----:B0-----:R-:W2:Y:S04]  /*8ffb0*/  LDL.LU R0, [R1+0xf28] ;  /* 0x000f280001007983 */ /* 0x001ea80000300800 */
[----:B---3--:R0:W-:Y:S04]  /*8ffc0*/  STS.U16 [R2+0x10600], R9 ;  /* 0x0106000902007388 */ /* 0x0081e80000000400 */
[----:B0-----:R-:W3:Y:S04]  /*8ffd0*/  LDL.LU R9, [R1+0x48b0] ;  /* 0x0048b00001097983 */ /* 0x001ee80000300800 */
[----:B---3--:R0:W-:Y:S04]  /*8ffe0*/  STS.U16 [R2+0x10700], R9 ;  /* 0x0107000902007388 */ /* 0x0081e80000000400 */
[----:B0-----:R-:W3:Y:S04]  /*8fff0*/  LDL.LU R9, [R1+0x48ac] ;  /* 0x0048ac0001097983 */ /* 0x001ee80000300800 */
[----:B---3--:R-:W-:Y:S01]  /*90000*/  STS.U16 [R2+0x11600], R9 ;  /* 0x0116000902007388 */ /* 0x008fe20000000400 */
[----:B----4-:R-:W-:Y:S02]  /*90010*/  STS.U16 [R2+0x11700], R8 ;  /* 0x0117000802007388 */ /* 0x010fe40000000400 */
        /* <DEDUP_REMOVED lines=25> */
[----:B0-----:R-:W3:Y:S01]  /*901b0*/  LDL.LU R3, [R1+0x810] ;  /* 0x0008100001037983 */ /* 0x001ee20000300800 */
[----:B------:R-:W4:Y:S03]  /*901c0*/  LDL.LU R9, [R1+0x7cc] ;  /* 0x0007cc0001097983 */ /* 0x000f260000300800 */
[----:B----4-:R0:W-:Y:S04]  /*901d0*/  STL [R1+0x48a4], R9 ;  /* 0x0048a40901007387 */ /* 0x0101e80000100800 */
[----:B0-----:R-:W4:Y:S01]  /*901e0*/  LDL.LU R9, [R1+0x7d0] ;  /* 0x0007d00001097983 */ /* 0x001f220000300800 */
[----:B--2---:R-:W-:Y:S03]  /*901f0*/  STS.U16 [R2+0x1e700], R0 ;  /* 0x01e7000002007388 */ /* 0x004fe60000000400 */
[----:B----4-:R0:W-:Y:S04]  /*90200*/  STL [R1+0x48a8], R9 ;  /* 0x0048a80901007387 */ /* 0x0101e80000100800 */
[----:B0-----:R-:W2:Y:S01]  /*90210*/  LDL.LU R9, [R1+0x80c] ;  /* 0x00080c0001097983 */ /* 0x001ea20000300800 */
        /* <DEDUP_REMOVED lines=25> */
[----:B---3--:R0:W-:Y:S01]  /*903b0*/  STS.U16 [R2+0x1f600], R3 ;  /* 0x01f6000302007388 */ /* 0x0081e20000000400 */
[----:B------:R-:W3:Y:S03]  /*903c0*/  LDL.LU R24, [R1+0x3b0] ;  /* 0x0003b00001187983 */ /* 0x000ee60000300800 */
[----:B0-----:R-:W3:Y:S04]  /*903d0*/  LDL.LU R3, [R1+0x37c] ;  /* 0x00037c0001037983 */ /* 0x001ee80000300800 */
[----:B--2---:R0:W-:Y:S04]  /*903e0*/  STS.U16 [R2+0x1f700], R9 ;  /* 0x01f7000902007388 */ /* 0x0041e80000000400 */
[----:B0-----:R-:W2:Y:S04]  /*903f0*/  LDL.LU R9, [R1+0x48a8] ;  /* 0x0048a80001097983 */ /* 0x001ea80000300800 */
[----:B--2---:R0:W-:Y:S04]  /*90400*/  STS.U16 [R2+0x20600], R9 ;  /* 0x0206000902007388 */ /* 0x0041e80000000400 */
[----:B0-----:R-:W2:Y:S04]  /*90410*/  LDL.LU R9, [R1+0x48a4] ;  /* 0x0048a40001097983 */ /* 0x001ea80000300800 */
[----:B--2---:R-:W-:Y:S01]  /*90420*/  STS.U16 [R2+0x20700], R9 ;  /* 0x0207000902007388 */ /* 0x004fe20000000400 */
        /* <DEDUP_REMOVED lines=25> */
[----:B------:R-:W4:Y:S03]  /*905c0*/  LDL.LU R17, [R1+0x30c] ;  /* 0x00030c0001117983 */ /* 0x000f260000300800 */
[----:B----4-:R0:W-:Y:S04]  /*905d0*/  STL [R1+0x489c], R17 ;  /* 0x00489c1101007387 */ /* 0x0101e80000100800 */
[----:B0-----:R-:W4:Y:S01]  /*905e0*/  LDL.LU R17, [R1+0x340] ;  /* 0x0003400001117983 */ /* 0x001f220000300800 */
[----:B------:R-:W-:Y:S02]  /*905f0*/  STS.U16 [R2+0x2d600], R22 ;  /* 0x02d6001602007388 */ /* 0x000fe40000000400 */
[----:B---3--:R-:W-:Y:S02]  /*90600*/  STS.U16 [R2+0x2d700], R24 ;  /* 0x02d7001802007388 */ /* 0x008fe40000000400 */
[----:B------:R-:W-:Y:S01]  /*90610*/  STS.U16 [R2+0x2e600], R3 ;  /* 0x02e6000302007388 */ /* 0x000fe20000000400 */
        /* <DEDUP_REMOVED lines=28> */
[----:B------:R-:W3:Y:S03]  /*907e0*/  LDL.LU R20, [R1+0x2c] ;  /* 0x00002c0001147983 */ /* 0x000ee60000300800 */
[----:B0-----:R-:W3:Y:S04]  /*907f0*/  LDL.LU R0, [R1+0x28] ;  /* 0x0000280001007983 */ /* 0x001ee80000300800 */
        /* <DEDUP_REMOVED lines=8> */
[----:B0-----:R-:W2:Y:S01]  /*90880*/  LDL.LU R17, [R1+0x4898] ;  /* 0x0048980001117983 */ /* 0x001ea20000300800 */
[----:B-1----:R-:W2:Y:S02]  /*90890*/  LDL.LU R13, [R1+0x4894] ;  /* 0x00489400010d7983 */ /* 0x002ea40000300800 */
[----:B---3--:R-:W3:Y:S02]  /*908a0*/  LDL.LU R22, [R1+0x4890] ;  /* 0x0048900001167983 */ /* 0x008ee40000300800 */
        /* <DEDUP_REMOVED lines=25> */
[----:B----4-:R0:W-:Y:S04]  /*90a40*/  STS.U16 [R2+0x3e600], R24 ;  /* 0x03e6001802007388 */ /* 0x0101e80000000400 */
[----:B0-----:R-:W4:Y:S04]  /*90a50*/  LDL.LU R24, [R1+0x1644] ;  /* 0x0016440001187983 */ /* 0x001f280000300800 */
[----:B----4-:R0:W-:Y:S04]  /*90a60*/  STL [R1+0x4880], R24 ;  /* 0x0048801801007387 */ /* 0x0101e80000100800 */
[----:B0-----:R-:W4:Y:S04]  /*90a70*/  LDL.LU R24, [R1+0x16dc] ;  /* 0x0016dc0001187983 */ /* 0x001f280000300800 */
[----:B------:R-:W0:Y:S04]  /*90a80*/  S2R R3, SR_TID.X ;  /* 0x0000000000037919 */ /* 0x000e280000002100 */
[----:B----4-:R1:W-:Y:S04]  /*90a90*/  STL [R1+0x4884], R24 ;  /* 0x0048841801007387 */ /* 0x0103e80000100800 */
[----:B-1----:R-:W4:Y:S01]  /*90aa0*/  LDL.LU R24, [R1+0x16e0] ;  /* 0x0016e00001187983 */ /* 0x002f220000300800 */
[----:B0-----:R-:W-:-:S05]  /*90ab0*/  LOP3.LUT R3, R3, 0x7f, RZ, 0xc0, !PT ;  /* 0x0000007f03037812 */ /* 0x001fca00078ec0ff */
[C---:B------:R-:W-:Y:S01]  /*90ac0*/  IMAD.SHL.U32 R2, R3.reuse, 0x2, RZ ;  /* 0x0000000203027824 */ /* 0x040fe200078e00ff */
[----:B----4-:R0:W-:Y:S01]  /*90ad0*/  STL [R1+0x4888], R24 ;  /* 0x0048881801007387 */ /* 0x0101e20000100800 */
        /* <DEDUP_REMOVED lines=14> */
[----:B0-----:R-:W-:Y:S01]  /*90bc0*/  IMAD.SHL.U32 R24, R3, 0x2, RZ ;  /* 0x0000000203187824 */ /* 0x001fe200078e00ff */
[----:B------:R-:W4:Y:S01]  /*90bd0*/  LDL.LU R12, [R1+0x1448] ;  /* 0x00144800010c7983 */ /* 0x000f220000300800 */
[----:B------:R-:W4:Y:S02]  /*90be0*/  LDL.LU R11, [R1+0x1444] ;  /* 0x00144400010b7983 */ /* 0x000f240000300800 */
[----:B------:R-:W4:Y:S02]  /*90bf0*/  LDL.LU R10, [R1+0x1400] ;  /* 0x00140000010a7983 */ /* 0x000f240000300800 */
[----:B------:R-:W4:Y:S01]  /*90c00*/  LDL.LU R7, [R1+0x13fc] ;  /* 0x0013fc0001077983 */ /* 0x000f220000300800 */
[----:B------:R-:W4:Y:S01]  /*90c10*/  LDL.LU R6, [R1+0x13b8] ;  /* 0x0013b80001067983 */ /* 0x000f220000300800 */
[----:B------:R-:W-:Y:S01]  /*90c20*/  LOP3.LUT R24, R24, 0x30, RZ, 0x3c, !PT ;  /* 0x0000003018187812 */ /* 0x000fe200078e3cff */
[----:B------:R-:W4:Y:S02]  /*90c30*/  LDL.LU R16, [R1+0x13b4] ;  /* 0x0013b40001107983 */ /* 0x000f240000300800 */
[----:B------:R-:W4:Y:S01]  /*90c40*/  LDL.LU R18, [R1+0x1370] ;  /* 0x0013700001127983 */ /* 0x000f220000300800 */
[----:B------:R-:W4:Y:S01]  /*90c50*/  LDL.LU R20, [R1+0x136c] ;  /* 0x00136c0001147983 */ /* 0x000f220000300800 */
[----:B------:R-:W4:Y:S02]  /*90c60*/  LDL.LU R0, [R1+0x1328] ;  /* 0x0013280001007983 */ /* 0x000f240000300800 */
[----:B------:R-:W4:Y:S01]  /*90c70*/  LDL.LU R3, [R1+0x1324] ;  /* 0x0013240001037983 */ /* 0x000f220000300800 */
[----:B---3--:R0:W-:Y:S01]  /*90c80*/  STS.U16 [R24+0x3e700], R22 ;  /* 0x03e7001618007388 */ /* 0x0081e20000000400 */
[----:B--2---:R1:W-:Y:S02]  /*90c90*/  STS.U16 [R24+0x3f600], R13 ;  /* 0x03f6000d18007388 */ /* 0x0043e40000000400 */
[----:B------:R2:W-:Y:S01]  /*90ca0*/  STS.U16 [R24+0x3f700], R17 ;  /* 0x03f7001118007388 */ /* 0x0005e20000000400 */
[----:B0-----:R-:W3:Y:S01]  /*90cb0*/  LDL.LU R22, [R1+0x1648] ;  /* 0x0016480001167983 */ /* 0x001ee20000300800 */
[----:B-1----:R-:W3:Y:S02]  /*90cc0*/  LDL.LU R13, [R1+0x1674] ;  /* 0x00167400010d7983 */ /* 0x002ee40000300800 */
[----:B--2---:R-:W2:Y:S01]  /*90cd0*/  LDL.LU R24, [R1+0x4888] ;  /* 0x0048880001187983 */ /* 0x004ea20000300800 */
[----:B------:R-:W-:Y:S01]  /*90ce0*/  LOP3.LUT R2, R2, 0x40, RZ, 0x3c, !PT ;  /* 0x0000004002027812 */ /* 0x000fe200078e3cff */
[----:B------:R-:W3:Y:S04]  /*90cf0*/  LDL.LU R17, [R1+0x1678] ;  /* 0x0016780001117983 */ /* 0x000ee80000300800 */
[----:B--2---:R0:W-:Y:S04]  /*90d00*/  STS.U16 [R2+0x800], R24 ;  /* 0x0008001802007388 */ /* 0x0041e80000000400 */
[----:B0-----:R-:W2:Y:S04]  /*90d10*/  LDL.LU R24, [R1+0x4884] ;  /* 0x0048840001187983 */ /* 0x001ea80000300800 */
[----:B--2---:R0:W-:Y:S01]  /*90d20*/  STS.U16 [R2+0x900], R24 ;  /* 0x0009001802007388 */ /* 0x0041e20000000400 */
[----:B---3--:R1:W-:Y:S03]  /*90d30*/  STS.U16 [R2+0x1800], R17 ;  /* 0x0018001102007388 */ /* 0x0083e60000000400 */
[----:B0-----:R-:W2:Y:S01]  /*90d40*/  LDL.LU R24, [R1+0x4880] ;  /* 0x0048800001187983 */ /* 0x001ea20000300800 */
[----:B-1----:R-:W3:Y:S03]  /*90d50*/  LDL.LU R17, [R1+0x12a0] ;  /* 0x0012a00001117983 */ /* 0x002ee60000300800 */
[----:B---3--:R0:W-:Y:S04]  /*90d60*/  STL [R1+0x4874], R17 ;  /* 0x0048741101007387 */ /* 0x0081e80000100800 */
[----:B0-----:R-:W3:Y:S04]  /*90d70*/  LDL.LU R17, [R1+0x12a4] ;  /* 0x0012a40001117983 */ /* 0x001ee80000300800 */
[----:B---3--:R0:W-:Y:S04]  /*90d80*/  STL [R1+0x4878], R17 ;  /* 0x0048781101007387 */ /* 0x0081e80000100800 */
[----:B0-----:R-:W3:Y:S01]  /*90d90*/  LDL.LU R17, [R1+0x12e0] ;  /* 0x0012e00001117983 */ /* 0x001ee20000300800 */
[----:B------:R-:W-:Y:S02]  /*90da0*/  STS.U16 [R2+0x1900], R13 ;  /* 0x0019000d02007388 */ /* 0x000fe40000000400 */
[----:B------:R-:W-:Y:S02]  /*90db0*/  STS.U16 [R2+0x2800], R22 ;  /* 0x0028001602007388 */ /* 0x000fe40000000400 */
[----:B--2---:R-:W-:Y:S01]  /*90dc0*/  STS.U16 [R2+0x2900], R24 ;  /* 0x0029001802007388 */ /* 0x004fe20000000400 */
[----:B----4-:R-:W-:Y:S01]  /*90dd0*/  STS.U16 [R2+0x3800], R9 ;  /* 0x0038000902007388 */ /* 0x010fe20000000400 */
        /* <DEDUP_REMOVED lines=9> */
[----:B---3--:R0:W-:Y:S04]  /*90e70*/  STL [R1+0x487c], R17 ;  /* 0x00487c1101007387 */ /* 0x0081e80000100800 */
        /* <DEDUP_REMOVED lines=188> */
[----:B------:R3:W-:Y:S01]  /*91a40*/  STS.U16 [R2+0x31900], R3 ;  /* 0x0319000302007388 */ /* 0x0007e20000000400 */
[----:B------:R3:W-:Y:S03]  /*91a50*/  STS.U16 [R2+0x32800], R17 ;  /* 0x0328001102007388 */ /* 0x0007e60000000400 */
[----:B0-----:R-:W4:Y:S01]  /*91a60*/  LDL.LU R21, [R1+0x4858] ;  /* 0x0048580001157983 */ /* 0x001f220000300800 */
[----:B-1----:R-:W4:Y:S02]  /*91a70*/  LDL.LU R19, [R1+0x4854] ;  /* 0x0048540001137983 */ /* 0x002f240000300800 */
[----:B--2---:R-:W2:Y:S02]  /*91a80*/  LDL.LU R18, [R1+0x4850] ;  /* 0x0048500001127983 */ /* 0x004ea40000300800 */
[----:B---3--:R-:W3:Y:S01]  /*91a90*/  LDL.LU R20, [R1+0x484c] ;  /* 0x00484c0001147983 */ /* 0x008ee20000300800 */
[----:B------:R-:W2:Y:S01]  /*91aa0*/  LDL.LU R3, [R1+0x4848] ;  /* 0x0048480001037983 */ /* 0x000ea20000300800 */
[----:B------:R-:W2:Y:S03]  /*91ab0*/  LDL.LU R17, [R1+0x15fc] ;  /* 0x0015fc0001117983 */ /* 0x000ea60000300800 */
[----:B--2---:R0:W-:Y:S04]  /*91ac0*/  STL [R1+0x483c], R17 ;  /* 0x00483c1101007387 */ /* 0x0041e80000100800 */
[----:B0-----:R-:W2:Y:S04]  /*91ad0*/  LDL.LU R17, [R1+0x16cc] ;  /* 0x0016cc0001117983 */ /* 0x001ea80000300800 */
        /* <DEDUP_REMOVED lines=22> */
[----:B------:R-:W-:Y:S01]  /*91c40*/  STS.U16 [R2+0x3c900], R16 ;  /* 0x03c9001002007388 */ /* 0x000fe20000000400 */
[----:B------:R-:W-:Y:S02]  /*91c50*/  STS.U16 [R2+0x3d800], R0 ;  /* 0x03d8000002007388 */ /* 0x000fe40000000400 */
[----:B------:R0:W-:Y:S02]  /*91c60*/  STS.U16 [R2+0x3d900], R3 ;  /* 0x03d9000302007388 */ /* 0x0001e40000000400 */
[----:B0-----:R-:W0:Y:S02]  /*91c70*/  S2R R3, SR_TID.X ;  /* 0x0000000000037919 */ /* 0x001e240000002100 */
[----:B0-----:R-:W-:-:S05]  /*91c80*/  LOP3.LUT R3, R3, 0x7f, RZ, 0xc0, !PT ;  /* 0x0000007f03037812 */ /* 0x001fca00078ec0ff */
[----:B------:R-:W-:-:S05]  /*91c90*/  IMAD.SHL.U32 R3, R3, 0x2, RZ ;  /* 0x0000000203037824 */ /* 0x000fca00078e00ff */
[C---:B------:R-:W-:Y:S01]  /*91ca0*/  LOP3.LUT R0, R3.reuse, 0x50, RZ, 0x3c, !PT ;  /* 0x0000005003007812 */ /* 0x040fe200078e3cff */
[----:B--2---:R0:W-:Y:S01]  /*91cb0*/  STL [R1+0x4844], R17 ;  /* 0x0048441101007387 */ /* 0x0041e20000100800 */
        /* <DEDUP_REMOVED lines=17> */
[----:B0-----:R-:W-:Y:S01]  /*91dd0*/  LOP3.LUT R17, R3, 0x40, RZ, 0x3c, !PT ;  /* 0x0000004003117812 */ /* 0x001fe200078e3cff */
[----:B------:R-:W2:Y:S01]  /*91de0*/  LDL.LU R10, [R1+0x13ac] ;  /* 0x0013ac00010a7983 */ /* 0x000ea20000300800 */
[----:B------:R-:W2:Y:S01]  /*91df0*/  LDL.LU R7, [R1+0x1368] ;  /* 0x0013680001077983 */ /* 0x000ea20000300800 */
[----:B------:R-:W2:Y:S02]  /*91e00*/  LDL.LU R6, [R1+0x1364] ;  /* 0x0013640001067983 */ /* 0x000ea40000300800 */
[----:B------:R-:W2:Y:S02]  /*91e10*/  LDL.LU R16, [R1+0x1320] ;  /* 0x0013200001107983 */ /* 0x000ea40000300800 */
[----:B------:R-:W2:Y:S01]  /*91e20*/  LDL.LU R2, [R1+0x131c] ;  /* 0x00131c0001027983 */ /* 0x000ea20000300800 */
[----:B---3--:R0:W-:Y:S01]  /*91e30*/  STS.U16 [R17+0x3e800], R20 ;  /* 0x03e8001411007388 */ /* 0x0081e20000000400 */
[----:B------:R1:W-:Y:S02]  /*91e40*/  STS.U16 [R17+0x3e900], R18 ;  /* 0x03e9001211007388 */ /* 0x0003e40000000400 */
[----:B----4-:R3:W-:Y:S02]  /*91e50*/  STS.U16 [R17+0x3f800], R19 ;  /* 0x03f8001311007388 */ /* 0x0107e40000000400 */
[----:B------:R4:W-:Y:S01]  /*91e60*/  STS.U16 [R17+0x3f900], R21 ;  /* 0x03f9001511007388 */ /* 0x0009e20000000400 */
[----:B0-----:R-:W2:Y:S01]  /*91e70*/  LDL.LU R20, [R1+0x1608] ;  /* 0x0016080001147983 */ /* 0x001ea20000300800 */
[----:B------:R-:W2:Y:S02]  /*91e80*/  LDL.LU R3, [R1+0x163c] ;  /* 0x00163c0001037983 */ /* 0x000ea40000300800 */
[----:B-1----:R-:W2:Y:S02]  /*91e90*/  LDL.LU R18, [R1+0x1640] ;  /* 0x0016400001127983 */ /* 0x002ea40000300800 */
[----:B---3--:R-:W3:Y:S01]  /*91ea0*/  LDL.LU R19, [R1+0x166c] ;  /* 0x00166c0001137983 */ /* 0x008ee20000300800 */
[----:B----4-:R-:W4:Y:S01]  /*91eb0*/  LDL.LU R17, [R1+0x4844] ;  /* 0x0048440001117983 */ /* 0x010f220000300800 */
[----:B------:R-:W2:Y:S03]  /*91ec0*/  LDL.LU R21, [R1+0x1670] ;  /* 0x0016700001157983 */ /* 0x000ea60000300800 */
[----:B----4-:R0:W-:Y:S04]  /*91ed0*/  STS.U16 [R0+0xa00], R17 ;  /* 0x000a001100007388 */ /* 0x0101e80000000400 */
[----:B0-----:R-:W4:Y:S04]  /*91ee0*/  LDL.LU R17, [R1+0x4840] ;  /* 0x0048400001117983 */ /* 0x001f280000300800 */
[----:B----4-:R0:W-:Y:S01]  /*91ef0*/  STS.U16 [R0+0xb00], R17 ;  /* 0x000b001100007388 */ /* 0x0101e20000000400 */
[----:B--2---:R1:W-:Y:S03]  /*91f00*/  STS.U16 [R0+0x1a00], R21 ;  /* 0x001a001500007388 */ /* 0x0043e60000000400 */
[----:B0-----:R-:W2:Y:S01]  /*91f10*/  LDL.LU R17, [R1+0x483c] ;  /* 0x00483c0001117983 */ /* 0x001ea20000300800 */
[----:B-1----:R-:W4:Y:S03]  /*91f20*/  LDL.LU R21, [R1+0x1298] ;  /* 0x0012980001157983 */ /* 0x002f260000300800 */
[----:B----4-:R0:W-:Y:S04]  /*91f30*/  STL [R1+0x4830], R21 ;  /* 0x0048301501007387 */ /* 0x0101e80000100800 */
[----:B0-----:R-:W4:Y:S04]  /*91f40*/  LDL.LU R21, [R1+0x129c] ;  /* 0x00129c0001157983 */ /* 0x001f280000300800 */
[----:B----4-:R0:W-:Y:S04]  /*91f50*/  STL [R1+0x4834], R21 ;  /* 0x0048341501007387 */ /* 0x0101e80000100800 */
[----:B0-----:R-:W4:Y:S01]  /*91f60*/  LDL.LU R21, [R1+0x12d8] ;  /* 0x0012d80001157983 */ /* 0x001f220000300800 */
[----:B---3--:R-:W-:Y:S02]  /*91f70*/  STS.U16 [R0+0x1b00], R19 ;  /* 0x001b001300007388 */ /* 0x008fe40000000400 */
[----:B------:R-:W-:Y:S02]  /*91f80*/  STS.U16 [R0+0x2a00], R18 ;  /* 0x002a001200007388 */ /* 0x000fe40000000400 */
[----:B------:R-:W-:Y:S01]  /*91f90*/  STS.U16 [R0+0x2b00], R3 ;  /* 0x002b000300007388 */ /* 0x000fe20000000400 */
[----:B------:R-:W-:Y:S01]  /*91fa0*/  STS.U16 [R0+0x3a00], R20 ;  /* 0x003a001400007388 */ /* 0x000fe20000000400 */
[----:B--2---:R-:W-:Y:S02]  /*91fb0*/  STS.U16 [R0+0x3b00], R17 ;  /* 0x003b001100007388 */ /* 0x004fe40000000400 */
        /* <DEDUP_REMOVED lines=8> */
[----:B----4-:R0:W-:Y:S04]  /*92040*/  STL [R1+0x4838], R21 ;  /* 0x0048381501007387 */ /* 0x0101e80000100800 */
        /* <DEDUP_REMOVED lines=135> */
[----:B------:R0:W-:Y:S02]  /*928c0*/  STS.U16 [R0+0x29b00], R25 ;  /* 0x029b001900007388 */ /* 0x0001e40000000400 */
[----:B0-----:R-:W2:Y:S04]  /*928d0*/  LDL.LU R25, [R1+0x330] ;  /* 0x0003300001197983 */ /* 0x001ea80000300800 */
[----:B--2---:R0:W-:Y:S04]  /*928e0*/  STL [R1+0x4818], R25 ;  /* 0x0048181901007387 */ /* 0x0041e80000100800 */
[----:B0-----:R-:W2:Y:S04]  /*928f0*/  LDL.LU R25, [R1+0x334] ;  /* 0x0003340001197983 */ /* 0x001ea80000300800 */
        /* <DEDUP_REMOVED lines=50> */
[----:B------:R-:W-:Y:S02]  /*92c20*/  STS.U16 [R0+0x32a00], R3 ;  /* 0x032a000300007388 */ /* 0x000fe40000000400 */
[----:B------:R3:W-:Y:S01]  /*92c30*/  STS.U16 [R0+0x32b00], R21 ;  /* 0x032b001500007388 */ /* 0x0007e20000000400 */
        /* <DEDUP_REMOVED lines=8> */
[----:B------:R-:W0:Y:S04]  /*92cc0*/  S2R R3, SR_TID.X ;  /* 0x0000000000037919 */ /* 0x000e280000002100 */
[----:B--2---:R1:W-:Y:S04]  /*92cd0*/  STL [R1+0x47fc], R21 ;  /* 0x0047fc1501007387 */ /* 0x0043e80000100800 */
[----:B-1----:R-:W2:Y:S04]  /*92ce0*/  LDL.LU R21, [R1+0x16c0] ;  /* 0x0016c00001157983 */ /* 0x002ea80000300800 */
[----:B------:R-:W-:Y:S01]  /*92cf0*/  STS.U16 [R0+0x33a00], R19 ;  /* 0x033a001300007388 */ /* 0x000fe20000000400 */
[----:B------:R-:W-:Y:S02]  /*92d00*/  STS.U16 [R0+0x33b00], R18 ;  /* 0x033b001200007388 */ /* 0x000fe40000000400 */
[----:B------:R-:W-:Y:S02]  /*92d10*/  STS.U16 [R0+0x34a00], R20 ;  /* 0x034a001400007388 */ /* 0x000fe40000000400 */
[----:B------:R-:W-:Y:S01]  /*92d20*/  STS.U16 [R0+0x34b00], R17 ;  /* 0x034b001100007388 */ /* 0x000fe20000000400 */
[----:B------:R-:W-:Y:S01]  /*92d30*/  STS.U16 [R0+0x35a00], R13 ;  /* 0x035a000d00007388 */ /* 0x000fe20000000400 */
[----:B------:R-:W-:Y:S02]  /*92d40*/  STS.U16 [R0+0x35b00], R22 ;  /* 0x035b001600007388 */ /* 0x000fe40000000400 */
[----:B------:R-:W-:Y:S01]  /*92d50*/  STS.U16 [R0+0x36a00], R24 ;  /* 0x036a001800007388 */ /* 0x000fe20000000400 */
[----:B0-----:R-:W-:Y:S01]  /*92d60*/  LOP3.LUT R3, R3, 0x7f, RZ, 0xc0, !PT ;  /* 0x0000007f03037812 */ /* 0x001fe200078ec0ff */
[----:B------:R-:W-:Y:S01]  /*92d70*/  STS.U16 [R0+0x36b00], R9 ;  /* 0x036b000900007388 */ /* 0x000fe20000000400 */
[----:B------:R-:W-:Y:S02]  /*92d80*/  STS.U16 [R0+0x37a00], R8 ;  /* 0x037a000800007388 */ /* 0x000fe40000000400 */
[----:B------:R-:W-:Y:S02]  /*92d90*/  STS.U16 [R0+0x37b00], R26 ;  /* 0x037b001a00007388 */ /* 0x000fe40000000400 */
[----:B------:R-:W-:Y:S01]  /*92da0*/  STS.U16 [R0+0x38a00], R28 ;  /* 0x038a001c00007388 */ /* 0x000fe20000000400 */
[----:B------:R-:W-:Y:S01]  /*92db0*/  STS.U16 [R0+0x38b00], R4 ;  /* 0x038b000400007388 */ /* 0x000fe20000000400 */
[----:B------:R-:W-:-:S02]  /*92dc0*/  IMAD.SHL.U32 R3, R3, 0x2, RZ ;  /* 0x0000000203037824 */ /* 0x000fc400078e00ff */
        /* <DEDUP_REMOVED lines=10> */
[C---:B0-----:R-:W-:Y:S01]  /*92e70*/  LOP3.LUT R2, R3.reuse, 0x60, RZ, 0x3c, !PT ;  /* 0x0000006003027812 */ /* 0x041fe200078e3cff */
        /* <DEDUP_REMOVED lines=255> */
[----:B------:R-:W0:Y:S04]  /*93e70*/  S2R R3, SR_TID.X ;  /* 0x0000000000037919 */ /* 0x000e280000002100 */
        /* <DEDUP_REMOVED lines=15> */
[----:B--2---:R1:W-:Y:S04]  /*93f70*/  STL [R1+0x47bc], R25 ;  /* 0x0047bc1901007387 */ /* 0x0043e80000100800 */
[----:B-1----:R-:W2:Y:S01]  /*93f80*/  LDL.LU R25, [R1+0x16a8] ;  /* 0x0016a80001197983 */ /* 0x002ea20000300800 */
        /* <DEDUP_REMOVED lines=11> */
[----:B------:R-:W2:Y:S04]  /*94040*/  LDL.LU R24, [R1+0x14bc] ;  /* 0x0014bc0001187983 */ /* 0x000ea80000300800 */
[----:B------:R0:W-:Y:S01]  /*94050*/  STS.U16 [R2+0x3ad00], R4 ;  /* 0x03ad000402007388 */ /* 0x0001e20000000400 */
[----:B------:R-:W2:Y:S02]  /*94060*/  LDL.LU R9, [R1+0x1478] ;  /* 0x0014780001097983 */ /* 0x000ea40000300800 */
[----:B------:R1:W-:Y:S02]  /*94070*/  STS.U16 [R2+0x3bc00], R5 ;  /* 0x03bc000502007388 */ /* 0x0003e40000000400 */
[----:B------:R-:W2:Y:S01]  /*94080*/  LDL.LU R8, [R1+0x1474] ;  /* 0x0014740001087983 */ /* 0x000ea20000300800 */
[----:B------:R-:W-:Y:S04]  /*94090*/  STS.U16 [R2+0x3bd00], R14 ;  /* 0x03bd000e02007388 */ /* 0x000fe80000000400 */
[----:B------:R-:W2:Y:S01]  /*940a0*/  LDL.LU R26, [R1+0x1430] ;  /* 0x00143000011a7983 */ /* 0x000ea20000300800 */
[----:B------:R-:W-:-:S02]  /*940b0*/  IMAD.SHL.U32 R3, R3, 0x2, RZ ;  /* 0x0000000203037824 */ /* 0x000fc400078e00ff */
[----:B------:R4:W-:Y:S02]  /*940c0*/  STS.U16 [R2+0x3cc00], R15 ;  /* 0x03cc000f02007388 */ /* 0x0009e40000000400 */
[----:B------:R-:W2:Y:S01]  /*940d0*/  LDL.LU R28, [R1+0x142c] ;  /* 0x00142c00011c7983 */ /* 0x000ea20000300800 */
[----:B------:R4:W-:Y:S04]  /*940e0*/  STS.U16 [R2+0x3cd00], R12 ;  /* 0x03cd000c02007388 */ /* 0x0009e80000000400 */
[----:B0-----:R-:W2:Y:S01]  /*940f0*/  LDL.LU R4, [R1+0x13e8] ;  /* 0x0013e80001047983 */ /* 0x001ea20000300800 */
[----:B------:R0:W-:Y:S02]  /*94100*/  STS.U16 [R2+0x3dc00], R11 ;  /* 0x03dc000b02007388 */ /* 0x0001e40000000400 */
[----:B-1----:R-:W2:Y:S02]  /*94110*/  LDL.LU R5, [R1+0x13e4] ;  /* 0x0013e40001057983 */ /* 0x002ea40000300800 */
[----:B------:R-:W-:Y:S01]  /*94120*/  STS.U16 [R2+0x3dd00], R0 ;  /* 0x03dd000002007388 */ /* 0x000fe20000000400 */
[----:B---3--:R1:W-:Y:S01]  /*94130*/  STS.U16 [R2+0x3ec00], R7 ;  /* 0x03ec000702007388 */ /* 0x0083e20000000400 */
[----:B------:R3:W-:Y:S01]  /*94140*/  STS.U16 [R2+0x3ed00], R10 ;  /* 0x03ed000a02007388 */ /* 0x0007e20000000400 */
[----:B----4-:R-:W-:-:S02]  /*94150*/  LOP3.LUT R15, R3, 0x70, RZ, 0x3c, !PT ;  /* 0x00000070030f7812 */ /* 0x010fc400078e3cff */
[----:B------:R-:W4:Y:S01]  /*94160*/  LDL.LU R12, [R1+0x13a0] ;  /* 0x0013a000010c7983 */ /* 0x000f220000300800 */
[----:B0-----:R-:W4:Y:S03]  /*94170*/  LDL.LU R11, [R1+0x139c] ;  /* 0x00139c00010b7983 */ /* 0x001f260000300800 */
[----:B------:R0:W-:Y:S04]  /*94180*/  STS.U16 [R2+0x3fc00], R27 ;  /* 0x03fc001b02007388 */ /* 0x0001e80000000400 */
[----:B-1----:R-:W4:Y:S01]  /*94190*/  LDL.LU R7, [R1+0x162c] ;  /* 0x00162c0001077983 */ /* 0x002f220000300800 */
[----:B------:R-:W4:Y:S02]  /*941a0*/  LDL.LU R3, [R1+0x1630] ;  /* 0x0016300001037983 */ /* 0x000f240000300800 */
[----:B---3--:R-:W3:Y:S02]  /*941b0*/  LDL.LU R10, [R1+0x165c] ;  /* 0x00165c00010a7983 */ /* 0x008ee40000300800 */
[----:B------:R1:W-:Y:S01]  /*941c0*/  STS.U16 [R2+0x3fd00], R29 ;  /* 0x03fd001d02007388 */ /* 0x0003e20000000400 */
[----:B0-----:R-:W3:Y:S04]  /*941d0*/  LDL.LU R27, [R1+0x1660] ;  /* 0x00166000011b7983 */ /* 0x001ee80000300800 */
[----:B-1----:R-:W3:Y:S01]  /*941e0*/  LDL.LU R29, [R1+0x169c] ;  /* 0x00169c00011d7983 */ /* 0x002ee20000300800 */
[----:B------:R-:W4:Y:S02]  /*941f0*/  LDL.LU R14, [R1+0x1358] ;  /* 0x00135800010e7983 */ /* 0x000f240000300800 */
[----:B------:R-:W4:Y:S02]  /*94200*/  LDL.LU R0, [R1+0x1354] ;  /* 0x0013540001007983 */ /* 0x000f240000300800 */
[----:B------:R-:W4:Y:S01]  /*94210*/  LDL.LU R2, [R1+0x1310] ;  /* 0x0013100001027983 */ /* 0x000f220000300800 */
[----:B--2---:R0:W-:Y:S04]  /*94220*/  STS.U16 [R15+0xe00], R25 ;  /* 0x000e00190f007388 */ /* 0x0041e80000000400 */
[----:B0-----:R-:W2:Y:S04]  /*94230*/  LDL.LU R25, [R1+0x47bc] ;  /* 0x0047bc0001197983 */ /* 0x001ea80000300800 */
[----:B---3--:R-:W-:Y:S01]  /*94240*/  STS.U16 [R15+0xf00], R29 ;  /* 0x000f001d0f007388 */ /* 0x008fe20000000400 */
[----:B------:R-:W-:Y:S02]  /*94250*/  STS.U16 [R15+0x1e00], R27 ;  /* 0x001e001b0f007388 */ /* 0x000fe40000000400 */
[----:B------:R-:W-:Y:S02]  /*94260*/  STS.U16 [R15+0x1f00], R10 ;  /* 0x001f000a0f007388 */ /* 0x000fe40000000400 */
[----:B----4-:R-:W-:Y:S01]  /*94270*/  STS.U16 [R15+0x2e00], R3 ;  /* 0x002e00030f007388 */ /* 0x010fe20000000400 */
[----:B------:R-:W-:Y:S04]  /*94280*/  STS.U16 [R15+0x2f00], R7 ;  /* 0x002f00070f007388 */ /* 0x000fe80000000400 */
[----:B--2---:R-:W-:Y:S01]  /*94290*/  STS.U16 [R15+0x3e00], R25 ;  /* 0x003e00190f007388 */ /* 0x004fe20000000400 */
        /* <DEDUP_REMOVED lines=19> */
[----:B0-----:R-:W2:Y:S01]  /*943d0*/  LDL.LU R12, [R1+0x130c] ;  /* 0x00130c00010c7983 */ /* 0x001ea20000300800 */
[----:B-1----:R-:W3:Y:S02]  /*943e0*/  LDL.LU R11, [R1+0x12cc] ;  /* 0x0012cc00010b7983 */ /* 0x002ee40000300800 */
[----:B------:R-:W4:Y:S01]  /*943f0*/  LDL.LU R29, [R1+0x128c] ;  /* 0x00128c00011d7983 */ /* 0x000f220000300800 */
        /* <DEDUP_REMOVED lines=33> */
[----:B-1----:R-:W2:Y:S03]  /*94610*/  LDL.LU R11, [R1+0xf48] ;  /* 0x000f4800010b7983 */ /* 0x002ea60000300800 */
[----:B----4-:R0:W-:Y:S04]  /*94620*/  STS.U16 [R15+0xff00], R29 ;  /* 0x00ff001d0f007388 */ /* 0x0101e80000000400 */
[----:B0-----:R-:W4:Y:S04]  /*94630*/  LDL.LU R29, [R1+0x47b8] ;  /* 0x0047b800011d7983 */ /* 0x001f280000300800 */
        /* <DEDUP_REMOVED lines=24> */
[----:B0-----:R-:W4:Y:S01]  /*947c0*/  LDL.LU R0, [R1+0xb4c] ;  /* 0x000b4c0001007983 */ /* 0x001f220000300800 */
[----:B-1----:R-:W4:Y:S02]  /*947d0*/  LDL.LU R2, [R1+0x82c] ;  /* 0x00082c0001027983 */ /* 0x002f240000300800 */
[----:B------:R-:W4:Y:S01]  /*947e0*/  LDL.LU R29, [R1+0x7ec] ;  /* 0x0007ec00011d7983 */ /* 0x000f220000300800 */
[----:B------:R-:W-:Y:S01]  /*947f0*/  STS.U16 [R15+0x1ce00], R5 ;  /* 0x01ce00050f007388 */ /* 0x000fe20000000400 */
[----:B--2---:R-:W-:Y:S02]  /*94800*/  STS.U16 [R15+0x1cf00], R14 ;  /* 0x01cf000e0f007388 */ /* 0x004fe40000000400 */
[----:B---3--:R-:W-:Y:S01]  /*94810*/  STS.U16 [R15+0x1de00], R12 ;  /* 0x01de000c0f007388 */ /* 0x008fe20000000400 */
        /* <DEDUP_REMOVED lines=25> */
[----:B------:R0:W-:Y:S04]  /*949b0*/  STS.U16 [R15+0x1df00], R11 ;  /* 0x01df000b0f007388 */ /* 0x0001e80000000400 */
[----:B------:R-:W3:Y:S01]  /*949c0*/  LDL.LU R12, [R1+0x400] ;  /* 0x00040000010c7983 */ /* 0x000ee20000300800 */
[----:B------:R1:W-:Y:S02]  /*949d0*/  STS.U16 [R15+0x1ee00], R0 ;  /* 0x01ee00000f007388 */ /* 0x0003e40000000400 */
[----:B------:R1:W-:Y:S01]  /*949e0*/  STS.U16 [R15+0x1ef00], R2 ;  /* 0x01ef00020f007388 */ /* 0x0003e20000000400 */
[----:B0-----:R-:W3:Y:S01]  /*949f0*/  LDL.LU R11, [R1+0x3cc] ;  /* 0x0003cc00010b7983 */ /* 0x001ee20000300800 */
[----:B-1----:R-:W3:Y:S02]  /*94a00*/  LDL.LU R0, [R1+0x3c8] ;  /* 0x0003c80001007983 */ /* 0x002ee40000300800 */
[----:B------:R-:W3:Y:S01]  /*94a10*/  LDL.LU R2, [R1+0x394] ;  /* 0x0003940001027983 */ /* 0x000ee20000300800 */
        /* <DEDUP_REMOVED lines=23> */
[----:B------:R0:W-:Y:S02]  /*94b90*/  STS.U16 [R15+0x2ae00], R5 ;  /* 0x02ae00050f007388 */ /* 0x0001e40000000400 */
[----:B------:R1:W-:Y:S02]  /*94ba0*/  STS.U16 [R15+0x2af00], R14 ;  /* 0x02af000e0f007388 */ /* 0x0003e40000000400 */
[----:B------:R-:W-:Y:S01]  /*94bb0*/  STS.U16 [R15+0x2be00], R4 ;  /* 0x02be00040f007388 */ /* 0x000fe20000000400 */
[----:B------:R2:W-:Y:S04]  /*94bc0*/  STS.U16 [R15+0x2bf00], R12 ;  /* 0x02bf000c0f007388 */ /* 0x0005e80000000400 */
[----:B0-----:R-:W3:Y:S01]  /*94bd0*/  LDL.LU R5, [R1+0x390] ;  /* 0x0003900001057983 */ /* 0x001ee20000300800 */
[----:B-1----:R-:W4:Y:S02]  /*94be0*/  LDL.LU R14, [R1+0x35c] ;  /* 0x00035c00010e7983 */ /* 0x002f240000300800 */
[----:B--2---:R-:W2:Y:S01]  /*94bf0*/  LDL.LU R12, [R1+0x324] ;  /* 0x00032400010c7983 */ /* 0x004ea20000300800 */
[----:B------:R-:W-:Y:S04]  /*94c00*/  STS.U16 [R15+0x2ce00], R11 ;  /* 0x02ce000b0f007388 */ /* 0x000fe80000000400 */
[----:B------:R-:W-:Y:S01]  /*94c10*/  STS.U16 [R15+0x2cf00], R0 ;  /* 0x02cf00000f007388 */ /* 0x000fe20000000400 */
[----:B------:R-:W-:Y:S03]  /*94c20*/  STS.U16 [R15+0x2de00], R2 ;  /* 0x02de00020f007388 */ /* 0x000fe60000000400 */
[----:B--2---:R0:W-:Y:S04]  /*94c30*/  STL [R1+0x47b0], R12 ;  /* 0x0047b00c01007387 */ /* 0x0041e80000100800 */
        /* <DEDUP_REMOVED lines=25> */
[----:B---3--:R0:W-:Y:S01]  /*94dd0*/  STS.U16 [R15+0x2df00], R5 ;  /* 0x02df00050f007388 */ /* 0x0081e20000000400 */
[----:B------:R-:W3:Y:S02]  /*94de0*/  LDL.LU R4, [R1+0x40] ;  /* 0x0000400001047983 */ /* 0x000ee40000300800 */
[----:B----4-:R1:W-:Y:S01]  /*94df0*/  STS.U16 [R15+0x2ee00], R14 ;  /* 0x02ee000e0f007388 */ /* 0x0103e20000000400 */
[----:B0-----:R-:W4:Y:S01]  /*94e00*/  LDL.LU R5, [R1+0xc] ;  /* 0x00000c0001057983 */ /* 0x001f220000300800 */
[----:B-1----:R-:W3:Y:S03]  /*94e10*/  LDL.LU R14, [R1+0x8] ;  /* 0x00000800010e7983 */ /* 0x002ee60000300800 */
[----:B--2---:R0:W-:Y:S04]  /*94e20*/  STS.U16 [R15+0x2ef00], R12 ;  /* 0x02ef000c0f007388 */ /* 0x0041e80000000400 */
[----:B0-----:R-:W2:Y:S04]  /*94e30*/  LDL.LU R12, [R1+0x47b0] ;  /* 0x0047b000010c7983 */ /* 0x001ea80000300800 */
[----:B--2---:R0:W-:Y:S01]  /*94e40*/  STS.U16 [R15+0x2fe00], R12 ;  /* 0x02fe000c0f007388 */ /* 0x0041e20000000400 */
[----:B------:R1:W-:Y:S02]  /*94e50*/  STS.U16 [R15+0x2ff00], R11 ;  /* 0x02ff000b0f007388 */ /* 0x0003e40000000400 */
[----:B------:R2:W-:Y:S02]  /*94e60*/  STS.U16 [R15+0x30e00], R0 ;  /* 0x030e00000f007388 */ /* 0x0005e40000000400 */
[----:B------:R3:W-:Y:S01]  /*94e70*/  STS.U16 [R15+0x30f00], R2 ;  /* 0x030f00020f007388 */ /* 0x0007e20000000400 */
[----:B0-----:R-:W4:Y:S01]  /*94e80*/  LDL.LU R12, [R1+0x47ac] ;  /* 0x0047ac00010c7983 */ /* 0x001f220000300800 */
[----:B-1----:R-:W4:Y:S02]  /*94e90*/  LDL.LU R11, [R1+0x47a8] ;  /* 0x0047a800010b7983 */ /* 0x002f240000300800 */
[----:B--2---:R-:W2:Y:S02]  /*94ea0*/  LDL.LU R0, [R1+0x47a4] ;  /* 0x0047a40001007983 */ /* 0x004ea40000300800 */
[----:B---3--:R-:W3:Y:S01]  /*94eb0*/  LDL.LU R2, [R1+0x47a0] ;  /* 0x0047a00001027983 */ /* 0x008ee20000300800 */
        /* <DEDUP_REMOVED lines=18> */
[----:B---3--:R0:W-:Y:S01]  /*94fe0*/  STS.U16 [R15+0x3ae00], R2 ;  /* 0x03ae00020f007388 */ /* 0x0081e20000000400 */
[----:B--2---:R1:W-:Y:S03]  /*94ff0*/  STS.U16 [R15+0x3af00], R0 ;  /* 0x03af00000f007388 */ /* 0x0043e60000000400 */
[----:B0-----:R-:W2:Y:S01]  /*95000*/  LDL.LU R2, [R1+0x479c] ;  /* 0x00479c0001027983 */ /* 0x001ea20000300800 */
[----:B-1----:R-:W3:Y:S02]  /*95010*/  LDL.LU R0, [R1+0x4798] ;  /* 0x0047980001007983 */ /* 0x002ee40000300800 */
[----:B------:R-:W-:Y:S02]  /*95020*/  STS.U16 [R15+0x3be00], R8 ;  /* 0x03be00080f007388 */ /* 0x000fe40000000400 */
[----:B------:R-:W-:Y:S01]  /*95030*/  STS.U16 [R15+0x3bf00], R26 ;  /* 0x03bf001a0f007388 */ /* 0x000fe20000000400 */
[----:B------:R-:W-:Y:S01]  /*95040*/  STS.U16 [R15+0x3ce00], R28 ;  /* 0x03ce001c0f007388 */ /* 0x000fe20000000400 */
[----:B------:R-:W-:Y:S02]  /*95050*/  STS.U16 [R15+0x3cf00], R4 ;  /* 0x03cf00040f007388 */ /* 0x000fe40000000400 */
[----:B----4-:R-:W-:Y:S02]  /*95060*/  STS.U16 [R15+0x3de00], R5 ;  /* 0x03de00050f007388 */ /* 0x010fe40000000400 */
[----:B------:R-:W-:Y:S01]  /*95070*/  STS.U16 [R15+0x3df00], R14 ;  /* 0x03df000e0f007388 */ /* 0x000fe20000000400 */
[----:B------:R-:W-:Y:S01]  /*95080*/  STS.U16 [R15+0x3ee00], R11 ;  /* 0x03ee000b0f007388 */ /* 0x000fe20000000400 */
[----:B------:R-:W-:Y:S03]  /*95090*/  STS.U16 [R15+0x3ef00], R12 ;  /* 0x03ef000c0f007388 */ /* 0x000fe60000000400 */
[----:B------:R-:W0:Y:S04]  /*950a0*/  S2R R3, SR_TID.X ;  /* 0x0000000000037919 */ /* 0x000e280000002100 */
[----:B--2---:R1:W-:Y:S01]  /*950b0*/  STS.U16 [R15+0x3fe00], R2 ;  /* 0x03fe00020f007388 */ /* 0x0043e20000000400 */
[----:B---3--:R2:W-:Y:S03]  /*950c0*/  STS.U16 [R15+0x3ff00], R0 ;  /* 0x03ff00000f007388 */ /* 0x0085e60000000400 */
[----:B-1----:R1:W5:Y:S01]  /*950d0*/  LDL.LU R2, [R1+0x4794] ;  /* 0x0047940001027983 */ /* 0x0023620000300800 */
[----:B--2---:R1:W5:Y:S01]  /*950e0*/  LDL.LU R0, [R1+0x4790] ;  /* 0x0047900001007983 */ /* 0x0043620000300800 */
[----:B0-----:R-:W-:-:S05]  /*950f0*/  LOP3.LUT R3, R3, 0x7f, RZ, 0xc0, !PT ;  /* 0x0000007f03037812 */ /* 0x001fca00078ec0ff */
[----:B------:R-:W-:Y:S02]  /*95100*/  IMAD.SHL.U32 R3, R3, 0x2, RZ ;  /* 0x0000000203037824 */ /* 0x000fe400078e00ff */
[----:B------:R-:W2:Y:S04]  /*95110*/  LDL R13, [R1+0xb34] ;  /* 0x000b3400010d7983 */ /* 0x000ea80000100800 */
[----:B------:R-:W-:Y:S06]  /*95120*/  BAR.SYNC.DEFER_BLOCKING 0x0 ;  /* 0x0000000000007b1d */ /* 0x000fec0000010000 */
[----:B------:R-:W3:Y:S04]  /*95130*/  LDL R29, [R1+0xb38] ;  /* 0x000b3800011d7983 */ /* 0x000ee80000100800 */
[----:B------:R-:W4:Y:S04]  /*95140*/  LDL R28, [R1+0x3f88] ;  /* 0x003f8800011c7983 */ /* 0x000f280000100800 */
[----:B-----5:R-:W-:Y:S04]  /*95150*/  STL [R1+0x48d4], R2 ;  /* 0x0048d40201007387 */ /* 0x020fe80000100800 */
[----:B------:R-:W-:Y:S04]  /*95160*/  STL [R1+0x4790], R0 ;  /* 0x0047900001007387 */ /* 0x000fe80000100800 */
[----:B--2---:R-:W0:Y:S04]  /*95170*/  LDSM.16.M88.4 R4, [R13+0x4000] ;  /* 0x004000000d04783b */ /* 0x004e280000000200 */
[----:B------:R-:W2:Y:S04]  /*95180*/  LDSM.16.M88.4 R16, [R13] ;  /* 0x000000000d10783b */ /* 0x000ea80000000200 */
[----:B------:R-:W-:Y:S04]  /*95190*/  LDSM.16.M88.4 R24, [R13+0xc000] ;  /* 0x00c000000d18783b */ /* 0x000fe80000000200 */
[----:B------:R-:W-:Y:S04]  /*951a0*/  LDSM.16.M88.4 R8, [R13+0x10000] ;  /* 0x010000000d08783b */ /* 0x000fe80000000200 */
[----:B---3--:R-:W-:Y:S04]  /*951b0*/  LDSM.16.MT88.4 R20, [R29+0x40000] ;  /* 0x040000001d14783b */ /* 0x008fe80000004200 */
[----:B0-----:R-:W-:Y:S01]  /*951c0*/  STL.64 [R1+0x10], R4 ;  /* 0x0000100401007387 */ /* 0x001fe20000100a00 */
[----:B------:R-:W-:-:S02]  /*951d0*/  IMAD.MOV.U32 R2, RZ, RZ, R4 ;  /* 0x000000ffff027224 */ /* 0x000fc400078e0004 */
[----:B------:R-:W-:Y:S01]  /*951e0*/  IMAD.MOV.U32 R0, RZ, RZ, R5 ;  /* 0x000000ffff007224 */ /* 0x000fe200078e0005 */
[----:B------:R-:W-:Y:S04]  /*951f0*/  STL.64 [R1+0x18], R6 ;  /* 0x0000180601007387 */ /* 0x000fe80000100a00 */
[----:B------:R-:W0:Y:S04]  /*95200*/  LDSM.16.M88.4 R4, [R13+0x8000] ;  /* 0x008000000d04783b */ /* 0x000e280000000200 */
[----:B--2---:R-:W-:Y:S04]  /*95210*/  STL.64 [R1+0x20], R16 ;  /* 0x0000201001007387 */ /* 0x004fe80000100a00 */
[----:B0-----:R-:W-:Y:S04]  /*95220*/  STL.64 [R1], R4 ;  /* 0x0000000401007387 */ /* 0x001fe80000100a00 */
[----:B------:R-:W-:Y:S04]  /*95230*/  STL.64 [R1+0x8], R6 ;  /* 0x0000080601007387 */ /* 0x000fe80000100a00 */
[----:B------:R-:W-:Y:S04]  /*95240*/  STL.64 [R1+0x28], R18 ;  /* 0x0000281201007387 */ /* 0x000fe80000100a00 */
[----:B------:R-:W-:Y:S04]  /*95250*/  STL [R1+0xd7b4], R26 ;  /* 0x00d7b41a01007387 */ /* 0x000fe80000100800 */
[----:B------:R-:W0:Y:S04]  /*95260*/  LDSM.16.M88.4 R4, [R13+0x14000] ;  /* 0x014000000d04783b */ /* 0x000e280000000200 */
[----:B------:R-:W-:Y:S04]  /*95270*/  STL [R1+0xd7b0], R27 ;  /* 0x00d7b01b01007387 */ /* 0x000fe80000100800 */
[----:B------:R-:W-:Y:S04]  /*95280*/  STL.64 [R1+0xe008], R24 ;  /* 0x00e0081801007387 */ /* 0x000fe80000100a00 */
[----:B------:R-:W2:Y:S04]  /*95290*/  LDSM.16.M88.4 R24, [R13+0x18000] ;  /* 0x018000000d18783b */ /* 0x000ea80000000200 */
[----:B------:R-:W-:Y:S04]  /*952a0*/  STL [R1+0xd79c], R10 ;  /* 0x00d79c0a01007387 */ /* 0x000fe80000100800 */
[----:B------:R-:W-:Y:S04]  /*952b0*/  STL [R1+0xd798], R11 ;  /* 0x00d7980b01007387 */ /* 0x000fe80000100800 */
[----:B0-----:R-:W-:Y:S04]  /*952c0*/  STL [R1+0xd8c4], R6 ;  /* 0x00d8c40601007387 */ /* 0x001fe80000100800 */
[----:B------:R-:W-:Y:S04]  /*952d0*/  STL [R1+0xd8c0], R7 ;  /* 0x00d8c00701007387 */ /* 0x000fe80000100800 */
[----:B------:R-:W-:Y:S04]  /*952e0*/  STL.64 [R1+0xe020], R4 ;  /* 0x00e0200401007387 */ /* 0x000fe80000100a00 */
[----:B------:R-:W0:Y:S04]  /*952f0*/  LDSM.16.M88.4 R4, [R13+0x1c000] ;  /* 0x01c000000d04783b */ /* 0x000e280000000200 */
[----:B--2---:R-:W-:Y:S04]  /*95300*/  STL.64 [R1+0x30], R24 ;  /* 0x0000301801007387 */ /* 0x004fe80000100a00 */
[----:B------:R-:W-:Y:S04]  /*95310*/  STL.64 [R1+0x38], R26 ;  /* 0x0000381a01007387 */ /* 0x000fe80000100a00 */
[----:B------:R-:W2:Y:S04]  /*95320*/  LDSM.16.M88.4 R24, [R13+0x20000] ;  /* 0x020000000d18783b */ /* 0x000ea80000000200 */
[----:B0-----:R-:W-:Y:S04]  /*95330*/  STL.64 [R1+0xc0], R4 ;  /* 0x0000c00401007387 */ /* 0x001fe80000100a00 */
[----:B------:R-:W-:Y:S04]  /*95340*/  STL.64 [R1+0xc8], R6 ;  /* 0x0000c80601007387 */ /* 0x000fe80000100a00 */
[----:B------:R-:W0:Y:S04]  /*95350*/  LDSM.16.M88.4 R4, [R13+0x24000] ;  /* 0x024000000d04783b */ /* 0x000e280000000200 */
[----:B--2---:R2:W-:Y:S04]  /*95360*/  STL.64 [R1+0xb0], R24 ;  /* 0x0000b01801007387 */ /* 0x0045e80000100a00 */
[----:B------:R-:W-:Y:S04]  /*95370*/  STL.64 [R1+0xb8], R26 ;  /* 0x0000b81a01007387 */ /* 0x000fe80000100a00 */
[----:B--2---:R-:W2:Y:S04]  /*95380*/  LDL.64 R24, [R1] ;  /* 0x0000000001187983 */ /* 0x004ea80000100a00 */
[----:B--2---:R2:W-:Y:S04]  /*95390*/  STL.64 [R1+0xe018], R24 ;  /* 0x00e0181801007387 */ /* 0x0045e80000100a00 */
[----:B0-----:R-:W-:Y:S04]  /*953a0*/  STL.64 [R1+0xa0], R4 ;  /* 0x0000a00401007387 */ /* 0x001fe80000100a00 */
[----:B------:R-:W-:Y:S04]  /*953b0*/  STL.64 [R1+0xa8], R6 ;  /* 0x0000a80601007387 */ /* 0x000fe80000100a00 */
[----:B------:R-:W0:Y:S01]  /*953c0*/  LDSM.16.M88.4 R4, [R13+0x28000] ;  /* 0x028000000d04783b */ /* 0x000e220000000200 */
[----:B--2---:R-:W-:-:S02]  /*953d0*/  IMAD.MOV.U32 R24, RZ, RZ, R2 ;  /* 0x000000ffff187224 */ /* 0x004fc400078e0002 */
[----:B------:R-:W-:Y:S01]  /*953e0*/  IMAD.MOV.U32 R25, RZ, RZ, R0 ;  /* 0x000000ffff197224 */ /* 0x000fe200078e0000 */
[----:B0-----:R-:W-:Y:S01]  /*953f0*/  STL.64 [R1+0x90], R4 ;  /* 0x0000900401007387 */ /* 0x001fe20000100a00 */
[----:B------:R-:W-:Y:S02]  /*95400*/  IMAD.MOV.U32 R10, RZ, RZ, R4 ;  /* 0x000000ffff0a7224 */ /* 0x000fe400078e0004 */
[----:B------:R-:W-:Y:S01]  /*95410*/  IMAD.MOV.U32 R3, RZ, RZ, R5 ;  /* 0x000000ffff037224 */ /* 0x000fe200078e0005 */
[----:B------:R-:W-:Y:S04]  /*95420*/  STL.64 [R1+0x98], R6 ;  /* 0x0000980601007387 */ /* 0x000fe80000100a00 */
[----:B------:R-:W0:Y:S04]  /*95430*/  LDSM.16.M88.4 R4, [R13+0x2c000] ;  /* 0x02c000000d04783b */ /* 0x000e280000000200 */
[----:B------:R-:W-:Y:S04]  /*95440*/  STL [R1+0xe000], R10 ;  /* 0x00e0000a01007387 */ /* 0x000fe80000100800 */
[----:B------:R2:W-:Y:S04]  /*95450*/  STL.64 [R1+0xdff8], R8 ;  /* 0x00dff80801007387 */ /* 0x0005e80000100a00 */
[----:B--2---:R-:W2:Y:S04]  /*95460*/  LDL.LU.64 R8, [R1+0xf00] ;  /* 0x000f000001087983 */ /* 0x004ea80000300a00 */
[----:B------:R-:W2:Y:S04]  /*95470*/  LDL.LU.64 R10, [R1+0xf08] ;  /* 0x000f0800010a7983 */ /* 0x000ea80000300a00 */
[----:B0-----:R-:W-:Y:S04]  /*95480*/  STL.64 [R1+0x80], R4 ;  /* 0x0000800401007387 */ /* 0x001fe80000100a00 */
[----:B------:R-:W-:Y:S04]  /*95490*/  STL.64 [R1+0x88], R6 ;  /* 0x0000880601007387 */ /* 0x000fe80000100a00 */
[----:B------:R-:W0:Y:S04]  /*954a0*/  LDSM.16.M88.4 R4, [R13+0x30000] ;  /* 0x030000000d04783b */ /* 0x000e280000000200 */
        /* <DEDUP_REMOVED lines=9> */
[----:B------:R-:W3:Y:S04]  /*95540*/  LDSM.16.MT88.4 R12, [R29+0x40080] ;  /* 0x040080001d0c783b */ /* 0x000ee80000004200 */
[----:B0-----:R0:W-:Y:S01]  /*95550*/  STL.64 [R1+0x40], R4 ;  /* 0x0000400401007387 */ /* 0x0011e20000100a00 */
[----:B------:R-:W-:-:S02]  /*95560*/  IMAD.MOV.U32 R2, RZ, RZ, R6 ;  /* 0x000000ffff027224 */ /* 0x000fc400078e0006 */
[----:B------:R-:W-:Y:S01]  /*95570*/  IMAD.MOV.U32 R0, RZ, RZ, R7 ;  /* 0x000000ffff007224 */ /* 0x000fe200078e0007 */
[----:B------:R1:W-:Y:S04]  /*95580*/  STL.64 [R1+0x48], R6 ;  /* 0x0000480601007387 */ /* 0x0003e80000100a00 */
[----:B0-----:R-:W4:Y:S04]  /*95590*/  LDL.LU.64 R4, [R1+0xef0] ;  /* 0x000ef00001047983 */ /* 0x001f280000300a00 */
[----:B-1----:R-:W4:Y:S04]  /*955a0*/  LDL.LU.64 R6, [R1+0xef8] ;  /* 0x000ef80001067983 */ /* 0x002f280000300a00 */
[----:B------:R-:W-:Y:S04]  /*955b0*/  STL [R1+0xd794], R0 ;  /* 0x00d7940001007387 */ /* 0x000fe80000100800 */
[----:B------:R-:W-:Y:S04]  /*955c0*/  STL [R1+0xd790], R2 ;  /* 0x00d7900201007387 */ /* 0x000fe80000100800 */
[----:B---3--:R0:W-:Y:S04]  /*955d0*/  STL.64 [R1+0xdf58], R14 ;  /* 0x00df580e01007387 */ /* 0x0081e80000100a00 */
[----:B------:R1:W-:Y:S04]  /*955e0*/  STL.64 [R1+0xdf50], R12 ;  /* 0x00df500c01007387 */ /* 0x0003e80000100a00 */
[----:B------:R-:W-:Y:S01]  /*955f0*/  STL [R1+0xdb10], R29 ;  /* 0x00db101d01007387 */ /* 0x000fe20000100800 */
[----:B0-----:R-:W-:-:S02]  /*95600*/  IMAD.MOV.U32 R15, RZ, RZ, R16 ;  /* 0x000000ffff0f7224 */ /* 0x001fc400078e0010 */
[----:B------:R-:W-:Y:S01]  /*95610*/  IMAD.MOV.U32 R14, RZ, RZ, R17 ;  /* 0x000000ffff0e7224 */ /* 0x000fe200078e0011 */
[C---:B--2---:R-:W-:Y:S11]  /*95620*/  HMMA.16816.F32.BF16 R8, R20.reuse, R16, R8 ;  /* 0x000000101408723c */ /* 0x044ff60000041808 */
[----:B------:R-:W-:Y:S11]  /*95630*/  @!UPT UIADD3 URZ, URZ, URZ, URZ ;  /* 0x0000003f3f3ff290 */ /* 0x000ff6000fffe03f */
[----:B------:R-:W-:Y:S01]  /*95640*/  @!UPT UIADD3 URZ, URZ, URZ, URZ ;  /* 0x0000003f3f3ff290 */ /* 0x000fe2000fffe03f */
[----:B------:R-:W-:Y:S04]  /*95650*/  STL.64 [R1+0x4f0], R8 ;  /* 0x0004f00801007387 */ /* 0x000fe80000100a00 */
[----:B------:R-:W-:Y:S04]  /*95660*/  STL.64 [R1+0x4f8], R10 ;  /* 0x0004f80a01007387 */ /* 0x000fe80000100a00 */
[----:B------:R0:W-:Y:S04]  /*95670*/  STL.64 [R1+0xe010], R14 ;  /* 0x00e0100e01007387 */ /* 0x0001e80000100a00 */
[----:B-1----:R-:W2:Y:S04]  /*95680*/  LDL.LU.64 R12, [R1+0xee0] ;  /* 0x000ee000010c7983 */ /* 0x002ea80000300a00 */
[----:B0-----:R-:W2:Y:S04]  /*95690*/  LDL.LU.64 R14, [R1+0xee8] ;  /* 0x000ee800010e7983 */ /* 0x001ea80000300a00 */
[----:B------:R-:W3:Y:S04]  /*956a0*/  LDL.LU.64 R8, [R1+0xed0] ;  /* 0x000ed00001087983 */ /* 0x000ee80000300a00 */
[----:B------:R-:W3:Y:S04]  /*956b0*/  LDL.LU.64 R10, [R1+0xed8] ;  /* 0x000ed800010a7983 */ /* 0x000ee80000300a00 */
[----:B------:R-:W2:Y:S04]  /*956c0*/  LDL.LU.64 R16, [R1+0xd00] ;  /* 0x000d000001107983 */ /* 0x000ea80000300a00 */
[----:B------:R-:W2:Y:S01]  /*956d0*/  LDL.LU.64 R18, [R1+0xd08] ;  /* 0x000d080001127983 */ /* 0x000ea20000300a00 */
[C---:B----4-:R-:W-:Y:S03]  /*956e0*/  HMMA.16816.F32.BF16 R24, R20.reuse, R24, R4 ;  /* 0x000000181418723c */ /* 0x050fe60000041804 */
[----:B------:R-:W4:Y:S11]  /*956f0*/  LDL.LU.64 R4, [R1+0xe020] ;  /* 0x00e0200001047983 */ /* 0x000f360000300a00 */
[----:B------:R-:W-:Y:S09]  /*95700*/  @!UPT UIADD3 URZ, URZ, URZ, URZ ;  /* 0x0000003f3f3ff290 */ /* 0x000ff2000fffe03f */
[----:B------:R0:W-:Y:S01]  /*95710*/  STL.64 [R1+0x4e0], R24 ;  /* 0x0004e01801007387 */ /* 0x0001e20000100a00 */
[----:B------:R-:W-:Y:S02]  /*95720*/  IMAD.MOV.U32 R7, RZ, RZ, R27 ;  /* 0x000000ffff077224 */ /* 0x000fe400078e001b */
[----:B------:R-:W-:Y:S01]  /*95730*/  IMAD.MOV.U32 R6, RZ, RZ, R26 ;  /* 0x000000ffff067224 */ /* 0x000fe200078e001a */
[----:B0-----:R-:W2:Y:S04]  /*95740*/  LDL.LU.64 R24, [R1+0xe018] ;  /* 0x00e0180001187983 */ /* 0x001ea80000300a00 */
[----:B------:R-:W-:Y:S04]  /*95750*/  STL [R1+0xd8cc], R7 ;  /* 0x00d8cc0701007387 */ /* 0x000fe80000100800 */
[----:B------:R-:W-:Y:S01]  /*95760*/  STL [R1+0xd8c8], R6 ;  /* 0x00d8c80601007387 */ /* 0x000fe20000100800 */
[C---:B--2---:R-:W-:Y:S11]  /*95770*/  HMMA.16816.F32.BF16 R12, R20.reuse, R24, R12 ;  /* 0x00000018140c723c */ /* 0x044ff6000004180c */
[----:B------:R-:W-:Y:S11]  /*95780*/  @!UPT UIADD3 URZ, URZ, URZ, URZ ;  /* 0x0000003f3f3ff290 */ /* 0x000ff6000fffe03f */
[----:B------:R-:W-:Y:S01]  /*95790*/  @!UPT UIADD3 URZ, URZ, URZ, URZ ;  /* 0x0000003f3f3ff290 */ /* 0x000fe2000fffe03f */
[----:B------:R0:W-:Y:S04]  /*957a0*/  STL.64 [R1+0x4d0], R12 ;  /* 0x0004d00c01007387 */ /* 0x0001e80000100a00 */
[----:B------:R1:W-:Y:S01]  /*957b0*/  STL.64 [R1+0x4d8], R14 ;  /* 0x0004d80e01007387 */ /* 0x0003e20000100a00 */
[----:B0-----:R-:W-:Y:S02]  /*957c0*/  IMAD.MOV.U32 R13, RZ, RZ, R24 ;  /* 0x000000ffff0d7224 */ /* 0x001fe400078e0018 */
[----:B------:R-:W-:Y:S01]  /*957d0*/  IMAD.MOV.U32 R12, RZ, RZ, R25 ;  /* 0x000000ffff0c7224 */ /* 0x000fe200078e0019 */
[----:B-1----:R-:W2:Y:S04]  /*957e0*/  LDL.LU.64 R14, [R1+0xe010] ;  /* 0x00e01000010e7983 */ /* 0x002ea80000300a00 */
[----:B------:R-:W3:Y:S04]  /*957f0*/  LDL.LU.64 R24, [R1+0xe008] ;  /* 0x00e0080001187983 */ /* 0x000ee80000300a00 */
[----:B--2---:R-:W-:Y:S01]  /*95800*/  STL.64 [R1+0xdfb8], R14 ;  /* 0x00dfb80e01007387 */ /* 0x004fe20000100a00 */
[C---:B---3--:R-:W-:Y:S03]  /*95810*/  HMMA.16816.F32.BF16 R8, R20.reuse, R24, R8 ;  /* 0x000000181408723c */ /* 0x048fe60000041808 */
[----:B------:R0:W-:Y:S04]  /*95820*/  STL.64 [R1+0xdfb0], R12 ;  /* 0x00dfb00c01007387 */ /* 0x0001e80000100a00 */
[----:B0-----:R-:W2:Y:S04]  /*95830*/  LDL.LU.64 R12, [R1+0xd40] ;  /* 0x000d4000010c7983 */ /* 0x001ea80000300a00 */
[----:B------:R-:W2:Y:S11]  /*95840*/  LDL.LU.64 R14, [R1+0xd48] ;  /* 0x000d4800010e7983 */ /* 0x000eb60000300a00 */
[----:B------:R-:W-:Y:S01]  /*95850*/  @!UPT UIADD3 URZ, URZ, URZ, URZ ;  /* 0x0000003f3f3ff290 */ /* 0x000fe2000fffe03f */
[----:B------:R-:W-:Y:S04]  /*95860*/  STL.64 [R1+0x4c0], R8 ;  /* 0x0004c00801007387 */ /* 0x000fe80000100a00 */
[----:B------:R0:W-:Y:S04]  /*95870*/  STL.64 [R1+0x4c8], R10 ;  /* 0x0004c80a01007387 */ /* 0x0001e80000100a00 */
[----:B0-----:R-:W3:Y:S04]  /*95880*/  LDL.LU R10, [R1+0xe000] ;  /* 0x00e00000010a7983 */ /* 0x001ee80000300800 */
[----:B------:R-:W2:Y:S01]  /*95890*/  LDL.LU.64 R8, [R1+0xdff8] ;  /* 0x00dff80001087983 */ /* 0x000ea20000300a00 */
[C---:B----4-:R-:W-:Y:S11]  /*958a0*/  HMMA.16816.F32.BF16 R16, R20.reuse, R4, R16 ;  /* 0x000000041410723c */ /* 0x050ff60000041810 */
[----:B------:R-:W-:Y:S11]  /*958b0*/  @!UPT UIADD3 URZ, URZ, URZ, URZ ;  /* 0x0000003f3f3ff290 */ /* 0x000ff6000fffe03f */
[----:B------:R-:W-:Y:S02]  /*958c0*/  @!UPT UIADD3 URZ, URZ, URZ, URZ ;  /* 0x0000003f3f3ff290 */ /* 0x000fe4000fffe03f */
[----:B------:R-:W-:Y:S02]  /*958d0*/  IMAD.MOV.U32 R27, RZ, RZ, R18 ;  /* 0x000000ffff1b7224 */ /* 0x000fe400078e0012 */
[----:B------:R-:W-:Y:S01]  /*958e0*/  IMAD.MOV.U32 R26, RZ, RZ, R17 ;  /* 0x000000ffff1a7224 */ /* 0x000fe200078e0011 */
[C---:B--2---:R-:W-:Y:S11]  /*958f0*/  HMMA.16816.F32.BF16 R12, R20.reuse, R8, R12 ;  /* 0x00000008140c723c */ /* 0x044ff6000004180c */
[----:B------:R-:W-:Y:S11]  /*95900*/  @!UPT UIADD3 URZ, URZ, URZ, URZ ;  /* 0x0000003f3f3ff290 */ /* 0x000ff6000fffe03f */
[----:B------:R-:W-:Y:S01]  /*95910*/  @!UPT UIADD3 URZ, URZ, URZ, URZ ;  /* 0x0000003f3f3ff290 */ /* 0x000fe2000fffe03f */
[----:B------:R0:W-:Y:S04]  /*95920*/  STL.64 [R1+0x4b0], R12 ;  /* 0x0004b00c01007387 */ /* 0x0001e80000100a00 */
[----:B------:R1:W-:Y:S04]  /*95930*/  STL.64 [R1+0x4b8], R14 ;  /* 0x0004b80e01007387 */ /* 0x0003e80000100a00 */
[----:B0-----:R-:W2:Y:S04]  /*95940*/  LDL.LU.64 R12, [R1+0xd30] ;  /* 0x000d3000010c7983 */ /* 0x001ea80000300a00 */
[----:B-1----:R-:W2:Y:S04]  /*95950*/  LDL.LU.64 R14, [R1+0xd38] ;  /* 0x000d3800010e7983 */ /* 0x002ea80000300a00 */
[----:B------:R0:W-:Y:S04]  /*95960*/  STL.64 [R1+0xdff0], R8 ;  /* 0x00dff00801007387 */ /* 0x0001e80000100a00 */
[----:B0-----:R-:W4:Y:S04]  /*95970*/  LDL.64 R8, [R1+0xc0] ;  /* 0x0000c00001087983 */ /* 0x001f280000100a00 */
[----:B------:R-:W-:Y:S04]  /*95980*/  STL [R1+0x4a0], R16 ;  /* 0x0004a01001007387 */ /* 0x000fe80000100800 */
[----:B------:R-:W-:Y:S04]  /*95990*/  STL [R1+0x4ac], R19 ;  /* 0x0004ac1301007387 */ /* 0x000fe80000100800 */
[----:B------:R-:W-:Y:S04]  /*959a0*/  STL [R1+0xd7bc], R27 ;  /* 0x00d7bc1b01007387 */ /* 0x000fe80000100800 */
[----:B------:R-:W-:Y:S04]  /*959b0*/  STL [R1+0xd7b8], R26 ;  /* 0x00d7b81a01007387 */ /* 0x000fe80000100800 */
[----:B------:R0:W-:Y:S04]  /*959c0*/  STL.64 [R1+0xdfc0], R24 ;  /* 0x00dfc01801007387 */ /* 0x0001e80000100a00 */
[----:B------:R-:W1:Y:S04]  /*959d0*/  LDSM.16.MT88.4 R16, [R28+0x40000] ;  /* 0x040000001c10783b */ /* 0x000e680000004200 */
[----:B0-----:R-:W2:Y:S04]  /*959e0*/  LDL.64 R24, [R1+0xa0] ;  /* 0x0000a00001187983 */ /* 0x001ea80000100a00 */
[----:B--2---:R0:W-:Y:S04]  /*959f0*/  STL.64 [R1+0xdfc8], R24 ;  /* 0x00dfc81801007387 */ /* 0x0041e80000100a00 */
[----:B0-----:R-:W2:Y:S04]  /*95a00*/  LDL.64 R24, [R1+0x30] ;  /* 0x0000300001187983 */ /* 0x001ea80000100a00 */
[----:B------:R-:W-:Y:S04]  /*95a10*/  STL [R1+0xdee8], R28 ;  /* 0x00dee81c01007387 */ /* 0x000fe80000100800 */
[----:B-1----:R-:W-:Y:S04]  /*95a20*/  STL.64 [R1+0xde48], R18 ;  /* 0x00de481201007387 */ /* 0x002fe80000100a00 */
[----:B------:R0:W-:Y:S02]  /*95a30*/  STL.64 [R1+0xde40], R16 ;  /* 0x00de401001007387 */ /* 0x0001e40000100a00 */
[----:B0-----:R-:W-:Y:S01]  /*95a40*/  IMAD.MOV.U32 R17, RZ, RZ, R3 ;  /* 0x000000ffff117224 */ /* 0x001fe200078e0003 */
[----:B--2---:R-:W-:Y:S01]  /*95a50*/  HMMA.16816.F32.BF16 R12, R20, R24, R12 ;  /* 0x00000018140c723c */ /* 0x004fe2000004180c */
[----:B------:R-:W-:-:S02]  /*95a60*/  IMAD.MOV.U32 R6, RZ, RZ, R24 ;  /* 0x000000ffff067224 */ /* 0x000fc400078e0018 */
[----:B------:R-:W-:Y:S02]  /*95a70*/  IMAD.MOV.U32 R3, RZ, RZ, R25 ;  /* 0x000000ffff037224 */ /* 0x000fe400078e0019 */
[----:B----4-:R-:W-:Y:S02]  /*95a80*/  IMAD.MOV.U32 R18, RZ, RZ, R8 ;  /* 0x000000ffff127224 */ /* 0x010fe400078e0008 */
[----:B------:R-:W-:Y:S02]  /*95a90*/  IMAD.MOV.U32 R7, RZ, RZ, R9 ;  /* 0x000000ffff077224 */ /* 0x000fe400078e0009 */
[----:B---3--:R-:W-:Y:S11]  /*95aa0*/  IMAD.MOV.U32 R16, RZ, RZ, R10 ;  /* 0x000000ffff107224 */ /* 0x008ff600078e000a */
[----:B------:R-:W-:Y:S03]  /*95ab0*/  @!UPT UIADD3 URZ, URZ, URZ, URZ ;  /* 0x0000003f3f3ff290 */ /* 0x000fe6000fffe03f */
[----:B------:R-:W-:Y:S01]  /*95ac0*/  STL.64 [R1+0x820], R12 ;  /* 0x0008200c01007387 */ /* 0x000fe20000100a00 */
[----:B------:R-:W-:Y:S02]  /*95ad0*/  IMAD.MOV.U32 R0, RZ, RZ, R14 ;  /* 0x000000ffff007224 */ /* 0x000fe400078e000e */
[----:B------:R-:W-:Y:S01]  /*95ae0*/  IMAD.MOV.U32 R2, RZ, RZ, R15 ;  /* 0x000000ffff027224 */ /* 0x000fe200078e000f */
[----:B------:R-:W2:Y:S04]  /*95af0*/  LDL.LU.64 R24, [R1+0xb20] ;  /* 0x000b200001187983 */ /* 0x000ea80000300a00 */
[----:B------:R-:W3:Y:S04]  /*95b00*/  LDL.LU.64 R26, [R1+0xb28] ;  /* 0x000b2800011a7983 */ /* 0x000ee80000300a00 */
[----:B---3--:R-:W-:Y:S04]  /*95b10*/  STL.64 [R1+0xdfe8], R26 ;  /* 0x00dfe81a01007387 */ /* 0x008fe80000100a00 */
[----:B--2---:R0:W-:Y:S04]  /*95b20*/  STL.64 [R1+0xdfe0], R24 ;  /* 0x00dfe01801007387 */ /* 0x0041e80000100a00 */
[----:B0-----:R-:W2:Y:S04]  /*95b30*/  LDL.LU.64 R24, [R1+0xd20] ;  /* 0x000d200001187983 */ /* 0x001ea80000300a00 */
[----:B------:R-:W2:Y:S04]  /*95b40*/  LDL.LU.64 R26, [R1+0xd28] ;  /* 0x000d2800011a7983 */ /* 0x000ea80000300a00 */
[----:B------:R-:W3:Y:S04]  /*95b50*/  LDL.LU.64 R12, [R1+0xb10] ;  /* 0x000b1000010c7983 */ /* 0x000ee80000300a00 */
[----:B------:R-:W4:Y:S01]  /*95b60*/  LDL.LU.64 R14, [R1+0xb18] ;  /* 0x000b1800010e7983 */ /* 0x000f220000300a00 */
[----:B--2---:R-:W-:Y:S03]  /*95b70*/  HMMA.16816.F32.BF16 R24, R20, R8, R24 ;  /* 0x000000081418723c */ /* 0x004fe60000041818 */
[----:B----4-:R-:W-:Y:S04]  /*95b80*/  STL.64 [R1+0xdfd8], R14 ;  /* 0x00dfd80e01007387 */ /* 0x010fe80000100a00 */
[----:B---3--:R0:W-:Y:S04]  /*95b90*/  STL.64 [R1+0xdfd0], R12 ;  /* 0x00dfd00c01007387 */ /* 0x0081e80000100a00 */
[----:B0-----:R-:W2:Y:S04]  /*95ba0*/  LDL.64 R12, [R1+0xb0] ;  /* 0x0000b000010c7983 */ /* 0x001ea80000100a00 */
[----:B------:R-:W-:Y:S04]  /*95bb0*/  STL [R1+0xdef0], R3 ;  /* 0x00def00301007387 */ /* 0x000fe80000100800 */
[----:B------:R-:W-:Y:S05]  /*95bc0*/  STL [R1+0xdeec], R6 ;  /* 0x00deec0601007387 */ /* 0x000fea0000100800 */
[----:B------:R-:W-:Y:S01]  /*95bd0*/  IMAD.MOV.U32 R10, RZ, RZ, R26 ;  /* 0x000000ffff0a7224 */ /* 0x000fe200078e001a */
[----:B------:R-:W-:Y:S01]  /*95be0*/  STL [R1+0xd7a4], R2 ;  /* 0x00d7a40201007387 */ /* 0x000fe20000100800 */
[----:B------:R-:W-:-:S03]  /*95bf0*/  IMAD.MOV.U32 R11, RZ, RZ, R27 ;  /* 0x000000ffff0b7224 */ /* 0x000fc600078e001b */
[----:B------:R-:W-:Y:S04]  /*95c00*/  STL [R1+0xd7a0], R0 ;  /* 0x00d7a00001007387 */ /* 0x000fe80000100800 */
[----:B------:R-:W3:Y:S04]  /*95c10*/  LDL.LU.64 R8, [R1+0xdff0] ;  /* 0x00dff00001087983 */ /* 0x000ee80000300a00 */
[----:B------:R0:W-:Y:S04]  /*95c20*/  STL.64 [R1+0x810], R24 ;  /* 0x0008101801007387 */ /* 0x0001e80000100a00 */
[----:B------:R-:W4:Y:S04]  /*95c30*/  LDL.LU.64 R26, [R1+0xdfe8] ;  /* 0x00dfe800011a7983 */ /* 0x000f280000300a00 */
[----:B0-----:R-:W4:Y:S04]  /*95c40*/  LDL.LU.64 R24, [R1+0xdfe0] ;  /* 0x00dfe00001187983 */ /* 0x001f280000300a00 */
[----:B------:R-:W-:Y:S04]  /*95c50*/  STL [R1+0xdef4], R18 ;  /* 0x00def41201007387 */ /* 0x000fe80000100800 */
[----:B------:R-:W-:Y:S04]  /*95c60*/  STL [R1+0xd7ac], R11 ;  /* 0x00d7ac0b01007387 */ /* 0x000fe80000100800 */
[----:B------:R-:W-:Y:S04]  /*95c70*/  STL [R1+0xd7a8], R10 ;  /* 0x00d7a80a01007387 */ /* 0x000fe80000100800 */
[----:B------:R-:W3:Y:S01]  /*95c80*/  LDL.LU.64 R14, [R1+0xdfd8] ;  /* 0x00dfd800010e7983 */ /* 0x000ee20000300a00 */
[----:B--2---:R-:W-:-:S02]  /*95c90*/  IMAD.MOV.U32 R29, RZ, RZ, R12 ;  /* 0x000000ffff1d7224 */ /* 0x004fc400078e000c */
[----:B------:R-:W-:Y:S01]  /*95ca0*/  IMAD.MOV.U32 R19, RZ, RZ, R13 ;  /* 0x000000ffff137224 */ /* 0x000fe200078e000d */
[----:B----4-:R-:W-:Y:S01]  /*95cb0*/  HMMA.16816.F32.BF16 R24, R20, R12, R24 ;  /* 0x0000000c1418723c */ /* 0x010fe20000041818 */
[----:B------:R-:W3:Y:S11]  /*95cc0*/  LDL.LU.64 R12, [R1+0xdfd0] ;  /* 0x00dfd000010c7983 */ /* 0x000ef60000300a00 */
[----:B------:R-:W-:Y:S11]  /*95cd0*/  @!UPT UIADD3 URZ, URZ, URZ, URZ ;  /* 0x0000003f3f3ff290 */ /* 0x000ff6000fffe03f */
[----:B------:R0:W-:Y:S04]  /*95ce0*/  STL.64 [R1+0x800], R24 ;  /* 0x0008001801007387 */ /* 0x0001e80000100a00 */
[----:B0-----:R-:W3:Y:S01]  /*95cf0*/  LDL.LU.64 R24, [R1+0xdfc8] ;  /* 0x00dfc80001187983 */ /* 0x001ee20000300a00 */
[----:B------:R-:W-:Y:S02]  /*95d00*/  IMAD.MOV.U32 R0, RZ, RZ, R27 ;  /* 0x000000ffff007224 */ /* 0x000fe400078e001b */
[----:B------:R-:W-:-:S03]  /*95d10*/  IMAD.MOV.U32 R2, RZ, RZ, R26 ;  /* 0x000000ffff027224 */ /* 0x000fc600078e001a */
[----:B------:R-:W-:Y:S04]  /*95d20*/  STL [R1+0xd7c4], R0 ;  /* 0x00d7c40001007387 */ /* 0x000fe80000100800 */
[----:B------:R-:W-:Y:S01]  /*95d30*/  STL [R1+0xd7c0], R2 ;  /* 0x00d7c00201007387 */ /* 0x000fe20000100800 */
[C---:B---3--:R-:W-:Y:S01]  /*95d40*/  HMMA.16816.F32.BF16 R12, R20.reuse, R24, R12 ;  /* 0x00000018140c723c */ /* 0x048fe2000004180c */
[----:B------:R-:W-:Y:S02]  /*95d50*/  IMAD.MOV.U32 R6, RZ, RZ, R24 ;  /* 0x000000ffff067224 */ /* 0x000fe400078e0018 */
[----:B------:R-:W-:Y:S02]  /*95d60*/  IMAD.MOV.U32 R28, RZ, RZ, R25 ;  /* 0x000000ffff1c7224 */ /* 0x000fe400078e0019 */
[----:B------:R-:W2:Y:S11]  /*95d70*/  LDL.LU.64 R24, [R1+0xdfc0] ;  /* 0x00dfc00001187983 */ /* 0x000eb60000300a00 */
[----:B------:R-:W-:Y:S07]  /*95d80*/  @!UPT UIADD3 URZ, URZ, URZ, URZ ;  /* 0x0000003f3f3ff290 */ /* 0x000fee000fffe03f */
[----:B------:R0:W-:Y:S01]  /*95d90*/  STL.64 [R1+0x7f0], R12 ;  /* 0x0007f00c01007387 */ /* 0x0001e20000100a00 */
[----:B------:R-:W-:Y:S02]  /*95da0*/  IMAD.MOV.U32 R11, RZ, RZ, R14 ;  /* 0x000000ffff0b7224 */ /* 0x000fe400078e000e */
[----:B------:R-:W-:Y:S02]  /*95db0*/  IMAD.MOV.U32 R10, RZ, RZ, R15 ;  /* 0x000000ffff0a7224 */ /* 0x000fe400078e000f */
[----:B------:R-:W3:Y:S04]  /*95dc0*/  LDL.LU.64 R14, [R1+0xdfb8] ;  /* 0x00dfb800010e7983 */ /* 0x000ee80000300a00 */
[----:B0-----:R-:W4:Y:S04]  /*95dd0*/  LDL.LU.64 R12, [R1+0xdfb0] ;  /* 0x00dfb000010c7983 */ /* 0x001f280000300a00 */
[----:B------:R-:W-:Y:S04]  /*95de0*/  STL.64 [R1+0xdf00], R6 ;  /* 0x00df000601007387 */ /* 0x000fe80000100a00 */
[----:B------:R0:W-:Y:S04]  /*95df0*/  STL.64 [R1+0xdef8], R4 ;  /* 0x00def80401007387 */ /* 0x0001e80000100a00 */
[----:B0-----:R-:W2:Y:S04]  /*95e00*/  LDL.64 R4, [R1+0x80] ;  /* 0x0000800001047983 */ /* 0x001ea80000100a00 */
[----:B------:R-:W-:Y:S04]  /*95e10*/  STL [R1+0xd8f0], R10 ;  /* 0x00d8f00a01007387 */ /* 0x000fe80000100800 */
[----:B------:R-:W-:Y:S04]  /*95e20*/  STL [R1+0xd8ec], R11 ;  /* 0x00d8ec0b01007387 */ /* 0x000fe80000100800 */
[----:B------:R0:W-:Y:S04]  /*95e30*/  STL.64 [R1+0xdf30], R8 ;  /* 0x00df300801007387 */ /* 0x0001e80000100a00 */
[----:B0-----:R-:W2:Y:S04]  /*95e40*/  LDL.LU.64 R8, [R1+0xb00] ;  /* 0x000b000001087983 */ /* 0x001ea80000300a00 */
[----:B------:R-:W2:Y:S02]  /*95e50*/  LDL.LU.64 R10, [R1+0xb08] ;  /* 0x000b0800010a7983 */ /* 0x000ea40000300a00 */
[----:B--2---:R-:W-:Y:S11]  /*95e60*/  HMMA.16816.F32.BF16 R8, R20, R16, R8 ;  /* 0x000000101408723c */ /* 0x004ff60000041808 */
[----:B------:R-:W-:Y:S11]  /*95e70*/  @!UPT UIADD3 URZ, URZ, URZ, URZ ;  /* 0x0000003f3f3ff290 */ /* 0x000ff6000fffe03f */
[----:B------:R-:W-:Y:S02]  /*95e80*/  @!UPT UIADD3 URZ, URZ, URZ, URZ ;  /* 0x0000003f3f3ff290 */ /* 0x000fe4000fffe03f */
[----:B------:R-:W-:Y:S02]  /*95e90*/  IMAD.MOV.U32 R27, RZ, RZ, R10 ;  /* 0x000000ffff1b7224 */ /* 0x000fe400078e000a */
[----:B------:R-:W-:Y:S02]  /*95ea0*/  IMAD.MOV.U32 R26, RZ, RZ, R11 ;  /* 0x000000ffff1a7224 */ /* 0x000fe400078e000b */
[----:B------:R-:W-:Y:S02]  /*95eb0*/  IMAD.MOV.U32 R0, RZ, RZ, R8 ;  /* 0x000000ffff007224 */ /* 0x000fe400078e0008 */
[----:B------:R-:W-:Y:S02]  /*95ec0*/  IMAD.MOV.U32 R2, RZ, RZ, R9 ;  /* 0x000000ffff027224 */ /* 0x000fe400078e0009 */
[----:B------:R-:W2:Y:S04]  /*95ed0*/  LDL.LU.64 R8, [R1+0xaf0] ;  /* 0x000af00001087983 */ /* 0x000ea80000300a00 */
[----:B------:R-:W2:Y:S04]  /*95ee0*/  LDL.LU.64 R10, [R1+0xaf8] ;  /* 0x000af800010a7983 */ /* 0x000ea80000300a00 */
[----:B------:R-:W-:Y:S04]  /*95ef0*/  STL.64 [R1+0xdf10], R26 ;  /* 0x00df101a01007387 */ /* 0x000fe80000100a00 */
[----:B------:R4:W-:Y:S02]  /*95f00*/  STL.64 [R1+0xdf08], R24 ;  /* 0x00df081801007387 */ /* 0x0009e40000100a00 */
[----:B----4-:R-:W-:-:S02]  /*95f10*/  IMAD.MOV.U32 R24, RZ, RZ, R13 ;  /* 0x000000ffff187224 */ /* 0x010fc400078e000d */
[----:B------:R-:W-:Y:S01]  /*95f20*/  IMAD.MOV.U32 R25, RZ, RZ, R12 ;  /* 0x000000ffff197224 */ /* 0x000fe200078e000c */
[----:B------:R-:W4:Y:S04]  /*95f30*/  LDL R13, [R1+0x44] ;  /* 0x00004400010d7983 */ /* 0x000f280000100800 */
[----:B------:R-:W4:Y:S04]  /*95f40*/  LDL R12, [R1+0x40] ;  /* 0x00004000010c7983 */ /* 0x000f280000100800 */
[----:B----4-:R0:W-:Y:S04]  /*95f50*/  STL.64 [R1+0xdf68], R12 ;  /* 0x00df680c01007387 */ /* 0x0101e80000100a00 */
[----:B0-----:R-:W4:Y:S04]  /*95f60*/  LDL.64 R12, [R1+0x50] ;  /* 0x00005000010c7983 */ /* 0x001f280000100a00 */
[----:B----4-:R0:W-:Y:S04]  /*95f70*/  STL.64 [R1+0xdf80], R12 ;  /* 0x00df800c01007387 */ /* 0x0101e80000100a00 */
[----:B0-----:R-:W4:Y:S04]  /*95f80*/  LDL R12, [R1+0x60] ;  /* 0x00006000010c7983 */ /* 0x001f280000100800 */
[----:B------:R-:W4:Y:S01]  /*95f90*/  LDL R13, [R1+0x64] ;  /* 0x00006400010d7983 */ /* 0x000f220000100800 */
[----:B--2---:R-:W-:Y:S03]  /*95fa0*/  HMMA.16816.F32.BF16 R8, R20, R4, R8 ;  /* 0x000000041408723c */ /* 0x004fe60000041808 */
[----:B----4-:R0:W-:Y:S04]  /*95fb0*/  STL.64 [R1+0xdf98], R12 ;  /* 0x00df980c01007387 */ /* 0x0101e80000100a00 */
[----:B0-----:R-:W2:Y:S04]  /*95fc0*/  LDL.64 R12, [R1+0x70] ;  /* 0x00007000010c7983 */ /* 0x001ea80000100a00 */
[----:B------:R0:W-:Y:S04]  /*95fd0*/  STL.64 [R1+0xdf28], R24 ;  /* 0x00df281801007387 */ /* 0x0001e80000100a00 */
[----:B0-----:R-:W4:Y:S04]  /*95fe0*/  LDL.64 R24, [R1+0x10] ;  /* 0x0000100001187983 */ /* 0x001f280000100a00 */
[----:B----4-:R3:W-:Y:S02]  /*95ff0*/  STL.64 [R1+0xdf38], R24 ;  /* 0x00df381801007387 */ /* 0x0107e40000100a00 */
[----:B---3--:R-:W-:-:S02]  /*96000*/  IMAD.MOV.U32 R24, RZ, RZ, R15 ;  /* 0x000000ffff187224 */ /* 0x008fc400078e000f */
[----:B------:R-:W-:-:S05]  /*96010*/  IMAD.MOV.U32 R25, RZ, RZ, R14 ;  /* 0x000000ffff197224 */ /* 0x000fca00078e000e */
[----:B------:R-:W-:Y:S04]  /*96020*/  STL.64 [R1+0xdf60], R24 ;  /* 0x00df601801007387 */ /* 0x000fe80000100a00 */
[----:B------:R0:W-:Y:S04]  /*96030*/  STL.64 [R1+0xde90], R16 ;  /* 0x00de901001007387 */ /* 0x0001e80000100a00 */
[----:B------:R-:W-:Y:S04]  /*96040*/  STL [R1+0xd8d4], R2 ;  /* 0x00d8d40201007387 */ /* 0x000fe80000100800 */
[----:B------:R-:W-:Y:S01]  /*96050*/  STL [R1+0xd8d0], R0 ;  /* 0x00d8d00001007387 */ /* 0x000fe20000100800 */
[----:B0-----:R-:W-:-:S02]  /*96060*/  IMAD.MOV.U32 R17, RZ, RZ, R4 ;  /* 0x000000ffff117224 */ /* 0x001fc400078e0004 */
[----:B------:R-:W-:Y:S01]  /*96070*/  IMAD.MOV.U32 R16, RZ, RZ, R5 ;  /* 0x000000ffff107224 */ /* 0x000fe200078e0005 */
[----:B------:R-:W-:Y:S04]  /*96080*/  STL.64 [R1+0x7d0], R8 ;  /* 0x0007d00801007387 */ /* 0x000fe80000100a00 */
[----:B------:R-:W-:Y:S04]  /*96090*/  STL.64 [R1+0x7d8], R10 ;  /* 0x0007d80a01007387 */ /* 0x000fe80000100a00 */
[----:B------:R-:W-:Y:S04]  /*960a0*/  STL [R1+0xdfa8], R19 ;  /* 0x00dfa81301007387 */ /* 0x000fe80000100800 */
[----:B------:R0:W-:Y:S04]  /*960b0*/  STL.64 [R1+0xdfa0], R16 ;  /* 0x00dfa01001007387 */ /* 0x0001e80000100a00 */
[----:B0-----:R-:W2:Y:S04]  /*960c0*/  LDL.LU.64 R16, [R1+0x940] ;  /* 0x0009400001107983 */ /* 0x001ea80000300a00 */
[----:B------:R-:W2:Y:S04]  /*960d0*/  LDL.LU.64 R18, [R1+0x948] ;  /* 0x0009480001127983 */ /* 0x000ea80000300a00 */
[----:B------:R-:W3:Y:S04]  /*960e0*/  LDL.LU.64 R24, [R1+0x910] ;  /* 0x0009100001187983 */ /* 0x000ee80000300a00 */
[----:B------:R-:W4:Y:S04]  /*960f0*/  LDL.LU.64 R26, [R1+0x918] ;  /* 0x00091800011a7983 */ /* 0x000f280000300a00 */
[----:B----4-:R-:W-:Y:S04]  /*96100*/  STL.64 [R1+0xdf78], R26 ;  /* 0x00df781a01007387 */ /* 0x010fe80000100a00 */
[----:B---3--:R0:W-:Y:S04]  /*96110*/  STL.64 [R1+0xdf70], R24 ;  /* 0x00df701801007387 */ /* 0x0081e80000100a00 */
[----:B0-----:R-:W3:Y:S04]  /*96120*/  LDL.LU.64 R24, [R1+0x920] ;  /* 0x0009200001187983 */ /* 0x001ee80000300a00 */
[----:B------:R-:W4:Y:S04]  /*96130*/  LDL.LU.64 R26, [R1+0x928] ;  /* 0x00092800011a7983 */ /* 0x000f280000300a00 */
[----:B----4-:R-:W-:Y:S04]  /*96140*/  STL.64 [R1+0xdf90], R26 ;  /* 0x00df901a01007387 */ /* 0x010fe80000100a00 */
[----:B---3--:R0:W-:Y:S04]  /*96150*/  STL.64 [R1+0xdf88], R24 ;  /* 0x00df881801007387 */ /* 0x0081e80000100a00 */
[----:B0-----:R-:W3:Y:S04]  /*96160*/  LDL.LU.64 R24, [R1+0x930] ;  /* 0x0009300001187983 */ /* 0x001ee80000300a00 */
[----:B------:R-:W3:Y:S04]  /*96170*/  LDL.LU.64 R26, [R1+0x938] ;  /* 0x00093800011a7983 */ /* 0x000ee80000300a00 */
[----:B------:R-:W4:Y:S04]  /*96180*/  LDL.LU.64 R8, [R1+0xdf0] ;  /* 0x000df00001087983 */ /* 0x000f280000300a00 */
[----:B------:R-:W3:Y:S01]  /*96190*/  LDL.LU.64 R10, [R1+0xdf8] ;  /* 0x000df800010a7983 */ /* 0x000ee20000300a00 */
[----:B--2---:R-:W-:Y:S03]  /*961a0*/  HMMA.16816.F32.BF16 R16, R20, R12, R16 ;  /* 0x0000000c1410723c */ /* 0x004fe60000041810 */
[----:B---3--:R-:W-:Y:S04]  /*961b0*/  STL.64 [R1+0xdf48], R10 ;  /* 0x00df480a01007387 */ /* 0x008fe80000100a00 */
[----:B----4-:R0:W-:Y:S04]  /*961c0*/  STL.64 [R1+0xdf40], R8 ;  /* 0x00df400801007387 */ /* 0x0101e80000100a00 */
[----:B0-----:R-:W2:Y:S04]  /*961d0*/  LDL.LU.64 R8, [R1+0xe00] ;  /* 0x000e000001087983 */ /* 0x001ea80000300a00 */
[----:B------:R-:W2:Y:S04]  /*961e0*/  LDL.LU.64 R10, [R1+0xe08] ;  /* 0x000e0800010a7983 */ /* 0x000ea80000300a00 */
[----:B------:R-:W3:Y:S04]  /*961f0*/  LDL.LU.64 R4, [R1+0xdd0] ;  /* 0x000dd00001047983 */ /* 0x000ee80000300a00 */
[----:B------:R-:W4:Y:S01]  /*96200*/  LDL.LU.64 R6, [R1+0xdd8] ;  /* 0x000dd80001067983 */ /* 0x000f220000300a00 */
[----:B------:R-:W-:-:S03]  /*96210*/  IMAD.MOV.U32 R3, RZ, RZ, R13 ;  /* 0x000000ffff037224 */ /* 0x000fc600078e000d */
[----:B----4-:R-:W-:Y:S04]  /*96220*/  STL.64 [R1+0xdf20], R6 ;  /* 0x00df200601007387 */ /* 0x010fe80000100a00 */
[----:B---3--:R0:W-:Y:S04]  /*96230*/  STL.64 [R1+0xdf18], R4 ;  /* 0x00df180401007387 */ /* 0x0081e80000100a00 */
[----:B0-----:R-:W3:Y:S04]  /*96240*/  LDL.LU.64 R4, [R1+0xde0] ;  /* 0x000de00001047983 */ /* 0x001ee80000300a00 */
[----:B------:R-:W3:Y:S04]  /*96250*/  LDL.LU.64 R6, [R1+0xde8] ;  /* 0x000de80001067983 */ /* 0x000ee80000300a00 */
[----:B------:R-:W-:Y:S04]  /*96260*/  STL.64 [R1+0x7c0], R16 ;  /* 0x0007c01001007387 */ /* 0x000fe80000100a00 */
[----:B------:R0:W-:Y:S04]  /*96270*/  STL.64 [R1+0x7c8], R18 ;  /* 0x0007c81201007387 */ /* 0x0001e80000100a00 */
[----:B0-----:R-:W4:Y:S01]  /*96280*/  LDL.LU R19, [R1+0xdfa8] ;  /* 0x00dfa80001137983 */ /* 0x001f220000300800 */
[----:B------:R-:W-:-:S03]  /*96290*/  IMAD.MOV.U32 R18, RZ, RZ, R12 ;  /* 0x000000ffff127224 */ /* 0x000fc600078e000c */
[----:B------:R-:W2:Y:S04]  /*962a0*/  LDL.LU.64 R16, [R1+0xdfa0] ;  /* 0x00dfa00001107983 */ /* 0x000ea80000300a00 */
[----:B------:R-:W2:Y:S02]  /*962b0*/  LDL.LU.64 R12, [R1+0xdf98] ;  /* 0x00df9800010c7983 */ /* 0x000ea40000300a00 */
[C---:B--2---:R-:W-:Y:S02]  /*962c0*/  HMMA.16816.F32.BF16 R12, R20.reuse, R12, R24 ;  /* 0x0000000c140c723c */ /* 0x044fe40000041818 */
[----:B------:R-:W2:Y:S04]  /*962d0*/  LDL.LU.64 R26, [R1+0xdf90] ;  /* 0x00df9000011a7983 */ /* 0x000ea80000300a00 */
[----:B------:R-:W2:Y:S11]  /*962e0*/  LDL.LU.64 R24, [R1+0xdf88] ;  /* 0x00df880001187983 */ /* 0x000eb60000300a00 */
[----:B------:R-:W-:Y:S06]  /*962f0*/  @!UPT UIADD3 URZ, URZ, URZ, URZ ;  /* 0x0000003f3f3ff290 */ /* 0x000fec000fffe03f */
[----:B------:R0:W-:Y:S04]  /*96300*/  STL.64 [R1+0x7b0], R12 ;  /* 0x0007b00c01007387 */ /* 0x0001e80000100a00 */
[----:B------:R-:W-:Y:S04]  /*96310*/  STL.64 [R1+0x7b8], R14 ;  /* 0x0007b80e01007387 */ /* 0x000fe80000100a00 */
[----:B0-----:R-:W2:Y:S02]  /*96320*/  LDL.LU.64 R12, [R1+0xdf80] ;  /* 0x00df8000010c7983 */ /* 0x001ea40000300a00 */
[----:B--2---:R-:W-:Y:S01]  /*96330*/  HMMA.16816.F32.BF16 R24, R20, R12, R24 ;  /* 0x0000000c1418723c */ /* 0x004fe20000041818 */
[----:B------:R-:W-:-:S02]  /*96340*/  IMAD.MOV.U32 R2, RZ, RZ, R12 ;  /* 0x000000ffff027224 */ /* 0x000fc400078e000c */
[----:B------:R-:W-:Y:S11]  /*96350*/  IMAD.MOV.U32 R0, RZ, RZ, R13 ;  /* 0x000000ffff007224 */ /* 0x000ff600078e000d */
[----:B------:R-:W-:Y:S09]  /*96360*/  @!UPT UIADD3 URZ, URZ, URZ, URZ ;  /* 0x0000003f3f3ff290 */ /* 0x000ff2000fffe03f */
[----:B------:R-:W-:Y:S04]  /*96370*/  STL.64 [R1+0x7a0], R24 ;  /* 0x0007a01801007387 */ /* 0x000fe80000100a00 */
[----:B------:R0:W-:Y:S04]  /*96380*/  STL.64 [R1+0x7a8], R26 ;  /* 0x0007a81a01007387 */ /* 0x0001e80000100a00 */
[----:B0-----:R-:W2:Y:S04]  /*96390*/  LDL.LU.64 R26, [R1+0xdf78] ;  /* 0x00df7800011a7983 */ /* 0x001ea80000300a00 */
[----:B------:R-:W2:Y:S04]  /*963a0*/  LDL.LU.64 R24, [R1+0xdf70] ;  /* 0x00df700001187983 */ /* 0x000ea80000300a00 */
[----:B------:R-:W2:Y:S02]  /*963b0*/  LDL.LU.64 R12, [R1+0xdf68] ;  /* 0x00df6800010c7983 */ /* 0x000ea40000300a00 */
[----:B--2---:R-:W-:Y:S02]  /*963c0*/  HMMA.16816.F32.BF16 R20, R20, R12, R24 ;  /* 0x0000000c1414723c */ /* 0x004fe40000041818 */
[----:B------:R-:W2:Y:S04]  /*963d0*/  LDL.LU.64 R24, [R1+0xdf60] ;  /* 0x00df600001187983 */ /* 0x000ea80000300a00 */
[----:B------:R-:W2:Y:S04]  /*963e0*/  LDL.LU.64 R14, [R1+0xdf58] ;  /* 0x00df5800010e7983 */ /* 0x000ea80000300a00 */
[----:B------:R-:W2:Y:S11]  /*963f0*/  LDL.LU.64 R12, [R1+0xdf50] ;  /* 0x00df5000010c7983 */ /* 0x000eb60000300a00 */
[----:B------:R-:W-:Y:S02]  /*96400*/  @!UPT UIADD3 URZ, URZ, URZ, URZ ;  /* 0x0000003f3f3ff290 */ /* 0x000fe4000fffe03f */
[----:B------:R0:W-:Y:S04]  /*96410*/  STL.64 [R1+0x490], R20 ;  /* 0x0004901401007387 */ /* 0x0001e80000100a00 */
[----:B------:R1:W-:Y:S04]  /*96420*/  STL.64 [R1+0x498], R22 ;  /* 0x0004981601007387 */ /* 0x0003e80000100a00 */
[----:B0-----:R-:W3:Y:S04]  /*96430*/  LDL.LU.64 R20, [R1+0xbd0] ;  /* 0x000bd00001147983 */ /* 0x001ee80000300a00 */
[----:B-1----:R-:W3:Y:S01]  /*96440*/  LDL.LU.64 R22, [R1+0xbd8] ;  /* 0x000bd80001167983 */ /* 0x002ee20000300a00 */
[C---:B--2---:R-:W-:Y:S03]  /*96450*/  HMMA.16816.F32.BF16 R24, R12.reuse, R24, R8 ;  /* 0x000000180c18723c */ /* 0x044fe60000041808 */
[----:B------:R-:W2:Y:S04]  /*96460*/  LDL.LU.64 R10, [R1+0xdf48] ;  /* 0x00df4800010a7983 */ /* 0x000ea80000300a00 */
[----:B------:R-:W2:Y:S11]  /*96470*/  LDL.LU.64 R8, [R1+0xdf40] ;  /* 0x00df400001087983 */ /* 0x000eb60000300a00 */
[----:B------:R-:W-:Y:S05]  /*96480*/  @!UPT UIADD3 URZ, URZ, URZ, URZ ;  /* 0x0000003f3f3ff290 */ /* 0x000fea000fffe03f */
[----:B------:R0:W-:Y:S04]  /*96490*/  STL.64 [R1+0x2a0], R24 ;  /* 0x0002a01801007387 */ /* 0x0001e80000100a00 */
[----:B------:R-:W-:Y:S04]  /*964a0*/  STL.64 [R1+0x2a8], R26 ;  /* 0x0002a81a01007387 */ /* 0x000fe80000100a00 */
[----:B0-----:R-:W2:Y:S02]  /*964b0*/  LDL.LU.64 R24, [R1+0xdf38] ;  /* 0x00df380001187983 */ /* 0x001ea40000300a00 */
[----:B--2---:R-:W-:Y:S11]  /*964c0*/  HMMA.16816.F32.BF16 R8, R12, R24, R8 ;  /* 0x000000180c08723c */ /* 0x004ff60000041808 */
[----:B------:R-:W-:Y:S11]  /*964d0*/  @!UPT UIADD3 URZ, URZ, URZ, URZ ;  /* 0x0000003f3f3ff290 */ /* 0x000ff6000fffe03f */
[----:B------:R-:W-:Y:S01]  /*964e0*/  @!UPT UIADD3 URZ, URZ, URZ, URZ ;  /* 0x0000003f3f3ff290 */ /* 0x000fe2000fffe03f */
[----:B------:R0:W-:Y:S04]  /*964f0*/  STL.64 [R1+0x290], R8 ;  /* 0x0002900801007387 */ /* 0x0001e80000100a00 */
[----:B------:R1:W-:Y:S04]  /*96500*/  STL.64 [R1+0x298], R10 ;  /* 0x0002980a01007387 */ /* 0x0003e80000100a00 */
[----:B0-----:R-:W2:Y:S01]  /*96510*/  LDL.LU.64 R8, [R1+0xdf30] ;  /* 0x00df300001087983 */ /* 0x001ea20000300a00 */
[----:B-1----:R-:W-:Y:S02]  /*96520*/  IMAD.MOV.U32 R11, RZ, RZ, R24 ;  /* 0x000000ffff0b7224 */ /* 0x002fe400078e0018 */
[----:B------:R-:W-:-:S02]  /*96530*/  IMAD.MOV.U32 R10, RZ, RZ, R25 ;  /* 0x000000ffff0a7224 */ /* 0x000fc400078e0019 */
[----:B------:R-:W3:Y:S02]  /*96540*/  LDL.LU.64 R24, [R1+0xdf28] ;  /* 0x00df280001187983 */ /* 0x000ee40000300a00 */
[C---:B---3--:R-:W-:Y:S02]  /*96550*/  HMMA.16816.F32.BF16 R24, R12.reuse, R24, R4 ;  /* 0x000000180c18723c */ /* 0x048fe40000041804 */
[----:B------:R-:W3:Y:S04]  /*96560*/  LDL.LU.64 R6, [R1+0xdf20] ;  /* 0x00df200001067983 */ /* 0x000ee80000300a00 */
[----:B------:R-:W3:Y:S11]  /*96570*/  LDL.LU.64 R4, [R1+0xdf18] ;  /* 0x00df180001047983 */ /* 0x000ef60000300a00 */
[----:B------:R-:W-:Y:S06]  /*96580*/  @!UPT UIADD3 URZ, URZ, URZ, URZ ;  /* 0x0000003f3f3ff290 */ /* 0x000fec000fffe03f */
[----:B------:R-:W-:Y:S04]  /*96590*/  STL.64 [R1+0x280], R24 ;  /* 0x0002801801007387 */ /* 0x000fe80000100a00 */
[----:B------:R0:W-:Y:S04]  /*965a0*/  STL.64 [R1+0x288], R26 ;  /* 0x0002881a01007387 */ /* 0x0001e80000100a00 */
[----:B0-----:R-:W2:Y:S04]  /*965b0*/  LDL.LU.64 R26, [R1+0xdf10] ;  /* 0x00df1000011a7983 */ /* 0x001ea80000300a00 */
[----:B------:R-:W3:Y:S02]  /*965c0*/  LDL.LU.64 R24, [R1+0xdf08] ;  /* 0x00df080001187983 */ /* 0x000ee40000300a00 */
[C---:B---3--:R-:W-:Y:S11]  /*965d0*/  HMMA.16816.F32.BF16 R4, R12.reuse, R24, R4 ;  /* 0x000000180c04723c */ /* 0x048ff60000041804 */
[----:B------:R-:W-:Y:S11]  /*965e0*/  @!UPT UIADD3 URZ, URZ, URZ, URZ ;  /* 0x0000003f3f3ff290 */ /* 0x000ff6000fffe03f */
[----:B------:R-:W-:Y:S01]  /*965f0*/  @!UPT UIADD3 URZ, URZ, URZ, URZ ;  /* 0x0000003f3f3ff290 */ /* 0x000fe2000fffe03f */
[----:B------:R-:W-:Y:S04]  /*96600*/  STL.64 [R1+0x270], R4 ;  /* 0x0002700401007387 */ /* 0x000fe80000100a00 */
[----:B------:R0:W-:Y:S04]  /*96610*/  STL.64 [R1+0x278], R6 ;  /* 0x0002780601007387 */ /* 0x0001e80000100a00 */
[----:B0-----:R-:W3:Y:S04]  /*96620*/  LDL.LU.64 R6, [R1+0xdf00] ;  /* 0x00df000001067983 */ /* 0x001ee80000300a00 */
[----:B------:R-:W3:Y:S04]  /*96630*/  LDL.LU.64 R4, [R1+0xdef8] ;  /* 0x00def80001047983 */ /* 0x000ee80000300a00 */
[----:B--2---:R-:W-:Y:S04]  /*96640*/  STL.64 [R1+0xde08], R26 ;  /* 0x00de081a01007387 */ /* 0x004fe80000100a00 */
[----:B------:R0:W-:Y:S04]  /*96650*/  STL.64 [R1+0xde00], R24 ;  /* 0x00de001801007387 */ /* 0x0001e80000100a00 */
[----:B0-----:R-:W2:Y:S04]  /*96660*/  LDL.LU.64 R24, [R1+0xc00] ;  /* 0x000c000001187983 */ /* 0x001ea80000300a00 */
[----:B------:R-:W2:Y:S04]  /*96670*/  LDL.LU.64 R26, [R1+0xc08] ;  /* 0x000c0800011a7983 */ /* 0x000ea80000300a00 */
[----:B------:R0:W-:Y:S01]  /*96680*/  STL.64 [R1+0xddf8], R8 ;  /* 0x00ddf80801007387 */ /* 0x0001e20000100a00 */
[C---:B--2---:R-:W-:Y:S03]  /*96690*/  HMMA.16816.F32.BF16 R24, R12.reuse, R8, R24 ;  /* 0x000000080c18723c */ /* 0x044fe60000041818 */
[----:B0-----:R-:W2:Y:S05]  /*966a0*/  LDL.64 R8, [R1+0x60] ;  /* 0x0000600001087983 */ /* 0x001eaa0000100a00 */
[----:B---3--:R-:W-:Y:S11]  /*966b0*/  HMMA.16816.F32.BF16 R20, R12, R4, R20 ;  /* 0x000000040c14723c */ /* 0x008ff60000041814 */
[----:B------:R-:W-:Y:S04]  /*966c0*/  @!UPT UIADD3 URZ, URZ, URZ, URZ ;  /* 0x0000003f3f3ff290 */ /* 0x000fe8000fffe03f */
[----:B------:R-:W-:Y:S04]  /*966d0*/  STL.64 [R1+0x260], R24 ;  /* 0x0002601801007387 */ /* 0x000fe80000100a00 */
[----:B------:R-:W-:Y:S04]  /*966e0*/  STL.64 [R1+0x268], R26 ;  /* 0x0002681a01007387 */ /* 0x000fe80000100a00 */
[----:B--2---:R0:W-:Y:S02]  /*966f0*/  STL.64 [R1+0xde68], R8 ;  /* 0x00de680801007387 */ /* 0x0041e40000100a00 */
[----:B0-----:R-:W-:-:S02]  /*96700*/  IMAD.MOV.U32 R8, RZ, RZ, R18 ;  /* 0x000000ffff087224 */ /* 0x001fc400078e0012 */
[----:B------:R-:W-:Y:S01]  /*96710*/  IMAD.MOV.U32 R9, RZ, RZ, R3 ;  /* 0x000000ffff097224 */ /* 0x000fe200078e0003 */
[----:B------:R-:W2:Y:S04]  /*96720*/  LDL.LU R18, [R1+0xdef4] ;  /* 0x00def40001127983 */ /* 0x000ea80000300800 */
[----:B------:R-:W3:Y:S04]  /*96730*/  LDL.LU R3, [R1+0xdef0] ;  /* 0x00def00001037983 */ /* 0x000ee80000300800 */
[----:B------:R0:W-:Y:S04]  /*96740*/  STL.64 [R1+0xde78], R8 ;  /* 0x00de780801007387 */ /* 0x0001e80000100a00 */
[----:B------:R-:W-:Y:S04]  /*96750*/  STL.64 [R1+0x250], R20 ;  /* 0x0002501401007387 */ /* 0x000fe80000100a00 */
[----:B------:R-:W-:Y:S01]  /*96760*/  STL.64 [R1+0x258], R22 ;  /* 0x0002581601007387 */ /* 0x000fe20000100a00 */
[----:B0-----:R-:W-:-:S02]  /*96770*/  IMAD.MOV.U32 R8, RZ, RZ, R17 ;  /* 0x000000ffff087224 */ /* 0x001fc400078e0011 */
[----:B------:R-:W-:Y:S02]  /*96780*/  IMAD.MOV.U32 R9, RZ, RZ, R16 ;  /* 0x000000ffff097224 */ /* 0x000fe400078e0010 */
[----:B------:R-:W-:Y:S02]  /*96790*/  IMAD.MOV.U32 R16, RZ, RZ, R6 ;  /* 0x000000ffff107224 */ /* 0x000fe400078e0006 */
[----:B------:R-:W-:Y:S01]  /*967a0*/  IMAD.MOV.U32 R17, RZ, RZ, R28 ;  /* 0x000000ffff117224 */ /* 0x000fe200078e001c */
[----:B------:R-:W-:Y:S04]  /*967b0*/  STL.64 [R1+0xde98], R8 ;  /* 0x00de980801007387 */ /* 0x000fe80000100a00 */
[----:B------:R-:W3:Y:S04]  /*967c0*/  LDL.LU R6, [R1+0xdeec] ;  /* 0x00deec0001067983 */ /* 0x000ee80000300800 */
[----:B------:R-:W3:Y:S04]  /*967d0*/  LDL.LU R28, [R1+0xdee8] ;  /* 0x00dee800011c7983 */ /* 0x000ee80000300800 */
[----:B------:R0:W-:Y:S02]  /*967e0*/  STL.64 [R1+0xdea0], R16 ;  /* 0x00dea01001007387 */ /* 0x0001e40000100a00 */
[----:B0-----:R-:W-:-:S02]  /*967f0*/  IMAD.MOV.U32 R16, RZ, RZ, R29 ;  /* 0x000000ffff107224 */ /* 0x001fc400078e001d */
[----:B----4-:R-:W-:-:S05]  /*96800*/  IMAD.MOV.U32 R17, RZ, RZ, R19 ;  /* 0x000000ffff117224 */ /* 0x010fca00078e0013 */
[----:B------:R0:W-:Y:S04]  /*96810*/  STL.64 [R1+0xdeb8], R16 ;  /* 0x00deb81001007387 */ /* 0x0001e80000100a00 */
[----:B------:R-:W-:Y:S04]  /*96820*/  STL.64 [R1+0xde60], R4 ;  /* 0x00de600401007387 */ /* 0x000fe80000100a00 */
[----:B------:R-:W4:Y:S01]  /*96830*/  LDL.64 R24, [R1] ;  /* 0x0000000001187983 */ /* 0x000f220000100a00 */
[----:B0-----:R-:W-:Y:S02]  /*96840*/  IMAD.MOV.U32 R17, RZ, RZ, R7 ;  /* 0x000000ffff117224 */ /* 0x001fe400078e0007 */
[----:B--2---:R-:W-:Y:S01]  /*96850*/  IMAD.MOV.U32 R16, RZ, RZ, R18 ;  /* 0x000000ffff107224 */ /* 0x004fe200078e0012 */
[----:B---3--:R-:W0:Y:S04]  /*96860*/  LDSM.16.MT88.4 R20, [R28+0x40080] ;  /* 0x040080001c14783b */ /* 0x008e280000004200 */
[----:B----4-:R1:W-:Y:S04]  /*96870*/  STL.64 [R1+0xde20], R24 ;  /* 0x00de201801007387 */ /* 0x0103e80000100a00 */
[----:B------:R-:W-:Y:S01]  /*96880*/  STL.64 [R1+0xded0], R16 ;  /* 0x00ded01001007387 */ /* 0x000fe20000100a00 */
[----:B-1----:R-:W-:-:S02]  /*96890*/  IMAD.MOV.U32 R24, RZ, RZ, R11 ;  /* 0x000000ffff187224 */ /* 0x002fc400078e000b */
[----:B------:R-:W-:-:S05]  /*968a0*/  IMAD.MOV.U32 R25, RZ, RZ, R10 ;  /* 0x000000ffff197224 */ /* 0x000fca00078e000a */
[----:B------:R1:W-:Y:S04]  /*968b0*/  STL.64 [R1+0xde38], R24 ;  /* 0x00de381801007387 */ /* 0x0003e80000100a00 */
[----:B-1----:R-:W2:Y:S04]  /*968c0*/  LDL.64 R24, [R1+0x20] ;  /* 0x0000200001187983 */ /* 0x002ea80000100a00 */
[----:B--2---:R-:W-:Y:S04]  /*968d0*/  STL.64 [R1+0xde50], R24 ;  /* 0x00de501801007387 */ /* 0x004fe80000100a00 */
[----:B------:R-:W2:Y:S04]  /*968e0*/  LDL.LU.64 R8, [R1+0x9d0] ;  /* 0x0009d00001087983 */ /* 0x000ea80000300a00 */
[----:B------:R-:W3:Y:S04]  /*968f0*/  LDL.LU.64 R10, [R1+0x9d8] ;  /* 0x0009d800010a7983 */ /* 0x000ee80000300a00 */
[----:B---3--:R-:W-:Y:S04]  /*96900*/  STL.64 [R1+0xdeb0], R10 ;  /* 0x00deb00a01007387 */ /* 0x008fe80000100a00 */
[----:B--2---:R1:W-:Y:S04]  /*96910*/  STL.64 [R1+0xdea8], R8 ;  /* 0x00dea80801007387 */ /* 0x0043e80000100a00 */
[----:B-1----:R-:W2:Y:S04]  /*96920*/  LDL.LU.64 R8, [R1+0xa00] ;  /* 0x000a000001087983 */ /* 0x002ea80000300a00 */
[----:B------:R-:W3:Y:S04]  /*96930*/  LDL.LU.64 R10, [R1+0xa08] ;  /* 0x000a0800010a7983 */ /* 0x000ee80000300a00 */
[----:B---3--:R-:W-:Y:S04]  /*96940*/  STL.64 [R1+0xdec8], R10 ;  /* 0x00dec80a01007387 */ /* 0x008fe80000100a00 */
[----:B--2---:R1:W-:Y:S04]  /*96950*/  STL.64 [R1+0xdec0], R8 ;  /* 0x00dec00801007387 */ /* 0x0043e80000100a00 */
[----:B-1----:R-:W2:Y:S04]  /*96960*/  LDL.LU.64 R8, [R1+0xbe0] ;  /* 0x000be00001087983 */ /* 0x002ea80000300a00 */
[----:B------:R-:W3:Y:S01]  /*96970*/  LDL.LU.64 R10, [R1+0xbe8] ;  /* 0x000be800010a7983 */ /* 0x000ee20000300a00 */
[----:B------:R-:W-:-:S02]  /*96980*/  IMAD.MOV.U32 R24, RZ, RZ, R2 ;  /* 0x000000ffff187224 */ /* 0x000fc400078e0002 */
[----:B------:R-:W-:Y:S01]  /*96990*/  IMAD.MOV.U32 R25, RZ, RZ, R0 ;  /* 0x000000ffff197224 */ /* 0x000fe200078e0000 */
[----:B---3--:R-:W-:Y:S04]  /*969a0*/  STL.64 [R1+0xdee0], R10 ;  /* 0x00dee00a01007387 */ /* 0x008fe80000100a00 */
[----:B--2---:R1:W-:Y:S04]  /*969b0*/  STL.64 [R1+0xded8], R8 ;  /* 0x00ded80801007387 */ /* 0x0043e80000100a00 */
[----:B-1----:R-:W2:Y:S04]  /*969c0*/  LDL.LU.64 R8, [R1+0xbf0] ;  /* 0x000bf00001087983 */ /* 0x002ea80000300a00 */
[----:B------:R-:W2:Y:S04]  /*969d0*/  LDL.LU.64 R10, [R1+0xbf8] ;  /* 0x000bf800010a7983 */ /* 0x000ea80000300a00 */
[----:B------:R1:W-:Y:S04]  /*969e0*/  STL.64 [R1+0xde70], R24 ;  /* 0x00de701801007387 */ /* 0x0003e80000100a00 */
[----:B-1----:R-:W3:Y:S04]  /*969f0*/  LDL.LU.64 R24, [R1+0x6c0] ;  /* 0x0006c00001187983 */ /* 0x002ee80000300a00 */
[----:B------:R-:W4:Y:S01]  /*96a00*/  LDL.LU.64 R26, [R1+0x6c8] ;  /* 0x0006c800011a7983 */ /* 0x000f220000300a00 */
[----:B------:R-:W-:-:S02]  /*96a10*/  IMAD.MOV.U32 R16, RZ, RZ, R6 ;  /* 0x000000ffff107224 */ /* 0x000fc400078e0006 */
[----:B------:R-:W-:Y:S01]  /*96a20*/  IMAD.MOV.U32 R17, RZ, RZ, R3 ;  /* 0x000000ffff117224 */ /* 0x000fe200078e0003 */
[----:B----4-:R-:W-:Y:S04]  /*96a30*/  STL.64 [R1+0xde88], R26 ;  /* 0x00de881a01007387 */ /* 0x010fe80000100a00 */
[----:B---3--:R1:W-:Y:S04]  /*96a40*/  STL.64 [R1+0xde80], R24 ;  /* 0x00de801801007387 */ /* 0x0083e80000100a00 */
[----:B-1----:R-:W3:Y:S04]  /*96a50*/  LDL.LU.64 R24, [R1+0x710] ;  /* 0x0007100001187983 */ /* 0x002ee80000300a00 */
[----:B------:R-:W3:Y:S04]  /*96a60*/  LDL.LU.64 R26, [R1+0x718] ;  /* 0x00071800011a7983 */ /* 0x000ee80000300a00 */
[----:B------:R-:W4:Y:S04]  /*96a70*/  LDL.LU.64 R4, [R1+0x590] ;  /* 0x0005900001047983 */ /* 0x000f280000300a00 */
[----:B------:R-:W4:Y:S04]  /*96a80*/  LDL.LU.64 R6, [R1+0x598] ;  /* 0x0005980001067983 */ /* 0x000f280000300a00 */
[----:B0-----:R-:W-:Y:S04]  /*96a90*/  STL.64 [R1+0xdd88], R22 ;  /* 0x00dd881601007387 */ /* 0x001fe80000100a00 */
[----:B------:R0:W-:Y:S04]  /*96aa0*/  STL.64 [R1+0xdd80], R20 ;  /* 0x00dd801401007387 */ /* 0x0001e80000100a00 */
[----:B0-----:R-:W3:Y:S01]  /*96ab0*/  LDL.64 R20, [R1+0x40] ;  /* 0x0000400001147983 */ /* 0x001ee20000100a00 */
[C---:B--2---:R-:W-:Y:S03]  /*96ac0*/  HMMA.16816.F32.BF16 R16, R12.reuse, R16, R8 ;  /* 0x000000100c10723c */ /* 0x044fe60000041808 */
[----:B---3--:R0:W-:Y:S04]  /*96ad0*/  STL.64 [R1+0xde58], R20 ;  /* 0x00de581401007387 */ /* 0x0081e80000100a00 */
[----:B0-----:R-:W2:Y:S04]  /*96ae0*/  LDL.LU.64 R20, [R1+0x720] ;  /* 0x0007200001147983 */ /* 0x001ea80000300a00 */
[----:B------:R-:W2:Y:S04]  /*96af0*/  LDL.LU.64 R22, [R1+0x728] ;  /* 0x0007280001167983 */ /* 0x000ea80000300a00 */
[----:B------:R-:W-:Y:S04]  /*96b00*/  STL [R1+0xd8d8], R28 ;  /* 0x00d8d81c01007387 */ /* 0x000fe80000100800 */
[----:B------:R-:W3:Y:S04]  /*96b10*/  LDL.LU.64 R10, [R1+0xdee0] ;  /* 0x00dee000010a7983 */ /* 0x000ee80000300a00 */
[----:B------:R-:W3:Y:S04]  /*96b20*/  LDL.LU.64 R8, [R1+0xded8] ;  /* 0x00ded80001087983 */ /* 0x000ee80000300a00 */
[----:B------:R0:W-:Y:S04]  /*96b30*/  STL.64 [R1+0x680], R16 ;  /* 0x0006801001007387 */ /* 0x0001e80000100a00 */
[----:B------:R3:W-:Y:S04]  /*96b40*/  STL.64 [R1+0x688], R18 ;  /* 0x0006881201007387 */ /* 0x0007e80000100a00 */
[----:B0-----:R-:W3:Y:S04]  /*96b50*/  LDL.LU.64 R16, [R1+0xded0] ;  /* 0x00ded00001107983 */ /* 0x001ee80000300a00 */
[----:B------:R-:W2:Y:S01]  /*96b60*/  LDL R28, [R1+0x3f84] ;  /* 0x003f8400011c7983 */ /* 0x000ea20000100800 */
[C---:B---3--:R-:W-:Y:S03]  /*96b70*/  HMMA.16816.F32.BF16 R16, R12.reuse, R16, R8 ;  /* 0x000000100c10723c */ /* 0x048fe60000041808 */
[----:B------:R-:W3:Y:S04]  /*96b80*/  LDL.LU.64 R10, [R1+0xdec8] ;  /* 0x00dec800010a7983 */ /* 0x000ee80000300a00 */
[----:B------:R-:W3:Y:S11]  /*96b90*/  LDL.LU.64 R8, [R1+0xdec0] ;  /* 0x00dec00001087983 */ /* 0x000ef60000300a00 */
[----:B------:R-:W-:Y:S05]  /*96ba0*/  @!UPT UIADD3 URZ, URZ, URZ, URZ ;  /* 0x0000003f3f3ff290 */ /* 0x000fea000fffe03f */
[----:B------:R0:W-:Y:S04]  /*96bb0*/  STL.64 [R1+0x670], R16 ;  /* 0x0006701001007387 */ /* 0x0001e80000100a00 */
[----:B------:R3:W-:Y:S04]  /*96bc0*/  STL.64 [R1+0x678], R18 ;  /* 0x0006781201007387 */ /* 0x0007e80000100a00 */
[----:B0-----:R-:W3:Y:S02]  /*96bd0*/  LDL.LU.64 R16, [R1+0xdeb8] ;  /* 0x00deb80001107983 */ /* 0x001ee40000300a00 */
[C---:B---3--:R-:W-:Y:S02]  /*96be0*/  HMMA.16816.F32.BF16 R16, R12.reuse, R16, R8 ;  /* 0x000000100c10723c */ /* 0x048fe40000041808 */
[----:B------:R-:W3:Y:S04]  /*96bf0*/  LDL.LU.64 R10, [R1+0xdeb0] ;  /* 0x00deb000010a7983 */ /* 0x000ee80000300a00 */
[----:B------:R-:W3:Y:S11]  /*96c00*/  LDL.LU.64 R8, [R1+0xdea8] ;  /* 0x00dea80001087983 */ /* 0x000ef60000300a00 */
[----:B------:R-:W-:Y:S06]  /*96c10*/  @!UPT UIADD3 URZ, URZ, URZ, URZ ;  /* 0x0000003f3f3ff290 */ /* 0x000fec000fffe03f */
[----:B------:R0:W-:Y:S04]  /*96c20*/  STL.64 [R1+0x660], R16 ;  /* 0x0006601001007387 */ /* 0x0001e80000100a00 */
[----:B------:R3:W-:Y:S04]  /*96c30*/  STL.64 [R1+0x668], R18 ;  /* 0x0006681201007387 */ /* 0x0007e80000100a00 */
[----:B0-----:R-:W3:Y:S02]  /*96c40*/  LDL.LU.64 R16, [R1+0xdea0] ;  /* 0x00dea00001107983 */ /* 0x001ee40000300a00 */
[C---:B---3--:R-:W-:Y:S02]  /*96c50*/  HMMA.16816.F32.BF16 R16, R12.reuse, R16, R8 ;  /* 0x000000100c10723c */ /* 0x048fe40000041808 */
[----:B------:R-:W3:Y:S11]  /*96c60*/  LDL.LU.64 R8, [R1+0xde98] ;  /* 0x00de980001087983 */ /* 0x000ef60000300a00 */
[----:B------:R-:W-:Y:S10]  /*96c70*/  @!UPT UIADD3 URZ, URZ, URZ, URZ ;  /* 0x0000003f3f3ff290 */ /* 0x000ff4000fffe03f */
[----:B------:R0:W-:Y:S04]  /*96c80*/  STL.64 [R1+0x650], R16 ;  /* 0x0006501001007387 */ /* 0x0001e80000100a00 */
[----:B------:R2:W-:Y:S04]  /*96c90*/  STL.64 [R1+0x658], R18 ;  /* 0x0006581201007387 */ /* 0x0005e80000100a00 */
[----:B0-----:R-:W2:Y:S01]  /*96ca0*/  LDL.LU.64 R16, [R1+0xde90] ;  /* 0x00de900001107983 */ /* 0x001ea20000300a00 */
[C---:B---3--:R-:W-:Y:S08]  /*96cb0*/  HMMA.16816.F32.BF16 R8, R12.reuse, R8, R24 ;  /* 0x000000080c08723c */ /* 0x048ff00000041818 */
[C---:B--2---:R-:W-:Y:S01]  /*96cc0*/  HMMA.16816.F32.BF16 R16, R12.reuse, R16, R20 ;  /* 0x000000100c10723c */ /* 0x044fe20000041814 */
[----:B------:R-:W2:Y:S04]  /*96cd0*/  LDL.LU.64 R20, [R1+0x580] ;  /* 0x0005800001147983 */ /* 0x000ea80000300a00 */
[----:B------:R-:W2:Y:S11]  /*96ce0*/  LDL.LU.64 R22, [R1+0x588] ;  /* 0x0005880001167983 */ /* 0x000eb60000300a00 */
[----:B------:R-:W-:Y:S07]  /*96cf0*/  @!UPT UIADD3 URZ, URZ, URZ, URZ ;  /* 0x0000003f3f3ff290 */ /* 0x000fee000fffe03f */
[----:B------:R0:W-:Y:S04]  /*96d00*/  STL.64 [R1+0x640], R16 ;  /* 0x0006401001007387 */ /* 0x0001e80000100a00 */
[----:B------:R1:W-:Y:S04]  /*96d10*/  STL.64 [R1+0x648], R18 ;  /* 0x0006481201007387 */ /* 0x0003e80000100a00 */
[----:B0-----:R-:W3:Y:S04]  /*96d20*/  LDL.LU.64 R16, [R1+0x570] ;  /* 0x0005700001107983 */ /* 0x001ee80000300a00 */
[----:B-1----:R-:W3:Y:S04]  /*96d30*/  LDL.LU.64 R18, [R1+0x578] ;  /* 0x0005780001127983 */ /* 0x002ee80000300a00 */
[----:B------:R-:W2:Y:S04]  /*96d40*/  LDL.LU.64 R26, [R1+0xde88] ;  /* 0x00de8800011a7983 */ /* 0x000ea80000300a00 */
[----:B------:R-:W2:Y:S04]  /*96d50*/  LDL.LU.64 R24, [R1+0xde80] ;  /* 0x00de800001187983 */ /* 0x000ea80000300a00 */
[----:B------:R0:W-:Y:S04]  /*96d60*/  STL.64 [R1+0x630], R8 ;  /* 0x0006300801007387 */ /* 0x0001e80000100a00 */
[----:B------:R2:W-:Y:S04]  /*96d70*/  STL.64 [R1+0x638], R10 ;  /* 0x0006380a01007387 */ /* 0x0005e80000100a00 */
[----:B0-----:R-:W2:Y:S02]  /*96d80*/  LDL.LU.64 R8, [R1+0xde78] ;  /* 0x00de780001087983 */ /* 0x001ea40000300a00 */
[C---:B--2---:R-:W-:Y:S02]  /*96d90*/  HMMA.16816.F32.BF16 R8, R12.reuse, R8, R24 ;  /* 0x000000080c08723c */ /* 0x044fe40000041818 */
[----:B------:R-:W2:Y:S11]  /*96da0*/  LDL.LU.64 R24, [R1+0xde70] ;  /* 0x00de700001187983 */ /* 0x000eb60000300a00 */
[----:B------:R-:W-:Y:S10]  /*96db0*/  @!UPT UIADD3 URZ, URZ, URZ, URZ ;  /* 0x0000003f3f3ff290 */ /* 0x000ff4000fffe03f */
[----:B------:R0:W-:Y:S04]  /*96dc0*/  STL.64 [R1+0x620], R8 ;  /* 0x0006200801007387 */ /* 0x0001e80000100a00 */
[----:B------:R-:W-:Y:S04]  /*96dd0*/  STL.64 [R1+0x628], R10 ;  /* 0x0006280a01007387 */ /* 0x000fe80000100a00 */
[----:B0-----:R-:W4:Y:S02]  /*96de0*/  LDL.LU.64 R8, [R1+0xde68] ;  /* 0x00de680001087983 */ /* 0x001f240000300a00 */
[----:B----4-:R-:W-:Y:S11]  /*96df0*/  HMMA.16816.F32.BF16 R4, R12, R8, R4 ;  /* 0x000000080c04723c */ /* 0x010ff60000041804 */
[----:B------:R-:W-:Y:S11]  /*96e00*/  @!UPT UIADD3 URZ, URZ, URZ, URZ ;  /* 0x0000003f3f3ff290 */ /* 0x000ff6000fffe03f */
[----:B------:R-:W-:Y:S01]  /*96e10*/  @!UPT UIADD3 URZ, URZ, URZ, URZ ;  /* 0x0000003f3f3ff290 */ /* 0x000fe2000fffe03f */
[----:B------:R0:W-:Y:S04]  /*96e20*/  STL.64 [R1+0x610], R4 ;  /* 0x0006100401007387 */ /* 0x0001e80000100a00 */
[----:B------:R1:W-:Y:S04]  /*96e30*/  STL.64 [R1+0x618], R6 ;  /* 0x0006180601007387 */ /* 0x0003e80000100a00 */
[----:B0-----:R-:W4:Y:S01]  /*96e40*/  LDL.LU.64 R4, [R1+0xde60] ;  /* 0x00de600001047983 */ /* 0x001f220000300a00 */
[----:B-1----:R-:W-:-:S05]  /*96e50*/  IMAD.MOV.U32 R6, RZ, RZ, R8 ;  /* 0x000000ffff067224 */ /* 0x002fca00078e0008 */
[----:B------:R-:W-:Y:S04]  /*96e60*/  STL [R1+0xde18], R6 ;  /* 0x00de180601007387 */ /* 0x000fe80000100800 */
[----:B----4-:R0:W-:Y:S04]  /*96e70*/  STL.64 [R1+0xde10], R4 ;  /* 0x00de100401007387 */ /* 0x0101e80000100a00 */
[----:B0-----:R-:W4:Y:S04]  /*96e80*/  LDL.LU.64 R4, [R1+0xea0] ;  /* 0x000ea00001047983 */ /* 0x001f280000300a00 */
[----:B------:R-:W3:Y:S01]  /*96e90*/  LDL.LU.64 R6, [R1+0xea8] ;  /* 0x000ea80001067983 */ /* 0x000ee20000300a00 */
[----:B------:R-:W-:Y:S01]  /*96ea0*/  IMAD.MOV.U32 R3, RZ, RZ, R9 ;  /* 0x000000ffff037224 */ /* 0x000fe200078e0009 */
[C---:B--2---:R-:W-:Y:S02]  /*96eb0*/  HMMA.16816.F32.BF16 R24, R12.reuse, R24, R20 ;  /* 0x000000180c18723c */ /* 0x044fe40000041814 */
[----:B---3--:R-:W-:Y:S04]  /*96ec0*/  STL.64 [R1+0xde30], R6 ;  /* 0x00de300601007387 */ /* 0x008fe80000100a00 */
[----:B----4-:R0:W-:Y:S04]  /*96ed0*/  STL.64 [R1+0xde28], R4 ;  /* 0x00de280401007387 */ /* 0x0101e80000100a00 */
[----:B0-----:R-:W2:Y:S04]  /*96ee0*/  LDL.LU.64 R4, [R1+0xeb0] ;  /* 0x000eb00001047983 */ /* 0x001ea80000300a00 */
[----:B------:R-:W2:Y:S04]  /*96ef0*/  LDL.LU.64 R6, [R1+0xeb8] ;  /* 0x000eb80001067983 */ /* 0x000ea80000300a00 */
[----:B------:R-:W3:Y:S04]  /*96f00*/  LDL.LU.64 R8, [R1+0xe90] ;  /* 0x000e900001087983 */ /* 0x000ee80000300a00 */
[----:B------:R-:W3:Y:S04]  /*96f10*/  LDL.LU.64 R10, [R1+0xe98] ;  /* 0x000e9800010a7983 */ /* 0x000ee80000300a00 */
[----:B------:R-:W4:Y:S04]  /*96f20*/  LDL.LU.64 R20, [R1+0xde58] ;  /* 0x00de580001147983 */ /* 0x000f280000300a00 */
[----:B------:R0:W-:Y:S04]  /*96f30*/  STL.64 [R1+0x600], R24 ;  /* 0x0006001801007387 */ /* 0x0001e80000100a00 */
[----:B------:R-:W-:Y:S04]  /*96f40*/  STL.64 [R1+0x608], R26 ;  /* 0x0006081a01007387 */ /* 0x000fe80000100a00 */
[----:B0-----:R-:W2:Y:S01]  /*96f50*/  LDL.LU.64 R24, [R1+0xde50] ;  /* 0x00de500001187983 */ /* 0x001ea20000300a00 */
[----:B----4-:R-:W-:Y:S03]  /*96f60*/  HMMA.16816.F32.BF16 R12, R12, R20, R16 ;  /* 0x000000140c0c723c */ /* 0x010fe60000041810 */
[----:B------:R-:W2:Y:S04]  /*96f70*/  LDL.LU.64 R18, [R1+0xde48] ;  /* 0x00de480001127983 */ /* 0x000ea80000300a00 */
[----:B------:R-:W2:Y:S11]  /*96f80*/  LDL.LU.64 R16, [R1+0xde40] ;  /* 0x00de400001107983 */ /* 0x000eb60000300a00 */
[----:B------:R-:W-:Y:S05]  /*96f90*/  @!UPT UIADD3 URZ, URZ, URZ, URZ ;  /* 0x0000003f3f3ff290 */ /* 0x000fea000fffe03f */
[----:B------:R0:W-:Y:S04]  /*96fa0*/  STL.64 [R1+0x240], R12 ;  /* 0x0002400c01007387 */ /* 0x0001e80000100a00 */
[----:B------:R1:W-:Y:S04]  /*96fb0*/  STL.64 [R1+0x248], R14 ;  /* 0x0002480e01007387 */ /* 0x0003e80000100a00 */
[----:B0-----:R-:W4:Y:S04]  /*96fc0*/  LDL.LU.64 R12, [R1+0xcb0] ;  /* 0x000cb000010c7983 */ /* 0x001f280000300a00 */
[----:B-1----:R-:W4:Y:S04]  /*96fd0*/  LDL.LU.64 R14, [R1+0xcb8] ;  /* 0x000cb800010e7983 */ /* 0x002f280000300a00 */
[----:B------:R0:W-:Y:S04]  /*96fe0*/  STL.64 [R1+0xdd98], R20 ;  /* 0x00dd981401007387 */ /* 0x0001e80000100a00 */
[----:B0-----:R-:W2:Y:S04]  /*96ff0*/  LDL.LU.64 R20, [R1+0xec0] ;  /* 0x000ec00001147983 */ /* 0x001ea80000300a00 */
[----:B------:R-:W2:Y:S02]  /*97000*/  LDL.LU.64 R22, [R1+0xec8] ;  /* 0x000ec80001167983 */ /* 0x000ea40000300a00 */
[C---:B--2---:R-:W-:Y:S11]  /*97010*/  HMMA.16816.F32.BF16 R20, R16.reuse, R24, R20 ;  /* 0x000000181014723c */ /* 0x044ff60000041814 */
[----:B------:R-:W-:Y:S11]  /*97020*/  @!UPT UIADD3 URZ, URZ, URZ, URZ ;  /* 0x0000003f3f3ff290 */ /* 0x000ff6000fffe03f */
[----:B------:R-:W-:Y:S01]  /*97030*/  @!UPT UIADD3 URZ, URZ, URZ, URZ ;  /* 0x0000003f3f3ff290 */ /* 0x000fe2000fffe03f */
[----:B------:R-:W-:Y:S04]  /*97040*/  STL.64 [R1+0x480], R20 ;  /* 0x0004801401007387 */ /* 0x000fe80000100a00 */
[----:B------:R0:W-:Y:S02]  /*97050*/  STL.64 [R1+0x488], R22 ;  /* 0x0004881601007387 */ /* 0x0001e40000100a00 */
[----:B0-----:R-:W-:Y:S02]  /*97060*/  IMAD.MOV.U32 R23, RZ, RZ, R24 ;  /* 0x000000ffff177224 */ /* 0x001fe400078e0018 */
[----:B------:R-:W-:Y:S02]  /*97070*/  IMAD.MOV.U32 R22, RZ, RZ, R25 ;  /* 0x000000ffff167224 */ /* 0x000fe400078e0019 */
[----:B------:R-:W2:Y:S04]  /*97080*/  LDL.LU.64 R24, [R1+0xde38] ;  /* 0x00de380001187983 */ /* 0x000ea80000300a00 */
[----:B------:R0:W-:Y:S04]  /*97090*/  STL.64 [R1+0xddd8], R22 ;  /* 0x00ddd81601007387 */ /* 0x0001e80000100a00 */
[----:B------:R-:W3:Y:S04]  /*970a0*/  LDL.LU.64 R20, [R1+0xcf0] ;  /* 0x000cf00001147983 */ /* 0x000ee80000300a00 */
[----:B0-----:R-:W3:Y:S01]  /*970b0*/  LDL.LU.64 R22, [R1+0xcf8] ;  /* 0x000cf80001167983 */ /* 0x001ee20000300a00 */
[C---:B--2---:R-:W-:Y:S03]  /*970c0*/  HMMA.16816.F32.BF16 R24, R16.reuse, R24, R4 ;  /* 0x000000181018723c */ /* 0x044fe60000041804 */
[----:B------:R-:W2:Y:S04]  /*970d0*/  LDL.LU.64 R6, [R1+0xde30] ;  /* 0x00de300001067983 */ /* 0x000ea80000300a00 */
[----:B------:R-:W2:Y:S11]  /*970e0*/  LDL.LU.64 R4, [R1+0xde28] ;  /* 0x00de280001047983 */ /* 0x000eb60000300a00 */
[----:B------:R-:W-:Y:S05]  /*970f0*/  @!UPT UIADD3 URZ, URZ, URZ, URZ ;  /* 0x0000003f3f3ff290 */ /* 0x000fea000fffe03f */
[----:B------:R0:W-:Y:S04]  /*97100*/  STL.64 [R1+0x470], R24 ;  /* 0x0004701801007387 */ /* 0x0001e80000100a00 */
[----:B------:R-:W-:Y:S04]  /*97110*/  STL.64 [R1+0x478], R26 ;  /* 0x0004781a01007387 */ /* 0x000fe80000100a00 */
[----:B0-----:R-:W2:Y:S02]  /*97120*/  LDL.LU.64 R24, [R1+0xde20] ;  /* 0x00de200001187983 */ /* 0x001ea40000300a00 */
[C---:B--2---:R-:W-:Y:S01]  /*97130*/  HMMA.16816.F32.BF16 R4, R16.reuse, R24, R4 ;  /* 0x000000181004723c */ /* 0x044fe20000041804 */
[----:B------:R-:W-:Y:S11]  /*97140*/  IMAD.MOV.U32 R29, RZ, RZ, R25 ;  /* 0x000000ffff1d7224 */ /* 0x000ff600078e0019 */
[----:B------:R-:W-:Y:S11]  /*97150*/  @!UPT UIADD3 URZ, URZ, URZ, URZ ;  /* 0x0000003f3f3ff290 */ /* 0x000ff6000fffe03f */
[----:B------:R-:W-:Y:S04]  /*97160*/  STL.64 [R1+0x460], R4 ;  /* 0x0004600401007387 */ /* 0x000fe80000100a00 */
[----:B------:R0:W-:Y:S04]  /*97170*/  STL.64 [R1+0x468], R6 ;  /* 0x0004680601007387 */ /* 0x0001e80000100a00 */
[----:B0-----:R-:W2:Y:S04]  /*97180*/  LDL.LU R6, [R1+0xde18] ;  /* 0x00de180001067983 */ /* 0x001ea80000300800 */
[----:B------:R-:W4:Y:S04]  /*97190*/  LDL.LU.64 R4, [R1+0xde10] ;  /* 0x00de100001047983 */ /* 0x000f280000300a00 */
[----:B------:R-:W2:Y:S04]  /*971a0*/  LDL.LU.64 R26, [R1+0xde08] ;  /* 0x00de0800011a7983 */ /* 0x000ea80000300a00 */
[----:B------:R-:W3:Y:S02]  /*971b0*/  LDL.LU.64 R24, [R1+0xde00] ;  /* 0x00de000001187983 */ /* 0x000ee40000300a00 */
[C---:B---3--:R-:W-:Y:S11]  /*971c0*/  HMMA.16816.F32.BF16 R8, R16.reuse, R24, R8 ;  /* 0x000000181008723c */ /* 0x048ff60000041808 */
[----:B------:R-:W-:Y:S11]  /*971d0*/  @!UPT UIADD3 URZ, URZ, URZ, URZ ;  /* 0x0000003f3f3ff290 */ /* 0x000ff6000fffe03f */
[----:B------:R-:W-:Y:S01]  /*971e0*/  @!UPT UIADD3 URZ, URZ, URZ, URZ ;  /* 0x0000003f3f3ff290 */ /* 0x000fe2000fffe03f */
[----:B------:R0:W-:Y:S04]  /*971f0*/  STL.64 [R1+0x450], R8 ;  /* 0x0004500801007387 */ /* 0x0001e80000100a00 */
[----:B------:R-:W-:Y:S04]  /*97200*/  STL.64 [R1+0x458], R10 ;  /* 0x0004580a01007387 */ /* 0x000fe80000100a00 */
[----:B0-----:R-:W3:Y:S04]  /*97210*/  LDL.LU.64 R8, [R1+0xddf8] ;  /* 0x00ddf80001087983 */ /* 0x001ee80000300a00 */
[----:B--2---:R-:W-:Y:S04]  /*97220*/  STL.64 [R1+0xdd38], R26 ;  /* 0x00dd381a01007387 */ /* 0x004fe80000100a00 */
[----:B------:R-:W-:Y:S01]  /*97230*/  STL.64 [R1+0xdd30], R24 ;  /* 0x00dd301801007387 */ /* 0x000fe20000100a00 */
[C---:B---3--:R-:W-:Y:S03]  /*97240*/  HMMA.16816.F32.BF16 R20, R16.reuse, R8, R20 ;  /* 0x000000081014723c */ /* 0x048fe60000041814 */
[----:B------:R0:W-:Y:S04]  /*97250*/  STL.64 [R1+0xddf0], R8 ;  /* 0x00ddf00801007387 */ /* 0x0001e80000100a00 */
[----:B0-----:R-:W2:Y:S11]  /*97260*/  LDL.LU.64 R8, [R1+0xce0] ;  /* 0x000ce00001087983 */ /* 0x001eb60000300a00 */
[----:B------:R-:W-:Y:S05]  /*97270*/  @!UPT UIADD3 URZ, URZ, URZ, URZ ;  /* 0x0000003f3f3ff290 */ /* 0x000fea000fffe03f */
[----:B------:R-:W-:Y:S04]  /*97280*/  STL.64 [R1+0x440], R20 ;  /* 0x0004401401007387 */ /* 0x000fe80000100a00 */
[----:B------:R-:W-:Y:S04]  /*97290*/  STL.64 [R1+0x448], R22 ;  /* 0x0004481601007387 */ /* 0x000fe80000100a00 */
[----:B------:R-:W2:Y:S04]  /*972a0*/  LDL.LU.64 R10, [R1+0xce8] ;  /* 0x000ce800010a7983 */ /* 0x000ea80000300a00 */
[----:B------:R-:W3:Y:S04]  /*972b0*/  LDL.LU.64 R24, [R1+0xcd0] ;  /* 0x000cd00001187983 */ /* 0x000ee80000300a00 */
[----:B------:R-:W2:Y:S01]  /*972c0*/  LDL.LU.64 R26, [R1+0xcd8] ;  /* 0x000cd800011a7983 */ /* 0x000ea20000300a00 */
[C---:B----4-:R-:W-:Y:S11]  /*972d0*/  HMMA.16816.F32.BF16 R12, R16.reuse, R4, R12 ;  /* 0x00000004100c723c */ /* 0x050ff6000004180c */
[----:B------:R-:W-:Y:S11]  /*972e0*/  @!UPT UIADD3 URZ, URZ, URZ, URZ ;  /* 0x0000003f3f3ff290 */ /* 0x000ff6000fffe03f */
[----:B------:R-:W-:Y:S01]  /*972f0*/  @!UPT UIADD3 URZ, URZ, URZ, URZ ;  /* 0x0000003f3f3ff290 */ /* 0x000fe2000fffe03f */
[----:B------:R-:W-:Y:S04]  /*97300*/  STL.64 [R1+0x430], R12 ;  /* 0x0004300c01007387 */ /* 0x000fe80000100a00 */
[----:B------:R-:W-:Y:S04]  /*97310*/  STL.64 [R1+0x438], R14 ;  /* 0x0004380e01007387 */ /* 0x000fe80000100a00 */
[----:B------:R-:W0:Y:S04]  /*97320*/  LDSM.16.MT88.4 R12, [R28+0x40000] ;  /* 0x040000001c0c783b */ /* 0x000e280000004200 */
[----:B--2---:R-:W-:Y:S04]  /*97330*/  STL.64 [R1+0xdde8], R26 ;  /* 0x00dde81a01007387 */ /* 0x004fe80000100a00 */
[----:B---3--:R1:W-:Y:S04]  /*97340*/  STL.64 [R1+0xdde0], R24 ;  /* 0x00dde01801007387 */ /* 0x0083e80000100a00 */
[----:B-1----:R-:W2:Y:S04]  /*97350*/  LDL.64 R24, [R1+0x30] ;  /* 0x0000300001187983 */ /* 0x002ea80000100a00 */
[----:B------:R-:W3:Y:S04]  /*97360*/  LDL.LU.64 R20, [R1+0xae0] ;  /* 0x000ae00001147983 */ /* 0x000ee80000300a00 */
[----:B------:R-:W3:Y:S04]  /*97370*/  LDL.LU.64 R22, [R1+0xae8] ;  /* 0x000ae80001167983 */ /* 0x000ee80000300a00 */
[----:B------:R-:W-:Y:S04]  /*97380*/  STL.64 [R1+0xdd90], R4 ;  /* 0x00dd900401007387 */ /* 0x000fe80000100a00 */
[----:B------:R-:W-:Y:S04]  /*97390*/  STL [R1+0xdcfc], R28 ;  /* 0x00dcfc1c01007387 */ /* 0x000fe80000100800 */
[----:B0-----:R-:W-:Y:S04]  /*973a0*/  STL.64 [R1+0xdc50], R14 ;  /* 0x00dc500e01007387 */ /* 0x001fe80000100a00 */
[----:B------:R0:W-:Y:S04]  /*973b0*/  STL.64 [R1+0xdc48], R12 ;  /* 0x00dc480c01007387 */ /* 0x0001e80000100a00 */
[----:B0-----:R-:W4:Y:S01]  /*973c0*/  LDL.64 R12, [R1+0xc0] ;  /* 0x0000c000010c7983 */ /* 0x001f220000100a00 */
[----:B--2---:R-:W-:Y:S11]  /*973d0*/  HMMA.16816.F32.BF16 R8, R16, R24, R8 ;  /* 0x000000181008723c */ /* 0x004ff60000041808 */
[----:B------:R-:W-:Y:S11]  /*973e0*/  @!UPT UIADD3 URZ, URZ, URZ, URZ ;  /* 0x0000003f3f3ff290 */ /* 0x000ff6000fffe03f */
[----:B------:R-:W-:Y:S01]  /*973f0*/  @!UPT UIADD3 URZ, URZ, URZ, URZ ;  /* 0x0000003f3f3ff290 */ /* 0x000fe2000fffe03f */
[----:B------:R0:W-:Y:S04]  /*97400*/  STL.64 [R1+0x790], R8 ;  /* 0x0007900801007387 */ /* 0x0001e80000100a00 */
[----:B------:R1:W-:Y:S04]  /*97410*/  STL.64 [R1+0x798], R10 ;  /* 0x0007980a01007387 */ /* 0x0003e80000100a00 */
[----:B0-----:R-:W2:Y:S01]  /*97420*/  LDL.LU.64 R8, [R1+0xddf0] ;  /* 0x00ddf00001087983 */ /* 0x001ea20000300a00 */
[----:B-1----:R-:W-:-:S03]  /*97430*/  IMAD.MOV.U32 R11, RZ, RZ, R24 ;  /* 0x000000ffff0b7224 */ /* 0x002fc600078e0018 */
[----:B------:R-:W4:Y:S01]  /*97440*/  LDL.LU.64 R26, [R1+0xdde8] ;  /* 0x00dde800011a7983 */ /* 0x000f220000300a00 */
[----:B------:R-:W-:-:S03]  /*97450*/  IMAD.MOV.U32 R10, RZ, RZ, R25 ;  /* 0x000000ffff0a7224 */ /* 0x000fc600078e0019 */
[----:B------:R-:W4:Y:S04]  /*97460*/  LDL.LU.64 R24, [R1+0xdde0] ;  /* 0x00dde00001187983 */ /* 0x000f280000300a00 */
[----:B------:R-:W-:Y:S04]  /*97470*/  STL.64 [R1+0xdd28], R10 ;  /* 0x00dd280a01007387 */ /* 0x000fe80000100a00 */
[----:B--2---:R0:W-:Y:S04]  /*97480*/  STL.64 [R1+0xdd20], R8 ;  /* 0x00dd200801007387 */ /* 0x0041e80000100a00 */
[----:B0-----:R-:W2:Y:S01]  /*97490*/  LDL.64 R8, [R1+0x90] ;  /* 0x0000900001087983 */ /* 0x001ea20000100a00 */
[C---:B----4-:R-:W-:Y:S03]  /*974a0*/  HMMA.16816.F32.BF16 R24, R16.reuse, R12, R24 ;  /* 0x0000000c1018723c */ /* 0x050fe60000041818 */
[----:B--2---:R0:W-:Y:S04]  /*974b0*/  STL.64 [R1+0xddd0], R8 ;  /* 0x00ddd00801007387 */ /* 0x0041e80000100a00 */
[----:B0-----:R-:W2:Y:S11]  /*974c0*/  LDL.64 R8, [R1+0xa0] ;  /* 0x0000a00001087983 */ /* 0x001eb60000100a00 */
[----:B------:R-:W-:Y:S05]  /*974d0*/  @!UPT UIADD3 URZ, URZ, URZ, URZ ;  /* 0x0000003f3f3ff290 */ /* 0x000fea000fffe03f */
[----:B------:R0:W-:Y:S04]  /*974e0*/  STL.64 [R1+0x780], R24 ;  /* 0x0007801801007387 */ /* 0x0001e80000100a00 */
[----:B------:R1:W-:Y:S04]  /*974f0*/  STL.64 [R1+0x788], R26 ;  /* 0x0007881a01007387 */ /* 0x0003e80000100a00 */
[----:B0-----:R-:W2:Y:S04]  /*97500*/  LDL.LU.64 R24, [R1+0xad0] ;  /* 0x000ad00001187983 */ /* 0x001ea80000300a00 */
[----:B-1----:R-:W2:Y:S04]  /*97510*/  LDL.LU.64 R26, [R1+0xad8] ;  /* 0x000ad800011a7983 */ /* 0x002ea80000300a00 */
[----:B------:R-:W-:Y:S04]  /*97520*/  STL [R1+0xdcf4], R12 ;  /* 0x00dcf40c01007387 */ /* 0x000fe80000100800 */
[----:B------:R0:W-:Y:S04]  /*97530*/  STL [R1+0xdcf0], R13 ;  /* 0x00dcf00d01007387 */ /* 0x0001e80000100800 */
[----:B0-----:R-:W3:Y:S02]  /*97540*/  LDL.64 R12, [R1+0xb0] ;  /* 0x0000b000010c7983 */ /* 0x001ee40000100a00 */
[C---:B---3--:R-:W-:Y:S11]  /*97550*/  HMMA.16816.F32.BF16 R20, R16.reuse, R12, R20 ;  /* 0x0000000c1014723c */ /* 0x048ff60000041814 */
[----:B------:R-:W-:Y:S11]  /*97560*/  @!UPT UIADD3 URZ, URZ, URZ, URZ ;  /* 0x0000003f3f3ff290 */ /* 0x000ff6000fffe03f */
[----:B------:R-:W-:Y:S01]  /*97570*/  @!UPT UIADD3 URZ, URZ, URZ, URZ ;  /* 0x0000003f3f3ff290 */ /* 0x000fe2000fffe03f */
[----:B------:R0:W-:Y:S04]  /*97580*/  STL.64 [R1+0x770], R20 ;  /* 0x0007701401007387 */ /* 0x0001e80000100a00 */
[----:B------:R1:W-:Y:S01]  /*97590*/  STL.64 [R1+0x778], R22 ;  /* 0x0007781601007387 */ /* 0x0003e20000100a00 */
[----:B0-----:R-:W-:Y:S02]  /*975a0*/  IMAD.MOV.U32 R20, RZ, RZ, R6 ;  /* 0x000000ffff147224 */ /* 0x001fe400078e0006 */
[----:B------:R-:W-:Y:S01]  /*975b0*/  IMAD.MOV.U32 R21, RZ, RZ, R3 ;  /* 0x000000ffff157224 */ /* 0x000fe200078e0003 */
[----:B-1----:R-:W3:Y:S04]  /*975c0*/  LDL.LU.64 R22, [R1+0xddd8] ;  /* 0x00ddd80001167983 */ /* 0x002ee80000300a00 */
[----:B------:R0:W-:Y:S04]  /*975d0*/  STL.64 [R1+0xdda8], R20 ;  /* 0x00dda81401007387 */ /* 0x0001e80000100a00 */
[----:B0-----:R-:W4:Y:S04]  /*975e0*/  LDL.64 R20, [R1+0x70] ;  /* 0x0000700001147983 */ /* 0x001f280000100a00 */
[----:B---3--:R-:W-:Y:S04]  /*975f0*/  STL.64 [R1+0xddc8], R22 ;  /* 0x00ddc81601007387 */ /* 0x008fe80000100a00 */
[----:B----4-:R0:W-:Y:S04]  /*97600*/  STL.64 [R1+0xddc0], R20 ;  /* 0x00ddc01401007387 */ /* 0x0101e80000100a00 */
[----:B------:R-:W3:Y:S01]  /*97610*/  LDL.64 R4, [R1+0x50] ;  /* 0x0000500001047983 */ /* 0x000ee20000100a00 */
[----:B------:R-:W-:Y:S01]  /*97620*/  IMAD.MOV.U32 R0, RZ, RZ, R13 ;  /* 0x000000ffff007224 */ /* 0x000fe200078e000d */
[----:B--2---:R-:W-:Y:S01]  /*97630*/  HMMA.16816.F32.BF16 R24, R16, R8, R24 ;  /* 0x000000081018723c */ /* 0x004fe20000041818 */
[----:B------:R-:W-:Y:S01]  /*97640*/  IMAD.MOV.U32 R2, RZ, RZ, R12 ;  /* 0x000000ffff027224 */ /* 0x000fe200078e000c */
[----:B0-----:R-:W2:Y:S01]  /*97650*/  LDL.64 R20, [R1+0x80] ;  /* 0x0000800001147983 */ /* 0x001ea20000100a00 */
[----:B------:R-:W-:-:S02]  /*97660*/  IMAD.MOV.U32 R15, RZ, RZ, R8 ;  /* 0x000000ffff0f7224 */ /* 0x000fc400078e0008 */
[----:B------:R-:W-:Y:S01]  /*97670*/  IMAD.MOV.U32 R14, RZ, RZ, R9 ;  /* 0x000000ffff0e7224 */ /* 0x000fe200078e0009 */
[----:B---3--:R0:W-:Y:S04]  /*97680*/  STL.64 [R1+0xdda0], R4 ;  /* 0x00dda00401007387 */ /* 0x0081e80000100a00 */
[----:B0-----:R-:W3:Y:S04]  /*97690*/  LDL.LU.64 R4, [R1+0xac0] ;  /* 0x000ac00001047983 */ /* 0x001ee80000300a00 */
[----:B------:R-:W3:Y:S04]  /*976a0*/  LDL.LU.64 R6, [R1+0xac8] ;  /* 0x000ac80001067983 */ /* 0x000ee80000300a00 */
[----:B------:R-:W-:Y:S04]  /*976b0*/  STL [R1+0xdd00], R0 ;  /* 0x00dd000001007387 */ /* 0x000fe80000100800 */
[----:B------:R-:W-:Y:S04]  /*976c0*/  STL [R1+0xdcf8], R2 ;  /* 0x00dcf80201007387 */ /* 0x000fe80000100800 */
[----:B------:R-:W3:Y:S04]  /*976d0*/  LDL.LU.64 R8, [R1+0xddd0] ;  /* 0x00ddd00001087983 */ /* 0x000ee80000300a00 */
[----:B------:R0:W-:Y:S04]  /*976e0*/  STL.64 [R1+0x760], R24 ;  /* 0x0007601801007387 */ /* 0x0001e80000100a00 */
[----:B------:R-:W-:Y:S04]  /*976f0*/  STL [R1+0x768], R26 ;  /* 0x0007681a01007387 */ /* 0x000fe80000100800 */
[----:B0-----:R-:W4:Y:S01]  /*97700*/  LDL R24, [R1] ;  /* 0x0000000001187983 */ /* 0x001f220000100800 */
[----:B------:R-:W-:-:S02]  /*97710*/  IMAD.MOV.U32 R25, RZ, RZ, R29 ;  /* 0x000000ffff197224 */ /* 0x000fc400078e001d */
[----:B------:R-:W-:Y:S01]  /*97720*/  IMAD.MOV.U32 R3, RZ, RZ, R27 ;  /* 0x000000ffff037224 */ /* 0x000fe200078e001b */
[----:B---3--:R-:W-:Y:S02]  /*97730*/  HMMA.16816.F32.BF16 R4, R16, R8, R4 ;  /* 0x000000081004723c */ /* 0x008fe40000041804 */
[----:B----4-:R-:W-:Y:S04]  /*97740*/  STL.64 [R1+0xdd50], R24 ;  /* 0x00dd501801007387 */ /* 0x010fe80000100a00 */
[----:B------:R-:W-:Y:S04]  /*97750*/  STL [R1+0xdd08], R14 ;  /* 0x00dd080e01007387 */ /* 0x000fe80000100800 */
[----:B------:R-:W-:Y:S04]  /*97760*/  STL [R1+0xdd04], R15 ;  /* 0x00dd040f01007387 */ /* 0x000fe80000100800 */
[----:B------:R-:W-:Y:S09]  /*97770*/  STL [R1+0xd520], R3 ;  /* 0x00d5200301007387 */ /* 0x000ff20000100800 */
[----:B------:R0:W-:Y:S04]  /*97780*/  STL.64 [R1+0x750], R4 ;  /* 0x0007500401007387 */ /* 0x0001e80000100a00 */
[----:B------:R1:W-:Y:S04]  /*97790*/  STL.64 [R1+0x758], R6 ;  /* 0x0007580601007387 */ /* 0x0003e80000100a00 */
[----:B0-----:R-:W3:Y:S04]  /*977a0*/  LDL.LU.64 R4, [R1+0x6f0] ;  /* 0x0006f00001047983 */ /* 0x001ee80000300a00 */
[----:B-1----:R-:W4:Y:S01]  /*977b0*/  LDL.LU.64 R6, [R1+0x6f8] ;  /* 0x0006f80001067983 */ /* 0x002f220000300a00 */
[----:B------:R-:W-:-:S02]  /*977c0*/  IMAD.MOV.U32 R13, RZ, RZ, R8 ;  /* 0x000000ffff0d7224 */ /* 0x000fc400078e0008 */
[----:B------:R-:W-:Y:S01]  /*977d0*/  IMAD.MOV.U32 R29, RZ, RZ, R9 ;  /* 0x000000ffff1d7224 */ /* 0x000fe200078e0009 */
[----:B----4-:R-:W-:Y:S04]  /*977e0*/  STL.64 [R1+0xddb8], R6 ;  /* 0x00ddb80601007387 */ /* 0x010fe80000100a00 */
[----:B---3--:R0:W-:Y:S04]  /*977f0*/  STL.64 [R1+0xddb0], R4 ;  /* 0x00ddb00401007387 */ /* 0x0081e80000100a00 */
[----:B0-----:R-:W3:Y:S04]  /*97800*/  LDL.LU.64 R4, [R1+0x700] ;  /* 0x0007000001047983 */ /* 0x001ee80000300a00 */
[----:B------:R-:W3:Y:S04]  /*97810*/  LDL.LU.64 R6, [R1+0x708] ;  /* 0x0007080001067983 */ /* 0x000ee80000300a00 */
[----:B------:R-:W4:Y:S04]  /*97820*/  LDL.LU.64 R8, [R1+0x6e0] ;  /* 0x0006e00001087983 */ /* 0x000f280000300a00 */
[----:B------:R-:W4:Y:S04]  /*97830*/  LDL.LU.64 R10, [R1+0x6e8] ;  /* 0x0006e800010a7983 */ /* 0x000f280000300a00 */
[----:B------:R-:W2:Y:S04]  /*97840*/  LDL R24, [R1+0x10] ;  /* 0x0000100001187983 */ /* 0x000ea80000100800 */
[----:B------:R-:W2:Y:S04]  /*97850*/  LDL R25, [R1+0x14] ;  /* 0x0000140001197983 */ /* 0x000ea80000100800 */
[----:B--2---:R0:W-:Y:S04]  /*97860*/  STL.64 [R1+0xdd68], R24 ;  /* 0x00dd681801007387 */ /* 0x0041e80000100a00 */
[----:B0-----:R-:W2:Y:S04]  /*97870*/  LDL.LU.64 R24, [R1+0xab0] ;  /* 0x000ab00001187983 */ /* 0x001ea80000300a00 */
[----:B------:R-:W2:Y:S01]  /*97880*/  LDL.LU.64 R26, [R1+0xab8] ;  /* 0x000ab800011a7983 */ /* 0x000ea20000300a00 */
[----:B------:R-:W-:-:S02]  /*97890*/  IMAD.MOV.U32 R2, RZ, RZ, R20 ;  /* 0x000000ffff027224 */ /* 0x000fc400078e0014 */
[----:B------:R-:W-:Y:S01]  /*978a0*/  IMAD.MOV.U32 R12, RZ, RZ, R21 ;  /* 0x000000ffff0c7224 */ /* 0x000fe200078e0015 */
[----:B------:R-:W3:Y:S01]  /*978b0*/  LDL.LU.64 R22, [R1+0xddc8] ;  /* 0x00ddc80001167983 */ /* 0x000ee20000300a00 */
[C---:B--2---:R-:W-:Y:S03]  /*978c0*/  HMMA.16816.F32.BF16 R24, R16.reuse, R20, R24 ;  /* 0x000000141018723c */ /* 0x044fe60000041818 */
[----:B------:R-:W3:Y:S11]  /*978d0*/  LDL.LU.64 R20, [R1+0xddc0] ;  /* 0x00ddc00001147983 */ /* 0x000ef60000300a00 */
[----:B------:R-:W-:Y:S10]  /*978e0*/  @!UPT UIADD3 URZ, URZ, URZ, URZ ;  /* 0x0000003f3f3ff290 */ /* 0x000ff4000fffe03f */
[----:B------:R-:W-:Y:S01]  /*978f0*/  IMAD.MOV.U32 R3, RZ, RZ, R27 ;  /* 0x000000ffff037224 */ /* 0x000fe200078e001b */
[----:B------:R-:W-:Y:S04]  /*97900*/  STL.64 [R1+0x740], R24 ;  /* 0x0007401801007387 */ /* 0x000fe80000100a00 */
[----:B------:R-:W-:Y:S04]  /*97910*/  STL [R1+0x748], R26 ;  /* 0x0007481a01007387 */ /* 0x000fe80000100800 */
[----:B------:R-:W-:Y:S01]  /*97920*/  STL [R1+0xd524], R3 ;  /* 0x00d5240301007387 */ /* 0x000fe20000100800 */
[----:B---3--:R-:W-:Y:S01]  /*97930*/  HMMA.16816.F32.BF16 R4, R16, R20, R4 ;  /* 0x000000141004723c */ /* 0x008fe20000041804 */
[----:B------:R-:W-:-:S02]  /*97940*/  IMAD.MOV.U32 R0, RZ, RZ, R20 ;  /* 0x000000ffff007224 */ /* 0x000fc400078e0014 */
[----:B------:R-:W-:Y:S11]  /*97950*/  IMAD.MOV.U32 R28, RZ, RZ, R21 ;  /* 0x000000ffff1c7224 */ /* 0x000ff600078e0015 */
[----:B------:R-:W-:Y:S09]  /*97960*/  @!UPT UIADD3 URZ, URZ, URZ, URZ ;  /* 0x0000003f3f3ff290 */ /* 0x000ff2000fffe03f */
[----:B------:R-:W-:Y:S04]  /*97970*/  STL.64 [R1+0x730], R4 ;  /* 0x0007300401007387 */ /* 0x000fe80000100a00 */
[----:B------:R0:W-:Y:S04]  /*97980*/  STL.64 [R1+0x738], R6 ;  /* 0x0007380601007387 */ /* 0x0001e80000100a00 */
[----:B0-----:R-:W2:Y:S04]  /*97990*/  LDL.LU.64 R6, [R1+0xddb8] ;  /* 0x00ddb80001067983 */ /* 0x001ea80000300a00 */
[----:B------:R-:W2:Y:S04]  /*979a0*/  LDL.LU.64 R4, [R1+0xddb0] ;  /* 0x00ddb00001047983 */ /* 0x000ea80000300a00 */
[----:B------:R-:W2:Y:S01]  /*979b0*/  LDL.LU.64 R20, [R1+0xdda8] ;  /* 0x00dda80001147983 */ /* 0x000ea20000300a00 */
[----:B------:R-:W-:-:S02]  /*979c0*/  IMAD.MOV.U32 R24, RZ, RZ, R23 ;  /* 0x000000ffff187224 */ /* 0x000fc400078e0017 */
[----:B------:R-:W-:Y:S02]  /*979d0*/  IMAD.MOV.U32 R25, RZ, RZ, R22 ;  /* 0x000000ffff197224 */ /* 0x000fe400078e0016 */
[C---:B--2---:R-:W-:Y:S01]  /*979e0*/  HMMA.16816.F32.BF16 R20, R16.reuse, R20, R4 ;  /* 0x000000141014723c */ /* 0x044fe20000041804 */
[----:B------:R-:W4:Y:S11]  /*979f0*/  LDL.LU.64 R4, [R1+0xdda0] ;  /* 0x00dda00001047983 */ /* 0x000f360000300a00 */
[----:B------:R-:W-:Y:S11]  /*97a00*/  @!UPT UIADD3 URZ, URZ, URZ, URZ ;  /* 0x0000003f3f3ff290 */ /* 0x000ff6000fffe03f */
[----:B------:R-:W-:Y:S01]  /*97a10*/  @!UPT UIADD3 URZ, URZ, URZ, URZ ;  /* 0x0000003f3f3ff290 */ /* 0x000fe2000fffe03f */
[----:B------:R-:W-:Y:S01]  /*97a20*/  IMAD.MOV.U32 R3, RZ, RZ, R23 ;  /* 0x000000ffff037224 */ /* 0x000fe200078e0017 */
[----:B------:R0:W-:Y:S04]  /*97a30*/  STL.64 [R1+0x720], R20 ;  /* 0x0007201401007387 */ /* 0x0001e80000100a00 */
[----:B------:R-:W-:Y:S04]  /*97a40*/  STL [R1+0x728], R22 ;  /* 0x0007281601007387 */ /* 0x000fe80000100800 */
[----:B0-----:R-:W2:Y:S04]  /*97a50*/  LDL.LU.64 R20, [R1+0xdd98] ;  /* 0x00dd980001147983 */ /* 0x001ea80000300a00 */
[----:B------:R-:W-:Y:S01]  /*97a60*/  STL [R1+0xd528], R3 ;  /* 0x00d5280301007387 */ /* 0x000fe20000100800 */
[----:B----4-:R-:W-:Y:S01]  /*97a70*/  HMMA.16816.F32.BF16 R8, R16, R4, R8 ;  /* 0x000000041008723c */ /* 0x010fe20000041808 */
[----:B------:R-:W-:-:S02]  /*97a80*/  IMAD.MOV.U32 R14, RZ, RZ, R4 ;  /* 0x000000ffff0e7224 */ /* 0x000fc400078e0004 */
[----:B------:R-:W-:Y:S11]  /*97a90*/  IMAD.MOV.U32 R15, RZ, RZ, R5 ;  /* 0x000000ffff0f7224 */ /* 0x000ff600078e0005 */
[----:B------:R-:W-:Y:S09]  /*97aa0*/  @!UPT UIADD3 URZ, URZ, URZ, URZ ;  /* 0x0000003f3f3ff290 */ /* 0x000ff2000fffe03f */
[----:B------:R0:W-:Y:S04]  /*97ab0*/  STL.64 [R1+0x710], R8 ;  /* 0x0007100801007387 */ /* 0x0001e80000100a00 */
[----:B------:R1:W-:Y:S04]  /*97ac0*/  STL.64 [R1+0x718], R10 ;  /* 0x0007180a01007387 */ /* 0x0003e80000100a00 */
[----:B------:R-:W2:Y:S04]  /*97ad0*/  LDL.LU.64 R4, [R1+0x6d0] ;  /* 0x0006d00001047983 */ /* 0x000ea80000300a00 */
[----:B------:R-:W2:Y:S04]  /*97ae0*/  LDL.LU.64 R6, [R1+0x6d8] ;  /* 0x0006d80001067983 */ /* 0x000ea80000300a00 */
[----:B0-----:R-:W3:Y:S04]  /*97af0*/  LDL.LU.64 R8, [R1+0xd90] ;  /* 0x000d900001087983 */ /* 0x001ee80000300a00 */
[----:B-1----:R-:W4:Y:S04]  /*97b00*/  LDL.LU.64 R10, [R1+0xd98] ;  /* 0x000d9800010a7983 */ /* 0x002f280000300a00 */
[----:B----4-:R-:W-:Y:S04]  /*97b10*/  STL.64 [R1+0xdd48], R10 ;  /* 0x00dd480a01007387 */ /* 0x010fe80000100a00 */
[----:B---3--:R0:W-:Y:S04]  /*97b20*/  STL.64 [R1+0xdd40], R8 ;  /* 0x00dd400801007387 */ /* 0x0081e80000100a00 */
[----:B0-----:R-:W3:Y:S04]  /*97b30*/  LDL.LU.64 R8, [R1+0xda0] ;  /* 0x000da00001087983 */ /* 0x001ee80000300a00 */
[----:B------:R-:W4:Y:S04]  /*97b40*/  LDL.LU.64 R10, [R1+0xda8] ;  /* 0x000da800010a7983 */ /* 0x000f280000300a00 */
[----:B----4-:R-:W-:Y:S04]  /*97b50*/  STL.64 [R1+0xdd60], R10 ;  /* 0x00dd600a01007387 */ /* 0x010fe80000100a00 */
[----:B---3--:R0:W-:Y:S04]  /*97b60*/  STL.64 [R1+0xdd58], R8 ;  /* 0x00dd580801007387 */ /* 0x0081e80000100a00 */
[----:B0-----:R-:W3:Y:S04]  /*97b70*/  LDL.LU.64 R8, [R1+0xdb0] ;  /* 0x000db00001087983 */ /* 0x001ee80000300a00 */
[----:B------:R-:W4:Y:S01]  /*97b80*/  LDL.LU.64 R10, [R1+0xdb8] ;  /* 0x000db800010a7983 */ /* 0x000f220000300a00 */
[----:B--2---:R-:W-:Y:S07]  /*97b90*/  HMMA.16816.F32.BF16 R16, R16, R20, R4 ;  /* 0x000000141010723c */ /* 0x004fee0000041804 */
[----:B------:R-:W-:-:S02]  /*97ba0*/  IMAD.MOV.U32 R7, RZ, RZ, R20 ;  /* 0x000000ffff077224 */ /* 0x000fc400078e0014 */
[----:B------:R-:W-:Y:S01]  /*97bb0*/  IMAD.MOV.U32 R6, RZ, RZ, R21 ;  /* 0x000000ffff067224 */ /* 0x000fe200078e0015 */
[----:B----4-:R-:W-:Y:S04]  /*97bc0*/  STL.64 [R1+0xdd78], R10 ;  /* 0x00dd780a01007387 */ /* 0x010fe80000100a00 */
[----:B---3--:R0:W-:Y:S04]  /*97bd0*/  STL.64 [R1+0xdd70], R8 ;  /* 0x00dd700801007387 */ /* 0x0081e80000100a00 */
[----:B0-----:R-:W2:Y:S04]  /*97be0*/  LDL.LU.64 R8, [R1+0xdc0] ;  /* 0x000dc00001087983 */ /* 0x001ea80000300a00 */
[----:B------:R-:W2:Y:S04]  /*97bf0*/  LDL.LU.64 R10, [R1+0xdc8] ;  /* 0x000dc800010a7983 */ /* 0x000ea80000300a00 */
[----:B------:R-:W-:Y:S04]  /*97c00*/  STL.64 [R1+0xdd18], R14 ;  /* 0x00dd180e01007387 */ /* 0x000fe80000100a00 */
[----:B------:R0:W-:Y:S04]  /*97c10*/  STL.64 [R1+0xdd10], R12 ;  /* 0x00dd100c01007387 */ /* 0x0001e80000100a00 */
[----:B0-----:R-:W3:Y:S04]  /*97c20*/  LDL.LU.64 R12, [R1+0xbc0] ;  /* 0x000bc000010c7983 */ /* 0x001ee80000300a00 */
[----:B------:R-:W3:Y:S04]  /*97c30*/  LDL.LU.64 R14, [R1+0xbc8] ;  /* 0x000bc800010e7983 */ /* 0x000ee80000300a00 */
[----:B------:R-:W4:Y:S04]  /*97c40*/  LDL.LU.64 R4, [R1+0xdd90] ;  /* 0x00dd900001047983 */ /* 0x000f280000300a00 */
[----:B------:R-:W2:Y:S04]  /*97c50*/  LDL.LU.64 R22, [R1+0xdd88] ;  /* 0x00dd880001167983 */ /* 0x000ea80000300a00 */
[----:B------:R-:W2:Y:S01]  /*97c60*/  LDL.LU.64 R20, [R1+0xdd80] ;  /* 0x00dd800001147983 */ /* 0x000ea20000300a00 */
[----:B------:R-:W-:-:S03]  /*97c70*/  IMAD.MOV.U32 R3, RZ, RZ, R19 ;  /* 0x000000ffff037224 */ /* 0x000fc600078e0013 */
[----:B------:R0:W-:Y:S04]  /*97c80*/  STL.64 [R1+0x420], R16 ;  /* 0x0004201001007387 */ /* 0x0001e80000100a00 */
[----:B------:R1:W-:Y:S04]  /*97c90*/  STL [R1+0x428], R18 ;  /* 0x0004281201007387 */ /* 0x0003e80000100800 */
[----:B0-----:R-:W4:Y:S04]  /*97ca0*/  LDL.LU.64 R16, [R1+0xb90] ;  /* 0x000b900001107983 */ /* 0x001f280000300a00 */
[----:B-1----:R-:W4:Y:S04]  /*97cb0*/  LDL.LU.64 R18, [R1+0xb98] ;  /* 0x000b980001127983 */ /* 0x002f280000300a00 */
[----:B------:R-:W-:Y:S01]  /*97cc0*/  STL [R1+0xd630], R3 ;  /* 0x00d6300301007387 */ /* 0x000fe20000100800 */
[C---:B--2---:R-:W-:Y:S03]  /*97cd0*/  HMMA.16816.F32.BF16 R24, R20.reuse, R24, R8 ;  /* 0x000000181418723c */ /* 0x044fe60000041808 */
[----:B------:R-:W2:Y:S04]  /*97ce0*/  LDL.LU.64 R10, [R1+0xdd78] ;  /* 0x00dd7800010a7983 */ /* 0x000ea80000300a00 */
[----:B------:R-:W2:Y:S11]  /*97cf0*/  LDL.LU.64 R8, [R1+0xdd70] ;  /* 0x00dd700001087983 */ /* 0x000eb60000300a00 */
[----:B------:R-:W-:Y:S05]  /*97d00*/  @!UPT UIADD3 URZ, URZ, URZ, URZ ;  /* 0x0000003f3f3ff290 */ /* 0x000fea000fffe03f */
[----:B------:R0:W-:Y:S04]  /*97d10*/  STL.64 [R1+0x230], R24 ;  /* 0x0002301801007387 */ /* 0x0001e80000100a00 */
[----:B------:R2:W-:Y:S04]  /*97d20*/  STL.64 [R1+0x238], R26 ;  /* 0x0002381a01007387 */ /* 0x0005e80000100a00 */
[----:B0-----:R-:W2:Y:S02]  /*97d30*/  LDL.LU.64 R24, [R1+0xdd68] ;  /* 0x00dd680001187983 */ /* 0x001ea40000300a00 */
[C---:B--2---:R-:W-:Y:S02]  /*97d40*/  HMMA.16816.F32.BF16 R24, R20.reuse, R24, R8 ;  /* 0x000000181418723c */ /* 0x044fe40000041808 */
[----:B------:R-:W2:Y:S04]  /*97d50*/  LDL.LU.64 R10, [R1+0xdd60] ;  /* 0x00dd6000010a7983 */ /* 0x000ea80000300a00 */
[----:B------:R-:W2:Y:S11]  /*97d60*/  LDL.LU.64 R8, [R1+0xdd58] ;  /* 0x00dd580001087983 */ /* 0x000eb60000300a00 */
[----:B------:R-:W-:Y:S06]  /*97d70*/  @!UPT UIADD3 URZ, URZ, URZ, URZ ;  /* 0x0000003f3f3ff290 */ /* 0x000fec000fffe03f */
[----:B------:R0:W-:Y:S04]  /*97d80*/  STL.64 [R1+0x220], R24 ;  /* 0x0002201801007387 */ /* 0x0001e80000100a00 */
[----:B------:R2:W-:Y:S04]  /*97d90*/  STL.64 [R1+0x228], R26 ;  /* 0x0002281a01007387 */ /* 0x0005e80000100a00 */
[----:B0-----:R-:W2:Y:S02]  /*97da0*/  LDL.LU.64 R24, [R1+0xdd50] ;  /* 0x00dd500001187983 */ /* 0x001ea40000300a00 */
[C---:B--2---:R-:W-:Y:S02]  /*97db0*/  HMMA.16816.F32.BF16 R24, R20.reuse, R24, R8 ;  /* 0x000000181418723c */ /* 0x044fe40000041808 */
[----:B------:R-:W2:Y:S04]  /*97dc0*/  LDL.LU.64 R10, [R1+0xdd48] ;  /* 0x00dd4800010a7983 */ /* 0x000ea80000300a00 */
[----:B------:R-:W2:Y:S11]  /*97dd0*/  LDL.LU.64 R8, [R1+0xdd40] ;  /* 0x00dd400001087983 */ /* 0x000eb60000300a00 */
[----:B------:R-:W-:Y:S06]  /*97de0*/  @!UPT UIADD3 URZ, URZ, URZ, URZ ;  /* 0x0000003f3f3ff290 */ /* 0x000fec000fffe03f */
[----:B------:R-:W-:Y:S04]  /*97df0*/  STL.64 [R1+0x210], R24 ;  /* 0x0002101801007387 */ /* 0x000fe80000100a00 */
[----:B------:R0:W-:Y:S04]  /*97e00*/  STL.64 [R1+0x218], R26 ;  /* 0x0002181a01007387 */ /* 0x0001e80000100a00 */
[----:B0-----:R-:W2:Y:S04]  /*97e10*/  LDL.LU.64 R26, [R1+0xdd38] ;  /* 0x00dd3800011a7983 */ /* 0x001ea80000300a00 */
[----:B------:R-:W2:Y:S02]  /*97e20*/  LDL.LU.64 R24, [R1+0xdd30] ;  /* 0x00dd300001187983 */ /* 0x000ea40000300a00 */
[C---:B--2---:R-:W-:Y:S11]  /*97e30*/  HMMA.16816.F32.BF16 R8, R20.reuse, R24, R8 ;  /* 0x000000181408723c */ /* 0x044ff60000041808 */
[----:B------:R-:W-:Y:S11]  /*97e40*/  @!UPT UIADD3 URZ, URZ, URZ, URZ ;  /* 0x0000003f3f3ff290 */ /* 0x000ff6000fffe03f */
[----:B------:R-:W-:Y:S01]  /*97e50*/  @!UPT UIADD3 URZ, URZ, URZ, URZ ;  /* 0x0000003f3f3ff290 */ /* 0x000fe2000fffe03f */
[----:B------:R-:W-:Y:S04]  /*97e60*/  STL.64 [R1+0x200], R8 ;  /* 0x0002000801007387 */ /* 0x000fe80000100a00 */
[----:B------:R0:W-:Y:S04]  /*97e70*/  STL.64 [R1+0x208], R10 ;  /* 0x0002080a01007387 */ /* 0x0001e80000100a00 */
[----:B0-----:R-:W2:Y:S04]  /*97e80*/  LDL.LU.64 R10, [R1+0xdd28] ;  /* 0x00dd2800010a7983 */ /* 0x001ea80000300a00 */
[----:B------:R-:W3:Y:S04]  /*97e90*/  LDL.LU.64 R8, [R1+0xdd20] ;  /* 0x00dd200001087983 */ /* 0x000ee80000300a00 */
[----:B------:R-:W-:Y:S04]  /*97ea0*/  STL.64 [R1+0xdc28], R26 ;  /* 0x00dc281a01007387 */ /* 0x000fe80000100a00 */
[----:B------:R-:W-:Y:S01]  /*97eb0*/  STL.64 [R1+0xdc20], R24 ;  /* 0x00dc201801007387 */ /* 0x000fe20000100a00 */
[C---:B---3--:R-:W-:Y:S11]  /*97ec0*/  HMMA.16816.F32.BF16 R12, R20.reuse, R8, R12 ;  /* 0x00000008140c723c */ /* 0x048ff6000004180c */
[----:B------:R-:W-:Y:S11]  /*97ed0*/  @!UPT UIADD3 URZ, URZ, URZ, URZ ;  /* 0x0000003f3f3ff290 */ /* 0x000ff6000fffe03f */
[----:B------:R-:W-:Y:S01]  /*97ee0*/  @!UPT UIADD3 URZ, URZ, URZ, URZ ;  /* 0x0000003f3f3ff290 */ /* 0x000fe2000fffe03f */
[----:B------:R-:W-:Y:S04]  /*97ef0*/  STL.64 [R1+0x1f0], R12 ;  /* 0x0001f00c01007387 */ /* 0x000fe80000100a00 */
[----:B------:R0:W-:Y:S04]  /*97f00*/  STL.64 [R1+0x1f8], R14 ;  /* 0x0001f80e01007387 */ /* 0x0001e80000100a00 */
[----:B0-----:R-:W3:Y:S01]  /*97f10*/  LDL.LU.64 R14, [R1+0xdd18] ;  /* 0x00dd1800010e7983 */ /* 0x001ee20000300a00 */
[----:B----4-:R-:W-:Y:S01]  /*97f20*/  HMMA.16816.F32.BF16 R16, R20, R4, R16 ;  /* 0x000000041410723c */ /* 0x010fe20000041810 */
[----:B--2---:R-:W-:-:S02]  /*97f30*/  IMAD.MOV.U32 R24, RZ, RZ, R11 ;  /* 0x000000ffff187224 */ /* 0x004fc400078e000b */
[----:B------:R-:W2:Y:S01]  /*97f40*/  LDL.LU.64 R12, [R1+0xdd10] ;  /* 0x00dd1000010c7983 */ /* 0x000ea20000300a00 */
[----:B------:R-:W-:-:S03]  /*97f50*/  IMAD.MOV.U32 R25, RZ, RZ, R10 ;  /* 0x000000ffff197224 */ /* 0x000fc600078e000a */
[----:B------:R0:W-:Y:S04]  /*97f60*/  STL.64 [R1+0xdc68], R8 ;  /* 0x00dc680801007387 */ /* 0x0001e80000100a00 */
[----:B0-----:R-:W4:Y:S04]  /*97f70*/  LDL.LU.64 R8, [R1+0xbb0] ;  /* 0x000bb00001087983 */ /* 0x001f280000300a00 */
[----:B------:R-:W4:Y:S08]  /*97f80*/  LDL.LU.64 R10, [R1+0xbb8] ;  /* 0x000bb800010a7983 */ /* 0x000f300000300a00 */
[----:B------:R-:W-:Y:S04]  /*97f90*/  STL.64 [R1+0x1e0], R16 ;  /* 0x0001e01001007387 */ /* 0x000fe80000100a00 */
[----:B------:R-:W-:Y:S04]  /*97fa0*/  STL.64 [R1+0x1e8], R18 ;  /* 0x0001e81201007387 */ /* 0x000fe80000100a00 */
[----:B------:R3:W-:Y:S02]  /*97fb0*/  STL.64 [R1+0xdc40], R4 ;  /* 0x00dc400401007387 */ /* 0x0007e40000100a00 */
[----:B---3--:R-:W-:-:S02]  /*97fc0*/  IMAD.MOV.U32 R4, RZ, RZ, R14 ;  /* 0x000000ffff047224 */ /* 0x008fc400078e000e */
[----:B------:R-:W-:Y:S01]  /*97fd0*/  IMAD.MOV.U32 R5, RZ, RZ, R15 ;  /* 0x000000ffff057224 */ /* 0x000fe200078e000f */
[----:B------:R-:W3:Y:S04]  /*97fe0*/  LDL.LU R14, [R1+0xdd08] ;  /* 0x00dd0800010e7983 */ /* 0x000ee80000300800 */
[----:B------:R-:W2:Y:S04]  /*97ff0*/  LDL.LU R15, [R1+0xdd04] ;  /* 0x00dd0400010f7983 */ /* 0x000ea80000300800 */
[----:B------:R0:W-:Y:S04]  /*98000*/  STL.64 [R1+0xdc60], R4 ;  /* 0x00dc600401007387 */ /* 0x0001e80000100a00 */
[----:B0-----:R-:W2:Y:S04]  /*98010*/  LDL.64 R4, [R1+0x60] ;  /* 0x0000600001047983 */ /* 0x001ea80000100a00 */
[----:B--2---:R0:W-:Y:S02]  /*98020*/  STL.64 [R1+0xdc70], R4 ;  /* 0x00dc700401007387 */ /* 0x0041e40000100a00 */
[----:B0-----:R-:W-:-:S02]  /*98030*/  IMAD.MOV.U32 R4, RZ, RZ, R0 ;  /* 0x000000ffff047224 */ /* 0x001fc400078e0000 */
[----:B------:R-:W2:Y:S01]  /*98040*/  LDL.LU R0, [R1+0xdd00] ;  /* 0x00dd000001007983 */ /* 0x000ea20000300800 */
[----:B------:R-:W-:-:S03]  /*98050*/  IMAD.MOV.U32 R5, RZ, RZ, R28 ;  /* 0x000000ffff057224 */ /* 0x000fc600078e001c */
[----:B------:R-:W2:Y:S04]  /*98060*/  LDL.LU R28, [R1+0xdcfc] ;  /* 0x00dcfc00011c7983 */ /* 0x000ea80000300800 */
[----:B------:R0:W-:Y:S02]  /*98070*/  STL.64 [R1+0xdc88], R4 ;  /* 0x00dc880401007387 */ /* 0x0001e40000100a00 */
[----:B0-----:R-:W-:Y:S02]  /*98080*/  IMAD.MOV.U32 R4, RZ, RZ, R2 ;  /* 0x000000ffff047224 */ /* 0x001fe400078e0002 */
[----:B------:R-:W2:Y:S01]  /*98090*/  LDL.LU R2, [R1+0xdcf8] ;  /* 0x00dcf80001027983 */ /* 0x000ea20000300800 */
[----:B------:R-:W-:Y:S01]  /*980a0*/  IMAD.MOV.U32 R5, RZ, RZ, R12 ;  /* 0x000000ffff057224 */ /* 0x000fe200078e000c */
[----:B----4-:R-:W-:Y:S02]  /*980b0*/  HMMA.16816.F32.BF16 R8, R20, R24, R8 ;  /* 0x000000181408723c */ /* 0x010fe40000041808 */
[----:B------:R-:W4:Y:S04]  /*980c0*/  LDL.LU R12, [R1+0xdcf4] ;  /* 0x00dcf400010c7983 */ /* 0x000f280000300800 */
[----:B------:R0:W-:Y:S02]  /*980d0*/  STL.64 [R1+0xdca0], R4 ;  /* 0x00dca00401007387 */ /* 0x0001e40000100a00 */
[----:B0-----:R-:W-:-:S02]  /*980e0*/  IMAD.MOV.U32 R4, RZ, RZ, R13 ;  /* 0x000000ffff047224 */ /* 0x001fc400078e000d */
[----:B------:R-:W-:Y:S01]  /*980f0*/  IMAD.MOV.U32 R5, RZ, RZ, R29 ;  /* 0x000000ffff057224 */ /* 0x000fe200078e001d */
[----:B------:R-:W4:Y:S04]  /*98100*/  LDL.LU R13, [R1+0xdcf0] ;  /* 0x00dcf000010d7983 */ /* 0x000f280000300800 */
[----:B------:R0:W-:Y:S02]  /*98110*/  STL.64 [R1+0xdcb8], R4 ;  /* 0x00dcb80401007387 */ /* 0x0001e40000100a00 */
[----:B0-----:R-:W-:Y:S02]  /*98120*/  IMAD.MOV.U32 R4, RZ, RZ, R15 ;  /* 0x000000ffff047224 */ /* 0x001fe400078e000f */
[----:B---3--:R-:W-:-:S05]  /*98130*/  IMAD.MOV.U32 R5, RZ, RZ, R14 ;  /* 0x000000ffff057224 */ /* 0x008fca00078e000e */
[----:B------:R0:W-:Y:S04]  /*98140*/  STL.64 [R1+0xdcd0], R4 ;  /* 0x00dcd00401007387 */ /* 0x0001e80000100a00 */
[----:B--2---:R-:W1:Y:S01]  /*98150*/  LDSM.16.MT88.4 R16, [R28+0x40080] ;  /* 0x040080001c10783b */ /* 0x004e620000004200 */
[----:B0-----:R-:W-:Y:S02]  /*98160*/  IMAD.MOV.U32 R5, RZ, RZ, R0 ;  /* 0x000000ffff057224 */ /* 0x001fe400078e0000 */
[----:B------:R-:W-:Y:S01]  /*98170*/  IMAD.MOV.U32 R4, RZ, RZ, R2 ;  /* 0x000000ffff047224 */ /* 0x000fe200078e0002 */
[----:B-1----:R-:W-:Y:S04]  /*98180*/  STL.64 [R1+0xdb88], R18 ;  /* 0x00db881201007387 */ /* 0x002fe80000100a00 */
[----:B------:R0:W-:Y:S04]  /*98190*/  STL.64 [R1+0xdb80], R16 ;  /* 0x00db801001007387 */ /* 0x0001e80000100a00 */
[----:B------:R1:W-:Y:S01]  /*981a0*/  STL.64 [R1+0xdce8], R4 ;  /* 0x00dce80401007387 */ /* 0x0003e20000100a00 */
[----:B0-----:R-:W-:-:S02]  /*981b0*/  IMAD.MOV.U32 R16, RZ, RZ, R7 ;  /* 0x000000ffff107224 */ /* 0x001fc400078e0007 */
[----:B------:R-:W-:-:S05]  /*981c0*/  IMAD.MOV.U32 R17, RZ, RZ, R6 ;  /* 0x000000ffff117224 */ /* 0x000fca00078e0006 */
[----:B------:R-:W-:Y:S04]  /*981d0*/  STL.64 [R1+0xdc58], R16 ;  /* 0x00dc581001007387 */ /* 0x000fe80000100a00 */
[----:B-1----:R-:W4:Y:S04]  /*981e0*/  LDL.LU.64 R4, [R1+0xba0] ;  /* 0x000ba00001047983 */ /* 0x002f280000300a00 */
[----:B------:R-:W4:Y:S04]  /*981f0*/  LDL.LU.64 R6, [R1+0xba8] ;  /* 0x000ba80001067983 */ /* 0x000f280000300a00 */
[----:B------:R0:W-:Y:S04]  /*98200*/  STL.64 [R1+0x1d0], R8 ;  /* 0x0001d00801007387 */ /* 0x0001e80000100a00 */
[----:B------:R1:W-:Y:S04]  /*98210*/  STL.64 [R1+0x1d8], R10 ;  /* 0x0001d80a01007387 */ /* 0x0003e80000100a00 */
[----:B0-----:R-:W2:Y:S04]  /*98220*/  LDL.LU.64 R8, [R1+0x550] ;  /* 0x0005500001087983 */ /* 0x001ea80000300a00 */
[----:B-1----:R-:W3:Y:S04]  /*98230*/  LDL.LU.64 R10, [R1+0x558] ;  /* 0x00055800010a7983 */ /* 0x002ee80000300a00 */
[----:B---3--:R-:W-:Y:S04]  /*98240*/  STL.64 [R1+0xdc80], R10 ;  /* 0x00dc800a01007387 */ /* 0x008fe80000100a00 */
[----:B--2---:R0:W-:Y:S04]  /*98250*/  STL.64 [R1+0xdc78], R8 ;  /* 0x00dc780801007387 */ /* 0x0041e80000100a00 */
[----:B0-----:R-:W2:Y:S04]  /*98260*/  LDL.LU.64 R8, [R1+0x560] ;  /* 0x0005600001087983 */ /* 0x001ea80000300a00 */
[----:B------:R-:W3:Y:S04]  /*98270*/  LDL.LU.64 R10, [R1+0x568] ;  /* 0x00056800010a7983 */ /* 0x000ee80000300a00 */
        /* <DEDUP_REMOVED lines=11> */
[----:B------:R-:W3:Y:S01]  /*98330*/  LDL.LU.64 R10, [R1+0x9b8] ;  /* 0x0009b800010a7983 */ /* 0x000ee20000300a00 */
[----:B----4-:R-:W-:Y:S03]  /*98340*/  HMMA.16816.F32.BF16 R4, R20, R12, R4 ;  /* 0x0000000c1404723c */ /* 0x010fe60000041804 */
[----:B---3--:R-:W-:Y:S04]  /*98350*/  STL.64 [R1+0xdce0], R10 ;  /* 0x00dce00a01007387 */ /* 0x008fe80000100a00 */
[----:B--2---:R0:W-:Y:S04]  /*98360*/  STL.64 [R1+0xdcd8], R8 ;  /* 0x00dcd80801007387 */ /* 0x0041e80000100a00 */
[----:B0-----:R-:W2:Y:S04]  /*98370*/  LDL.LU.64 R8, [R1+0x9c0] ;  /* 0x0009c00001087983 */ /* 0x001ea80000300a00 */
[----:B------:R-:W2:Y:S04]  /*98380*/  LDL.LU.64 R10, [R1+0x9c8] ;  /* 0x0009c800010a7983 */ /* 0x000ea80000300a00 */
[----:B------:R-:W3:Y:S04]  /*98390*/  LDL.LU.64 R16, [R1+0x540] ;  /* 0x0005400001107983 */ /* 0x000ee80000300a00 */
[----:B------:R-:W3:Y:S04]  /*983a0*/  LDL.LU.64 R18, [R1+0x548] ;  /* 0x0005480001127983 */ /* 0x000ee80000300a00 */
[----:B------:R-:W4:Y:S04]  /*983b0*/  LDL.64 R24, [R1] ;  /* 0x0000000001187983 */ /* 0x000f280000100a00 */
[----:B----4-:R0:W-:Y:S04]  /*983c0*/  STL.64 [R1+0xdc38], R24 ;  /* 0x00dc381801007387 */ /* 0x0101e80000100a00 */
[----:B------:R-:W4:Y:S04]  /*983d0*/  LDL R0, [R1+0x3f80] ;  /* 0x003f800001007983 */ /* 0x000f280000100800 */
[----:B0-----:R-:W2:Y:S04]  /*983e0*/  LDL.64 R24, [R1+0x10] ;  /* 0x0000100001187983 */ /* 0x001ea80000100a00 */
[----:B------:R0:W-:Y:S04]  /*983f0*/  STL.64 [R1+0x1c0], R4 ;  /* 0x0001c00401007387 */ /* 0x0001e80000100a00 */
[----:B------:R2:W-:Y:S04]  /*98400*/  STL.64 [R1+0x1c8], R6 ;  /* 0x0001c80601007387 */ /* 0x0005e80000100a00 */
[----:B0-----:R-:W2:Y:S01]  /*98410*/  LDL.LU.64 R4, [R1+0xdce8] ;  /* 0x00dce80001047983 */ /* 0x001ea20000300a00 */
[----:B------:R-:W-:-:S02]  /*98420*/  IMAD.MOV.U32 R3, RZ, RZ, R12 ;  /* 0x000000ffff037224 */ /* 0x000fc400078e000c */
[----:B------:R-:W-:Y:S02]  /*98430*/  IMAD.MOV.U32 R2, RZ, RZ, R13 ;  /* 0x000000ffff027224 */ /* 0x000fe400078e000d */
[----:B------:R-:W3:Y:S04]  /*98440*/  LDL.LU.64 R12, [R1+0x530] ;  /* 0x00053000010c7983 */ /* 0x000ee80000300a00 */
[----:B------:R-:W3:Y:S01]  /*98450*/  LDL.LU.64 R14, [R1+0x538] ;  /* 0x00053800010e7983 */ /* 0x000ee20000300a00 */
        /* <DEDUP_REMOVED lines=43> */
[----:B------:R-:W3:Y:S04]  /*98710*/  LDL.LU.64 R4, [R1+0xdc60] ;  /* 0x00dc600001047983 */ /* 0x000ee80000300a00 */
[----:B------:R-:W-:Y:S04]  /*98720*/  STL.64 [R1+0xdc18], R10 ;  /* 0x00dc180a01007387 */ /* 0x000fe80000100a00 */
[----:B--2---:R0:W-:Y:S01]  /*98730*/  STL.64 [R1+0xdc10], R8 ;  /* 0x00dc100801007387 */ /* 0x0041e20000100a00 */
[C---:B---3--:R-:W-:Y:S03]  /*98740*/  HMMA.16816.F32.BF16 R4, R20.reuse, R4, R16 ;  /* 0x000000041404723c */ /* 0x048fe60000041810 */
[----:B0-----:R-:W2:Y:S04]  /*98750*/  LDL.64 R8, [R1+0x20] ;  /* 0x0000200001087983 */ /* 0x001ea80000100a00 */
[----:B------:R-:W3:Y:S11]  /*98760*/  LDL.LU.64 R16, [R1+0xdc58] ;  /* 0x00dc580001107983 */ /* 0x000ef60000300a00 */
[----:B------:R-:W-:Y:S05]  /*98770*/  @!UPT UIADD3 URZ, URZ, URZ, URZ ;  /* 0x0000003f3f3ff290 */ /* 0x000fea000fffe03f */
[----:B------:R0:W-:Y:S04]  /*98780*/  STL.64 [R1+0x5f0], R4 ;  /* 0x0005f00401007387 */ /* 0x0001e80000100a00 */
[----:B------:R1:W-:Y:S04]  /*98790*/  STL.64 [R1+0x5f8], R6 ;  /* 0x0005f80601007387 */ /* 0x0003e80000100a00 */
[----:B0-----:R-:W2:Y:S04]  /*987a0*/  LDL.LU.64 R4, [R1+0xe70] ;  /* 0x000e700001047983 */ /* 0x001ea80000300a00 */
[----:B-1----:R-:W2:Y:S01]  /*987b0*/  LDL.LU.64 R6, [R1+0xe78] ;  /* 0x000e780001067983 */ /* 0x002ea20000300a00 */
[----:B---3--:R-:W-:Y:S03]  /*987c0*/  HMMA.16816.F32.BF16 R20, R20, R16, R12 ;  /* 0x000000101414723c */ /* 0x008fe6000004180c */
[----:B------:R-:W3:Y:S04]  /*987d0*/  LDL.LU.64 R14, [R1+0xdc50] ;  /* 0x00dc5000010e7983 */ /* 0x000ee80000300a00 */
[----:B------:R-:W3:Y:S11]  /*987e0*/  LDL.LU.64 R12, [R1+0xdc48] ;  /* 0x00dc4800010c7983 */ /* 0x000ef60000300a00 */
[----:B------:R-:W-:Y:S05]  /*987f0*/  @!UPT UIADD3 URZ, URZ, URZ, URZ ;  /* 0x0000003f3f3ff290 */ /* 0x000fea000fffe03f */
[----:B------:R0:W-:Y:S04]  /*98800*/  STL.64 [R1+0x150], R20 ;  /* 0x0001501401007387 */ /* 0x0001e80000100a00 */
[----:B------:R1:W-:Y:S04]  /*98810*/  STL.64 [R1+0x158], R22 ;  /* 0x0001581601007387 */ /* 0x0003e80000100a00 */
[----:B0-----:R-:W3:Y:S04]  /*98820*/  LDL.LU.64 R20, [R1+0xe80] ;  /* 0x000e800001147983 */ /* 0x001ee80000300a00 */
[----:B-1----:R-:W3:Y:S04]  /*98830*/  LDL.LU.64 R22, [R1+0xe88] ;  /* 0x000e880001167983 */ /* 0x002ee80000300a00 */
[----:B------:R2:W-:Y:S02]  /*98840*/  STL.64 [R1+0xdb98], R16 ;  /* 0x00db981001007387 */ /* 0x0005e40000100a00 */
[----:B--2---:R-:W-:-:S02]  /*98850*/  IMAD.MOV.U32 R17, RZ, RZ, R8 ;  /* 0x000000ffff117224 */ /* 0x004fc400078e0008 */
[----:B------:R-:W-:Y:S01]  /*98860*/  IMAD.MOV.U32 R16, RZ, RZ, R9 ;  /* 0x000000ffff107224 */ /* 0x000fe200078e0009 */
[C---:B---3--:R-:W-:Y:S11]  /*98870*/  HMMA.16816.F32.BF16 R20, R12.reuse, R8, R20 ;  /* 0x000000080c14723c */ /* 0x048ff60000041814 */
[----:B------:R-:W-:Y:S11]  /*98880*/  @!UPT UIADD3 URZ, URZ, URZ, URZ ;  /* 0x0000003f3f3ff290 */ /* 0x000ff6000fffe03f */
[----:B------:R-:W-:Y:S01]  /*98890*/  @!UPT UIADD3 URZ, URZ, URZ, URZ ;  /* 0x0000003f3f3ff290 */ /* 0x000fe2000fffe03f */
[----:B------:R-:W-:Y:S04]  /*988a0*/  STL.64 [R1+0x410], R20 ;  /* 0x0004101401007387 */ /* 0x000fe80000100a00 */
[----:B------:R-:W-:Y:S04]  /*988b0*/  STL.64 [R1+0x418], R22 ;  /* 0x0004181601007387 */ /* 0x000fe80000100a00 */
[----:B------:R0:W-:Y:S04]  /*988c0*/  STL.64 [R1+0xdc30], R16 ;  /* 0x00dc301001007387 */ /* 0x0001e80000100a00 */
[----:B0-----:R-:W2:Y:S04]  /*988d0*/  LDL.LU.64 R16, [R1+0xe60] ;  /* 0x000e600001107983 */ /* 0x001ea80000300a00 */
[----:B------:R-:W2:Y:S04]  /*988e0*/  LDL.LU.64 R18, [R1+0xe68] ;  /* 0x000e680001127983 */ /* 0x000ea80000300a00 */
[----:B------:R-:W3:Y:S04]  /*988f0*/  LDL.LU.64 R8, [R1+0xe50] ;  /* 0x000e500001087983 */ /* 0x000ee80000300a00 */
[----:B------:R-:W3:Y:S04]  /*98900*/  LDL.LU.64 R10, [R1+0xe58] ;  /* 0x000e5800010a7983 */ /* 0x000ee80000300a00 */
[----:B------:R-:W2:Y:S04]  /*98910*/  LDL.LU.64 R20, [R1+0xc50] ;  /* 0x000c500001147983 */ /* 0x000ea80000300a00 */
[----:B------:R-:W2:Y:S01]  /*98920*/  LDL.LU.64 R22, [R1+0xc58] ;  /* 0x000c580001167983 */ /* 0x000ea20000300a00 */
[----:B------:R-:W-:Y:S03]  /*98930*/  HMMA.16816.F32.BF16 R4, R12, R24, R4 ;  /* 0x000000180c04723c */ /* 0x000fe60000041804 */
[----:B--2---:R-:W-:Y:S04]  /*98940*/  STL.64 [R1+0xdc08], R22 ;  /* 0x00dc081601007387 */ /* 0x004fe80000100a00 */
[----:B------:R0:W-:Y:S04]  /*98950*/  STL.64 [R1+0xdc00], R20 ;  /* 0x00dc001401007387 */ /* 0x0001e80000100a00 */
[----:B0-----:R-:W2:Y:S04]  /*98960*/  LDL.LU.64 R20, [R1+0xc90] ;  /* 0x000c900001147983 */ /* 0x001ea80000300a00 */
[----:B------:R-:W2:Y:S08]  /*98970*/  LDL.LU.64 R22, [R1+0xc98] ;  /* 0x000c980001167983 */ /* 0x000eb00000300a00 */
[----:B------:R0:W-:Y:S04]  /*98980*/  STL.64 [R1+0x400], R4 ;  /* 0x0004000401007387 */ /* 0x0001e80000100a00 */
[----:B------:R1:W-:Y:S04]  /*98990*/  STL.64 [R1+0x408], R6 ;  /* 0x0004080601007387 */ /* 0x0003e80000100a00 */
[----:B0-----:R-:W2:Y:S01]  /*989a0*/  LDL.LU.64 R4, [R1+0xdc40] ;  /* 0x00dc400001047983 */ /* 0x001ea20000300a00 */
[----:B-1----:R-:W-:-:S02]  /*989b0*/  IMAD.MOV.U32 R7, RZ, RZ, R24 ;  /* 0x000000ffff077224 */ /* 0x002fc400078e0018 */
[----:B------:R-:W-:Y:S02]  /*989c0*/  IMAD.MOV.U32 R6, RZ, RZ, R25 ;  /* 0x000000ffff067224 */ /* 0x000fe400078e0019 */
[----:B------:R-:W2:Y:S02]  /*989d0*/  LDL.LU.64 R24, [R1+0xdc38] ;  /* 0x00dc380001187983 */ /* 0x000ea40000300a00 */
[----:B--2---:R-:W-:Y:S11]  /*989e0*/  HMMA.16816.F32.BF16 R16, R12, R24, R16 ;  /* 0x000000180c10723c */ /* 0x004ff60000041810 */
[----:B------:R-:W-:Y:S11]  /*989f0*/  @!UPT UIADD3 URZ, URZ, URZ, URZ ;  /* 0x0000003f3f3ff290 */ /* 0x000ff6000fffe03f */
[----:B------:R-:W-:Y:S01]  /*98a00*/  @!UPT UIADD3 URZ, URZ, URZ, URZ ;  /* 0x0000003f3f3ff290 */ /* 0x000fe2000fffe03f */
[----:B------:R0:W-:Y:S04]  /*98a10*/  STL.64 [R1+0x3f0], R16 ;  /* 0x0003f01001007387 */ /* 0x0001e80000100a00 */
[----:B------:R1:W-:Y:S04]  /*98a20*/  STL.64 [R1+0x3f8], R18 ;  /* 0x0003f81201007387 */ /* 0x0003e80000100a00 */
[----:B0-----:R-:W2:Y:S01]  /*98a30*/  LDL.LU.64 R16, [R1+0xdc30] ;  /* 0x00dc300001107983 */ /* 0x001ea20000300a00 */
[----:B-1----:R-:W-:-:S03]  /*98a40*/  IMAD.MOV.U32 R19, RZ, RZ, R24 ;  /* 0x000000ffff137224 */ /* 0x002fc600078e0018 */
[----:B------:R-:W2:Y:S01]  /*98a50*/  LDL.LU.64 R26, [R1+0xdc28] ;  /* 0x00dc2800011a7983 */ /* 0x000ea20000300a00 */
[----:B------:R-:W-:-:S03]  /*98a60*/  IMAD.MOV.U32 R18, RZ, RZ, R25 ;  /* 0x000000ffff127224 */ /* 0x000fc600078e0019 */
[----:B------:R-:W3:Y:S04]  /*98a70*/  LDL.LU.64 R24, [R1+0xdc20] ;  /* 0x00dc200001187983 */ /* 0x000ee80000300a00 */
[----:B------:R-:W-:Y:S01]  /*98a80*/  STL.64 [R1+0xdbf8], R18 ;  /* 0x00dbf81201007387 */ /* 0x000fe20000100a00 */
[C---:B---3--:R-:W-:Y:S03]  /*98a90*/  HMMA.16816.F32.BF16 R8, R12.reuse, R24, R8 ;  /* 0x000000180c08723c */ /* 0x048fe60000041808 */
[----:B--2---:R0:W-:Y:S04]  /*98aa0*/  STL.64 [R1+0xdbf0], R16 ;  /* 0x00dbf01001007387 */ /* 0x0041e80000100a00 */
[----:B0-----:R-:W2:Y:S04]  /*98ab0*/  LDL.LU.64 R16, [R1+0xc80] ;  /* 0x000c800001107983 */ /* 0x001ea80000300a00 */
[----:B------:R-:W2:Y:S11]  /*98ac0*/  LDL.LU.64 R18, [R1+0xc88] ;  /* 0x000c880001127983 */ /* 0x000eb60000300a00 */
[----:B------:R-:W-:Y:S01]  /*98ad0*/  @!UPT UIADD3 URZ, URZ, URZ, URZ ;  /* 0x0000003f3f3ff290 */ /* 0x000fe2000fffe03f */
[----:B------:R-:W-:Y:S04]  /*98ae0*/  STL.64 [R1+0x3e0], R8 ;  /* 0x0003e00801007387 */ /* 0x000fe80000100a00 */
[----:B------:R0:W-:Y:S04]  /*98af0*/  STL.64 [R1+0x3e8], R10 ;  /* 0x0003e80a01007387 */ /* 0x0001e80000100a00 */
[----:B0-----:R-:W3:Y:S04]  /*98b00*/  LDL.LU.64 R10, [R1+0xdc18] ;  /* 0x00dc1800010a7983 */ /* 0x001ee80000300a00 */
[----:B------:R-:W2:Y:S04]  /*98b10*/  LDL.LU.64 R8, [R1+0xdc10] ;  /* 0x00dc100001087983 */ /* 0x000ea80000300a00 */
[----:B------:R-:W-:Y:S04]  /*98b20*/  STL.64 [R1+0xdb38], R26 ;  /* 0x00db381a01007387 */ /* 0x000fe80000100a00 */
[----:B------:R0:W-:Y:S04]  /*98b30*/  STL.64 [R1+0xdb30], R24 ;  /* 0x00db301801007387 */ /* 0x0001e80000100a00 */
[----:B0-----:R-:W3:Y:S01]  /*98b40*/  LDL.64 R24, [R1+0x30] ;  /* 0x0000300001187983 */ /* 0x001ee20000100a00 */
[C---:B--2---:R-:W-:Y:S11]  /*98b50*/  HMMA.16816.F32.BF16 R20, R12.reuse, R8, R20 ;  /* 0x000000080c14723c */ /* 0x044ff60000041814 */
[----:B------:R-:W-:Y:S11]  /*98b60*/  @!UPT UIADD3 URZ, URZ, URZ, URZ ;  /* 0x0000003f3f3ff290 */ /* 0x000ff6000fffe03f */
[----:B------:R-:W-:Y:S01]  /*98b70*/  @!UPT UIADD3 URZ, URZ, URZ, URZ ;  /* 0x0000003f3f3ff290 */ /* 0x000fe2000fffe03f */
[----:B------:R-:W-:Y:S04]  /*98b80*/  STL.64 [R1+0x3d0], R20 ;  /* 0x0003d01401007387 */ /* 0x000fe80000100a00 */
[----:B------:R0:W-:Y:S04]  /*98b90*/  STL.64 [R1+0x3d8], R22 ;  /* 0x0003d81601007387 */ /* 0x0001e80000100a00 */
[----:B0-----:R-:W2:Y:S04]  /*98ba0*/  LDL.LU.64 R22, [R1+0xdc08] ;  /* 0x00dc080001167983 */ /* 0x001ea80000300a00 */
[----:B------:R-:W2:Y:S04]  /*98bb0*/  LDL.LU.64 R20, [R1+0xdc00] ;  /* 0x00dc000001147983 */ /* 0x000ea80000300a00 */
[----:B------:R-:W-:Y:S01]  /*98bc0*/  STL.64 [R1+0xdba0], R8 ;  /* 0x00dba00801007387 */ /* 0x000fe20000100a00 */
[C---:B---3--:R-:W-:Y:S08]  /*98bd0*/  HMMA.16816.F32.BF16 R16, R12.reuse, R24, R16 ;  /* 0x000000180c10723c */ /* 0x048ff00000041810 */
[----:B--2---:R-:W-:Y:S11]  /*98be0*/  HMMA.16816.F32.BF16 R20, R12, R4, R20 ;  /* 0x000000040c14723c */ /* 0x004ff60000041814 */
[----:B------:R-:W-:Y:S11]  /*98bf0*/  @!UPT UIADD3 URZ, URZ, URZ, URZ ;  /* 0x0000003f3f3ff290 */ /* 0x000ff6000fffe03f */
[----:B------:R-:W-:Y:S01]  /*98c00*/  @!UPT UIADD3 URZ, URZ, URZ, URZ ;  /* 0x0000003f3f3ff290 */ /* 0x000fe2000fffe03f */
[----:B------:R-:W-:Y:S04]  /*98c10*/  STL.64 [R1+0x3c0], R20 ;  /* 0x0003c01401007387 */ /* 0x000fe80000100a00 */
[----:B------:R-:W-:Y:S04]  /*98c20*/  STL.64 [R1+0x3c8], R22 ;  /* 0x0003c81601007387 */ /* 0x000fe80000100a00 */
[----:B----4-:R-:W0:Y:S04]  /*98c30*/  LDSM.16.MT88.4 R20, [R0+0x40000] ;  /* 0x040000000014783b */ /* 0x010e280000004200 */
[----:B------:R-:W-:Y:S04]  /*98c40*/  STL [R1+0xdb14], R0 ;  /* 0x00db140001007387 */ /* 0x000fe80000100800 */
[----:B0-----:R-:W-:Y:S04]  /*98c50*/  STL.64 [R1+0xda68], R22 ;  /* 0x00da681601007387 */ /* 0x001fe80000100a00 */
[----:B------:R-:W-:Y:S04]  /*98c60*/  STL.64 [R1+0xda60], R20 ;  /* 0x00da601401007387 */ /* 0x000fe80000100a00 */
[----:B------:R-:W2:Y:S04]  /*98c70*/  LDL.64 R8, [R1+0x90] ;  /* 0x0000900001087983 */ /* 0x000ea80000100a00 */
[----:B------:R-:W-:Y:S04]  /*98c80*/  STL.64 [R1+0x3b0], R16 ;  /* 0x0003b01001007387 */ /* 0x000fe80000100a00 */
[----:B------:R0:W-:Y:S04]  /*98c90*/  STL.64 [R1+0x3b8], R18 ;  /* 0x0003b81201007387 */ /* 0x0001e80000100a00 */
[----:B0-----:R-:W3:Y:S01]  /*98ca0*/  LDL.LU.64 R18, [R1+0xdbf8] ;  /* 0x00dbf80001127983 */ /* 0x001ee20000300a00 */
[----:B------:R-:W-:-:S02]  /*98cb0*/  IMAD.MOV.U32 R20, RZ, RZ, R3 ;  /* 0x000000ffff147224 */ /* 0x000fc400078e0003 */
[----:B------:R-:W-:Y:S01]  /*98cc0*/  IMAD.MOV.U32 R21, RZ, RZ, R2 ;  /* 0x000000ffff157224 */ /* 0x000fe200078e0002 */
[----:B------:R-:W4:Y:S01]  /*98cd0*/  LDL.LU.64 R16, [R1+0xdbf0] ;  /* 0x00dbf00001107983 */ /* 0x000f220000300a00 */
[----:B------:R-:W-:Y:S02]  /*98ce0*/  IMAD.MOV.U32 R3, RZ, RZ, R24 ;  /* 0x000000ffff037224 */ /* 0x000fe400078e0018 */
[----:B------:R-:W-:Y:S02]  /*98cf0*/  IMAD.MOV.U32 R2, RZ, RZ, R25 ;  /* 0x000000ffff027224 */ /* 0x000fe400078e0019 */
[----:B---3--:R-:W-:Y:S02]  /*98d00*/  IMAD.MOV.U32 R24, RZ, RZ, R19 ;  /* 0x000000ffff187224 */ /* 0x008fe400078e0013 */
[----:B------:R-:W-:-:S05]  /*98d10*/  IMAD.MOV.U32 R25, RZ, RZ, R18 ;  /* 0x000000ffff197224 */ /* 0x000fca00078e0012 */
[----:B------:R0:W-:Y:S04]  /*98d20*/  STL.64 [R1+0xdb50], R24 ;  /* 0x00db501801007387 */ /* 0x0001e80000100a00 */
[----:B0-----:R-:W3:Y:S04]  /*98d30*/  LDL.LU.64 R24, [R1+0xc70] ;  /* 0x000c700001187983 */ /* 0x001ee80000300a00 */
[----:B------:R-:W3:Y:S04]  /*98d40*/  LDL.LU.64 R26, [R1+0xc78] ;  /* 0x000c7800011a7983 */ /* 0x000ee80000300a00 */
[----:B------:R-:W-:Y:S01]  /*98d50*/  STL [R1+0xdb18], R3 ;  /* 0x00db180301007387 */ /* 0x000fe20000100800 */
[----:B---3--:R-:W-:Y:S11]  /*98d60*/  HMMA.16816.F32.BF16 R24, R12, R20, R24 ;  /* 0x000000140c18723c */ /* 0x008ff60000041818 */
[----:B------:R-:W-:Y:S11]  /*98d70*/  @!UPT UIADD3 URZ, URZ, URZ, URZ ;  /* 0x0000003f3f3ff290 */ /* 0x000ff6000fffe03f */
[----:B------:R-:W-:Y:S01]  /*98d80*/  @!UPT UIADD3 URZ, URZ, URZ, URZ ;  /* 0x0000003f3f3ff290 */ /* 0x000fe2000fffe03f */
[----:B------:R0:W-:Y:S04]  /*98d90*/  STL.64 [R1+0x700], R24 ;  /* 0x0007001801007387 */ /* 0x0001e80000100a00 */
[----:B------:R-:W-:Y:S01]  /*98da0*/  STL.64 [R1+0x708], R26 ;  /* 0x0007081a01007387 */ /* 0x000fe20000100a00 */
[----:B0-----:R-:W-:Y:S02]  /*98db0*/  IMAD.MOV.U32 R24, RZ, RZ, R7 ;  /* 0x000000ffff187224 */ /* 0x001fe400078e0007 */
[----:B------:R-:W-:-:S05]  /*98dc0*/  IMAD.MOV.U32 R25, RZ, RZ, R6 ;  /* 0x000000ffff197224 */ /* 0x000fca00078e0006 */
[----:B------:R0:W-:Y:S04]  /*98dd0*/  STL.64 [R1+0xdb68], R24 ;  /* 0x00db681801007387 */ /* 0x0001e80000100a00 */
[----:B0-----:R-:W3:Y:S04]  /*98de0*/  LDL.64 R24, [R1+0xb0] ;  /* 0x0000b00001187983 */ /* 0x001ee80000100a00 */
[----:B------:R0:W-:Y:S04]  /*98df0*/  STL.64 [R1+0xdaf8], R20 ;  /* 0x00daf81401007387 */ /* 0x0001e80000100a00 */
[----:B0-----:R-:W3:Y:S04]  /*98e00*/  LDL.LU.64 R20, [R1+0xaa0] ;  /* 0x000aa00001147983 */ /* 0x001ee80000300a00 */
[----:B------:R-:W3:Y:S02]  /*98e10*/  LDL.LU.64 R22, [R1+0xaa8] ;  /* 0x000aa80001167983 */ /* 0x000ee40000300a00 */
[----:B---3--:R-:W-:Y:S01]  /*98e20*/  HMMA.16816.F32.BF16 R20, R12, R24, R20 ;  /* 0x000000180c14723c */ /* 0x008fe20000041814 */
[----:B------:R-:W-:-:S02]  /*98e30*/  IMAD.MOV.U32 R7, RZ, RZ, R24 ;  /* 0x000000ffff077224 */ /* 0x000fc400078e0018 */
[----:B------:R-:W-:-:S04]  /*98e40*/  IMAD.MOV.U32 R6, RZ, RZ, R25 ;  /* 0x000000ffff067224 */ /* 0x000fc800078e0019 */
[----:B----4-:R-:W-:Y:S02]  /*98e50*/  IMAD.MOV.U32 R24, RZ, RZ, R17 ;  /* 0x000000ffff187224 */ /* 0x010fe400078e0011 */
[----:B------:R-:W-:Y:S11]  /*98e60*/  IMAD.MOV.U32 R25, RZ, RZ, R16 ;  /* 0x000000ffff197224 */ /* 0x000ff600078e0010 */
[----:B------:R-:W-:Y:S03]  /*98e70*/  @!UPT UIADD3 URZ, URZ, URZ, URZ ;  /* 0x0000003f3f3ff290 */ /* 0x000fe6000fffe03f */
[----:B------:R0:W-:Y:S04]  /*98e80*/  STL.64 [R1+0x6f0], R20 ;  /* 0x0006f01401007387 */ /* 0x0001e80000100a00 */
[----:B------:R1:W-:Y:S04]  /*98e90*/  STL.64 [R1+0x6f8], R22 ;  /* 0x0006f81601007387 */ /* 0x0003e80000100a00 */
[----:B0-----:R-:W3:Y:S04]  /*98ea0*/  LDL.LU.64 R20, [R1+0xa90] ;  /* 0x000a900001147983 */ /* 0x001ee80000300a00 */
[----:B-1----:R-:W3:Y:S04]  /*98eb0*/  LDL.LU.64 R22, [R1+0xa98] ;  /* 0x000a980001167983 */ /* 0x002ee80000300a00 */
[----:B------:R-:W4:Y:S04]  /*98ec0*/  LDL.64 R16, [R1+0x50] ;  /* 0x0000500001107983 */ /* 0x000f280000100a00 */
[----:B----4-:R0:W-:Y:S02]  /*98ed0*/  STL.64 [R1+0xdba8], R16 ;  /* 0x00dba81001007387 */ /* 0x0101e40000100a00 */
[----:B0-----:R-:W-:-:S02]  /*98ee0*/  IMAD.MOV.U32 R16, RZ, RZ, R11 ;  /* 0x000000ffff107224 */ /* 0x001fc400078e000b */
[----:B------:R-:W-:-:S05]  /*98ef0*/  IMAD.MOV.U32 R17, RZ, RZ, R10 ;  /* 0x000000ffff117224 */ /* 0x000fca00078e000a */
[----:B------:R0:W-:Y:S04]  /*98f00*/  STL.64 [R1+0xdbc0], R16 ;  /* 0x00dbc01001007387 */ /* 0x0001e80000100a00 */
[----:B0-----:R-:W4:Y:S04]  /*98f10*/  LDL.64 R16, [R1+0x70] ;  /* 0x0000700001107983 */ /* 0x001f280000100a00 */
[----:B----4-:R0:W-:Y:S04]  /*98f20*/  STL.64 [R1+0xdbd8], R16 ;  /* 0x00dbd81001007387 */ /* 0x0101e80000100a00 */
[----:B0-----:R-:W4:Y:S04]  /*98f30*/  LDL.64 R16, [R1+0x80] ;  /* 0x0000800001107983 */ /* 0x001f280000100a00 */
[----:B------:R0:W-:Y:S04]  /*98f40*/  STL.64 [R1+0xdb90], R24 ;  /* 0x00db901801007387 */ /* 0x0001e80000100a00 */
[----:B0-----:R-:W2:Y:S04]  /*98f50*/  LDL.LU.64 R24, [R1+0xa80] ;  /* 0x000a800001187983 */ /* 0x001ea80000300a00 */
[----:B------:R-:W2:Y:S04]  /*98f60*/  LDL.LU.64 R26, [R1+0xa88] ;  /* 0x000a8800011a7983 */ /* 0x000ea80000300a00 */
[----:B------:R-:W-:Y:S04]  /*98f70*/  STL.64 [R1+0xdb28], R6 ;  /* 0x00db280601007387 */ /* 0x000fe80000100a00 */
[----:B------:R0:W-:Y:S04]  /*98f80*/  STL.64 [R1+0xdb20], R4 ;  /* 0x00db200401007387 */ /* 0x0001e80000100a00 */
[----:B0-----:R-:W3:Y:S02]  /*98f90*/  LDL.64 R4, [R1+0xa0] ;  /* 0x0000a00001047983 */ /* 0x001ee40000100a00 */
[C---:B---3--:R-:W-:Y:S11]  /*98fa0*/  HMMA.16816.F32.BF16 R20, R12.reuse, R4, R20 ;  /* 0x000000040c14723c */ /* 0x048ff60000041814 */
[----:B------:R-:W-:Y:S11]  /*98fb0*/  @!UPT UIADD3 URZ, URZ, URZ, URZ ;  /* 0x0000003f3f3ff290 */ /* 0x000ff6000fffe03f */
[----:B------:R-:W-:Y:S01]  /*98fc0*/  @!UPT UIADD3 URZ, URZ, URZ, URZ ;  /* 0x0000003f3f3ff290 */ /* 0x000fe2000fffe03f */
[----:B------:R0:W-:Y:S02]  /*98fd0*/  STL.64 [R1+0x6e0], R20 ;  /* 0x0006e01401007387 */ /* 0x0001e40000100a00 */
[----:B0-----:R-:W-:Y:S02]  /*98fe0*/  IMAD.MOV.U32 R21, RZ, RZ, R4 ;  /* 0x000000ffff157224 */ /* 0x001fe400078e0004 */
[----:B------:R-:W-:Y:S02]  /*98ff0*/  IMAD.MOV.U32 R20, RZ, RZ, R5 ;  /* 0x000000ffff147224 */ /* 0x000fe400078e0005 */
[C---:B--2---:R-:W-:Y:S01]  /*99000*/  HMMA.16816.F32.BF16 R4, R12.reuse, R8, R24 ;  /* 0x000000080c04723c */ /* 0x044fe20000041818 */
[----:B------:R0:W-:Y:S02]  /*99010*/  STL.64 [R1+0x6e8], R22 ;  /* 0x0006e81601007387 */ /* 0x0001e40000100a00 */
[----:B0-----:R-:W-:Y:S02]  /*99020*/  IMAD.MOV.U32 R23, RZ, RZ, R8 ;  /* 0x000000ffff177224 */ /* 0x001fe400078e0008 */
[----:B------:R-:W-:Y:S11]  /*99030*/  IMAD.MOV.U32 R22, RZ, RZ, R9 ;  /* 0x000000ffff167224 */ /* 0x000ff600078e0009 */
[----:B------:R-:W-:Y:S07]  /*99040*/  @!UPT UIADD3 URZ, URZ, URZ, URZ ;  /* 0x0000003f3f3ff290 */ /* 0x000fee000fffe03f */
[----:B------:R-:W-:Y:S04]  /*99050*/  STL.64 [R1+0x6d0], R4 ;  /* 0x0006d00401007387 */ /* 0x000fe80000100a00 */
[----:B------:R-:W-:Y:S04]  /*99060*/  STL.64 [R1+0x6d8], R6 ;  /* 0x0006d80601007387 */ /* 0x000fe80000100a00 */
[----:B------:R-:W2:Y:S04]  /*99070*/  LDL.LU.64 R8, [R1+0x690] ;  /* 0x0006900001087983 */ /* 0x000ea80000300a00 */
        /* <DEDUP_REMOVED lines=11> */
[----:B0-----:R-:W4:Y:S04]  /*99130*/  LDL.LU.64 R8, [R1+0xa70] ;  /* 0x000a700001087983 */ /* 0x001f280000300a00 */
[----:B------:R-:W4:Y:S04]  /*99140*/  LDL.LU.64 R10, [R1+0xa78] ;  /* 0x000a7800010a7983 */ /* 0x000f280000300a00 */
[----:B------:R-:W2:Y:S04]  /*99150*/  LDL.LU.64 R24, [R1+0x900] ;  /* 0x0009000001187983 */ /* 0x000ea80000300a00 */
[----:B------:R-:W2:Y:S04]  /*99160*/  LDL.LU.64 R26, [R1+0x908] ;  /* 0x00090800011a7983 */ /* 0x000ea80000300a00 */
[----:B------:R-:W-:Y:S04]  /*99170*/  STL.64 [R1+0xdb48], R22 ;  /* 0x00db481601007387 */ /* 0x000fe80000100a00 */
[----:B------:R0:W-:Y:S04]  /*99180*/  STL.64 [R1+0xdb40], R20 ;  /* 0x00db401401007387 */ /* 0x0001e80000100a00 */
[----:B0-----:R-:W3:Y:S04]  /*99190*/  LDL.LU.64 R20, [R1+0xd60] ;  /* 0x000d600001147983 */ /* 0x001ee80000300a00 */
[----:B------:R-:W2:Y:S04]  /*991a0*/  LDL.LU.64 R22, [R1+0xd68] ;  /* 0x000d680001167983 */ /* 0x000ea80000300a00 */
[----:B--2---:R-:W-:Y:S04]  /*991b0*/  STL.64 [R1+0xdb60], R22 ;  /* 0x00db601601007387 */ /* 0x004fe80000100a00 */
[----:B---3--:R0:W-:Y:S04]  /*991c0*/  STL.64 [R1+0xdb58], R20 ;  /* 0x00db581401007387 */ /* 0x0081e80000100a00 */
[----:B0-----:R-:W2:Y:S04]  /*991d0*/  LDL.LU.64 R20, [R1+0xd70] ;  /* 0x000d700001147983 */ /* 0x001ea80000300a00 */
[----:B------:R-:W3:Y:S01]  /*991e0*/  LDL.LU.64 R22, [R1+0xd78] ;  /* 0x000d780001167983 */ /* 0x000ee20000300a00 */
[----:B----4-:R-:W-:Y:S01]  /*991f0*/  HMMA.16816.F32.BF16 R8, R12, R16, R8 ;  /* 0x000000100c08723c */ /* 0x010fe20000041808 */
[----:B------:R-:W-:-:S02]  /*99200*/  IMAD.MOV.U32 R29, RZ, RZ, R16 ;  /* 0x000000ffff1d7224 */ /* 0x000fc400078e0010 */
[----:B------:R-:W-:Y:S01]  /*99210*/  IMAD.MOV.U32 R28, RZ, RZ, R17 ;  /* 0x000000ffff1c7224 */ /* 0x000fe200078e0011 */
[----:B---3--:R-:W-:Y:S04]  /*99220*/  STL.64 [R1+0xdb78], R22 ;  /* 0x00db781601007387 */ /* 0x008fe80000100a00 */
[----:B--2---:R0:W-:Y:S04]  /*99230*/  STL.64 [R1+0xdb70], R20 ;  /* 0x00db701401007387 */ /* 0x0041e80000100a00 */
[----:B0-----:R-:W2:Y:S04]  /*99240*/  LDL.LU.64 R20, [R1+0xd80] ;  /* 0x000d800001147983 */ /* 0x001ea80000300a00 */
[----:B------:R-:W2:Y:S04]  /*99250*/  LDL.LU.64 R22, [R1+0xd88] ;  /* 0x000d880001167983 */ /* 0x000ea80000300a00 */
[----:B------:R-:W3:Y:S04]  /*99260*/  LDL.LU.64 R4, [R1+0xd50] ;  /* 0x000d500001047983 */ /* 0x000ee80000300a00 */
[----:B------:R-:W3:Y:S04]  /*99270*/  LDL.LU.64 R6, [R1+0xd58] ;  /* 0x000d580001067983 */ /* 0x000ee80000300a00 */
[----:B------:R-:W-:Y:S04]  /*99280*/  STL.64 [R1+0x6c0], R8 ;  /* 0x0006c00801007387 */ /* 0x000fe80000100a00 */
[----:B------:R0:W-:Y:S04]  /*99290*/  STL.64 [R1+0x6c8], R10 ;  /* 0x0006c80a01007387 */ /* 0x0001e80000100a00 */
[----:B0-----:R-:W4:Y:S04]  /*992a0*/  LDL.LU.64 R10, [R1+0xdbe8] ;  /* 0x00dbe800010a7983 */ /* 0x001f280000300a00 */
[----:B------:R-:W4:Y:S04]  /*992b0*/  LDL.LU.64 R8, [R1+0xdbe0] ;  /* 0x00dbe00001087983 */ /* 0x000f280000300a00 */
[----:B------:R-:W4:Y:S02]  /*992c0*/  LDL.LU.64 R16, [R1+0xdbd8] ;  /* 0x00dbd80001107983 */ /* 0x000f240000300a00 */
[----:B----4-:R-:W-:Y:S01]  /*992d0*/  HMMA.16816.F32.BF16 R8, R12, R16, R8 ;  /* 0x000000100c08723c */ /* 0x010fe20000041808 */
[----:B------:R-:W-:-:S02]  /*992e0*/  IMAD.MOV.U32 R3, RZ, RZ, R16 ;  /* 0x000000ffff037224 */ /* 0x000fc400078e0010 */
[----:B------:R-:W-:Y:S11]  /*992f0*/  IMAD.MOV.U32 R0, RZ, RZ, R17 ;  /* 0x000000ffff007224 */ /* 0x000ff600078e0011 */
[----:B------:R-:W-:Y:S09]  /*99300*/  @!UPT UIADD3 URZ, URZ, URZ, URZ ;  /* 0x0000003f3f3ff290 */ /* 0x000ff2000fffe03f */
[----:B------:R-:W-:Y:S04]  /*99310*/  STL.64 [R1+0x6b0], R8 ;  /* 0x0006b00801007387 */ /* 0x000fe80000100a00 */
[----:B------:R0:W-:Y:S04]  /*99320*/  STL.64 [R1+0x6b8], R10 ;  /* 0x0006b80a01007387 */ /* 0x0001e80000100a00 */
[----:B0-----:R-:W4:Y:S04]  /*99330*/  LDL.LU.64 R10, [R1+0xdbd0] ;  /* 0x00dbd000010a7983 */ /* 0x001f280000300a00 */
[----:B------:R-:W4:Y:S04]  /*99340*/  LDL.LU.64 R8, [R1+0xdbc8] ;  /* 0x00dbc80001087983 */ /* 0x000f280000300a00 */
[----:B------:R-:W4:Y:S02]  /*99350*/  LDL.LU.64 R16, [R1+0xdbc0] ;  /* 0x00dbc00001107983 */ /* 0x000f240000300a00 */
[C---:B----4-:R-:W-:Y:S02]  /*99360*/  HMMA.16816.F32.BF16 R16, R12.reuse, R16, R8 ;  /* 0x000000100c10723c */ /* 0x050fe40000041808 */
[----:B------:R-:W4:Y:S04]  /*99370*/  LDL.LU.64 R10, [R1+0xdbb8] ;  /* 0x00dbb800010a7983 */ /* 0x000f280000300a00 */
[----:B------:R-:W4:Y:S11]  /*99380*/  LDL.LU.64 R8, [R1+0xdbb0] ;  /* 0x00dbb00001087983 */ /* 0x000f360000300a00 */
[----:B------:R-:W-:Y:S06]  /*99390*/  @!UPT UIADD3 URZ, URZ, URZ, URZ ;  /* 0x0000003f3f3ff290 */ /* 0x000fec000fffe03f */
        /* <DEDUP_REMOVED lines=9> */
[----:B-1----:R-:W-:Y:S02]  /*99430*/  IMAD.MOV.U32 R11, RZ, RZ, R16 ;  /* 0x000000ffff0b7224 */ /* 0x002fe400078e0010 */
[----:B------:R-:W-:-:S02]  /*99440*/  IMAD.MOV.U32 R10, RZ, RZ, R17 ;  /* 0x000000ffff0a7224 */ /* 0x000fc400078e0011 */
        /* <DEDUP_REMOVED lines=43> */
[----:B----4-:R0:W-:Y:S01]  /*99700*/  STL.64 [R1+0xda38], R8 ;  /* 0x00da380801007387 */ /* 0x0101e20000100a00 */
[----:B--2---:R-:W-:Y:S07]  /*99710*/  HMMA.16816.F32.BF16 R24, R16, R8, R24 ;  /* 0x000000081018723c */ /* 0x004fee0000041818 */
[----:B0-----:R-:W-:-:S02]  /*99720*/  IMAD.MOV.U32 R8, RZ, RZ, R11 ;  /* 0x000000ffff087224 */ /* 0x001fc400078e000b */
[----:B------:R-:W-:Y:S11]  /*99730*/  IMAD.MOV.U32 R9, RZ, RZ, R10 ;  /* 0x000000ffff097224 */ /* 0x000ff600078e000a */
[----:B------:R-:W-:Y:S03]  /*99740*/  @!UPT UIADD3 URZ, URZ, URZ, URZ ;  /* 0x0000003f3f3ff290 */ /* 0x000fe6000fffe03f */
[----:B------:R-:W-:Y:S04]  /*99750*/  STL.64 [R1+0x5a0], R24 ;  /* 0x0005a01801007387 */ /* 0x000fe80000100a00 */
[----:B------:R-:W-:Y:S04]  /*99760*/  STL.64 [R1+0x5a8], R26 ;  /* 0x0005a81a01007387 */ /* 0x000fe80000100a00 */
[----:B------:R0:W-:Y:S04]  /*99770*/  STL.64 [R1+0xda70], R8 ;  /* 0x00da700801007387 */ /* 0x0001e80000100a00 */
[----:B0-----:R-:W2:Y:S04]  /*99780*/  LDL.LU.64 R8, [R1+0x510] ;  /* 0x0005100001087983 */ /* 0x001ea80000300a00 */
[----:B------:R-:W4:Y:S01]  /*99790*/  LDL.LU.64 R10, [R1+0x518] ;  /* 0x00051800010a7983 */ /* 0x000f220000300a00 */
[----:B---3--:R-:W-:Y:S11]  /*997a0*/  HMMA.16816.F32.BF16 R12, R16, R4, R12 ;  /* 0x00000004100c723c */ /* 0x008ff6000004180c */
[----:B------:R-:W-:Y:S11]  /*997b0*/  @!UPT UIADD3 URZ, URZ, URZ, URZ ;  /* 0x0000003f3f3ff290 */ /* 0x000ff6000fffe03f */
[----:B------:R-:W-:Y:S01]  /*997c0*/  @!UPT UIADD3 URZ, URZ, URZ, URZ ;  /* 0x0000003f3f3ff290 */ /* 0x000fe2000fffe03f */
[----:B------:R-:W-:Y:S04]  /*997d0*/  STL.64 [R1+0x590], R12 ;  /* 0x0005900c01007387 */ /* 0x000fe80000100a00 */
[----:B------:R-:W-:Y:S04]  /*997e0*/  STL.64 [R1+0x598], R14 ;  /* 0x0005980e01007387 */ /* 0x000fe80000100a00 */
[----:B----4-:R-:W-:Y:S04]  /*997f0*/  STL.64 [R1+0xda80], R10 ;  /* 0x00da800a01007387 */ /* 0x010fe80000100a00 */
[----:B--2---:R0:W-:Y:S02]  /*99800*/  STL.64 [R1+0xda78], R8 ;  /* 0x00da780801007387 */ /* 0x0041e40000100a00 */
[----:B0-----:R-:W-:-:S02]  /*99810*/  IMAD.MOV.U32 R8, RZ, RZ, R3 ;  /* 0x000000ffff087224 */ /* 0x001fc400078e0003 */
[----:B------:R-:W-:Y:S01]  /*99820*/  IMAD.MOV.U32 R9, RZ, RZ, R0 ;  /* 0x000000ffff097224 */ /* 0x000fe200078e0000 */
[----:B------:R-:W2:Y:S04]  /*99830*/  LDL.LU R3, [R1+0xdb18] ;  /* 0x00db180001037983 */ /* 0x000ea80000300800 */
[----:B------:R-:W3:Y:S04]  /*99840*/  LDL.LU R0, [R1+0xdb14] ;  /* 0x00db140001007983 */ /* 0x000ee80000300800 */
[----:B------:R0:W-:Y:S02]  /*99850*/  STL.64 [R1+0xda90], R8 ;  /* 0x00da900801007387 */ /* 0x0001e40000100a00 */
[----:B0-----:R-:W-:-:S02]  /*99860*/  IMAD.MOV.U32 R8, RZ, RZ, R29 ;  /* 0x000000ffff087224 */ /* 0x001fc400078e001d */
[----:B------:R-:W-:Y:S01]  /*99870*/  IMAD.MOV.U32 R9, RZ, RZ, R28 ;  /* 0x000000ffff097224 */ /* 0x000fe200078e001c */
[----:B------:R-:W4:Y:S04]  /*99880*/  LDL.LU R29, [R1+0xdb10] ;  /* 0x00db1000011d7983 */ /* 0x000f280000300800 */
[----:B------:R0:W-:Y:S02]  /*99890*/  STL.64 [R1+0xdaa8], R8 ;  /* 0x00daa80801007387 */ /* 0x0001e40000100a00 */
[----:B0-----:R-:W-:Y:S02]  /*998a0*/  IMAD.MOV.U32 R8, RZ, RZ, R23 ;  /* 0x000000ffff087224 */ /* 0x001fe400078e0017 */
[----:B------:R-:W-:-:S05]  /*998b0*/  IMAD.MOV.U32 R9, RZ, RZ, R22 ;  /* 0x000000ffff097224 */ /* 0x000fca00078e0016 */
[----:B------:R0:W-:Y:S02]  /*998c0*/  STL.64 [R1+0xdac0], R8 ;  /* 0x00dac00801007387 */ /* 0x0001e40000100a00 */
[----:B0-----:R-:W-:Y:S02]  /*998d0*/  IMAD.MOV.U32 R8, RZ, RZ, R21 ;  /* 0x000000ffff087224 */ /* 0x001fe400078e0015 */
[----:B------:R-:W-:-:S05]  /*998e0*/  IMAD.MOV.U32 R9, RZ, RZ, R20 ;  /* 0x000000ffff097224 */ /* 0x000fca00078e0014 */
[----:B------:R0:W-:Y:S02]  /*998f0*/  STL.64 [R1+0xdad8], R8 ;  /* 0x00dad80801007387 */ /* 0x0001e40000100a00 */
[----:B0-----:R-:W-:Y:S02]  /*99900*/  IMAD.MOV.U32 R8, RZ, RZ, R7 ;  /* 0x000000ffff087224 */ /* 0x001fe400078e0007 */
[----:B------:R-:W-:-:S05]  /*99910*/  IMAD.MOV.U32 R9, RZ, RZ, R6 ;  /* 0x000000ffff097224 */ /* 0x000fca00078e0006 */
[----:B------:R0:W-:Y:S04]  /*99920*/  STL.64 [R1+0xdaf0], R8 ;  /* 0x00daf00801007387 */ /* 0x0001e80000100a00 */
[----:B0-----:R-:W2:Y:S04]  /*99930*/  LDL.LU.64 R8, [R1+0xb60] ;  /* 0x000b600001087983 */ /* 0x001ea80000300a00 */
[----:B------:R-:W2:Y:S04]  /*99940*/  LDL.LU.64 R10, [R1+0xb68] ;  /* 0x000b6800010a7983 */ /* 0x000ea80000300a00 */
[----:B---3--:R-:W0:Y:S04]  /*99950*/  LDSM.16.MT88.4 R12, [R0+0x40080] ;  /* 0x04008000000c783b */ /* 0x008e280000004200 */
[----:B--2---:R-:W-:Y:S04]  /*99960*/  STL.64 [R1+0xdb08], R10 ;  /* 0x00db080a01007387 */ /* 0x004fe80000100a00 */
[----:B------:R1:W-:Y:S04]  /*99970*/  STL.64 [R1+0xdb00], R8 ;  /* 0x00db000801007387 */ /* 0x0003e80000100a00 */
[----:B-1----:R-:W2:Y:S04]  /*99980*/  LDL.LU.64 R8, [R1+0xb70] ;  /* 0x000b700001087983 */ /* 0x002ea80000300a00 */
[----:B------:R-:W2:Y:S04]  /*99990*/  LDL.LU.64 R10, [R1+0xb78] ;  /* 0x000b7800010a7983 */ /* 0x000ea80000300a00 */
[----:B------:R-:W3:Y:S04]  /*999a0*/  LDL.LU.64 R24, [R1] ;  /* 0x0000000001187983 */ /* 0x000ee80000300a00 */
[----:B---3--:R1:W-:Y:S04]  /*999b0*/  STL.64 [R1+0xda40], R24 ;  /* 0x00da401801007387 */ /* 0x0083e80000100a00 */
[----:B-1----:R-:W3:Y:S04]  /*999c0*/  LDL.LU.64 R24, [R1+0x10] ;  /* 0x0000100001187983 */ /* 0x002ee80000300a00 */
[----:B---3--:R1:W-:Y:S04]  /*999d0*/  STL.64 [R1+0xda58], R24 ;  /* 0x00da581801007387 */ /* 0x0083e80000100a00 */
[----:B-1----:R-:W3:Y:S04]  /*999e0*/  LDL.LU.64 R24, [R1+0x20] ;  /* 0x0000200001187983 */ /* 0x002ee80000300a00 */
[----:B---3--:R1:W-:Y:S04]  /*999f0*/  STL.64 [R1+0xda88], R24 ;  /* 0x00da881801007387 */ /* 0x0083e80000100a00 */
[----:B-1----:R-:W3:Y:S04]  /*99a00*/  LDL.LU.64 R24, [R1+0x520] ;  /* 0x0005200001187983 */ /* 0x002ee80000300a00 */
[----:B------:R-:W2:Y:S04]  /*99a10*/  LDL.LU.64 R26, [R1+0x528] ;  /* 0x00052800011a7983 */ /* 0x000ea80000300a00 */
[----:B--2---:R-:W-:Y:S04]  /*99a20*/  STL.64 [R1+0xdaa0], R26 ;  /* 0x00daa01a01007387 */ /* 0x004fe80000100a00 */
[----:B---3--:R1:W-:Y:S04]  /*99a30*/  STL.64 [R1+0xda98], R24 ;  /* 0x00da981801007387 */ /* 0x0083e80000100a00 */
        /* <DEDUP_REMOVED lines=11> */
[----:B------:R-:W3:Y:S01]  /*99af0*/  LDL.LU.64 R26, [R1+0x978] ;  /* 0x00097800011a7983 */ /* 0x000ee20000300a00 */
[C---:B------:R-:W-:Y:S03]  /*99b00*/  HMMA.16816.F32.BF16 R20, R16.reuse, R20, R8 ;  /* 0x000000141014723c */ /* 0x040fe60000041808 */
[----:B---3--:R-:W-:Y:S04]  /*99b10*/  STL.64 [R1+0xdae8], R26 ;  /* 0x00dae81a01007387 */ /* 0x008fe80000100a00 */
[----:B--2---:R1:W-:Y:S04]  /*99b20*/  STL.64 [R1+0xdae0], R24 ;  /* 0x00dae01801007387 */ /* 0x0043e80000100a00 */
[----:B-1----:R-:W2:Y:S04]  /*99b30*/  LDL.LU.64 R24, [R1+0x980] ;  /* 0x0009800001187983 */ /* 0x002ea80000300a00 */
[----:B------:R-:W2:Y:S04]  /*99b40*/  LDL.LU.64 R26, [R1+0x988] ;  /* 0x00098800011a7983 */ /* 0x000ea80000300a00 */
[----:B------:R1:W-:Y:S04]  /*99b50*/  STL.64 [R1+0xda10], R4 ;  /* 0x00da100401007387 */ /* 0x0003e80000100a00 */
[----:B-1----:R-:W3:Y:S04]  /*99b60*/  LDL.LU.64 R4, [R1+0x40] ;  /* 0x0000400001047983 */ /* 0x002ee80000300a00 */
[----:B0-----:R-:W-:Y:S04]  /*99b70*/  STL.64 [R1+0xd978], R14 ;  /* 0x00d9780e01007387 */ /* 0x001fe80000100a00 */
[----:B------:R0:W-:Y:S04]  /*99b80*/  STL.64 [R1+0xd970], R12 ;  /* 0x00d9700c01007387 */ /* 0x0001e80000100a00 */
[----:B0-----:R-:W2:Y:S04]  /*99b90*/  LDL.LU.64 R12, [R1+0x60] ;  /* 0x00006000010c7983 */ /* 0x001ea80000300a00 */
        /* <DEDUP_REMOVED lines=41> */
[----:B------:R-:W2:Y:S11]  /*99e30*/  LDL.LU.64 R24, [R1+0xda88] ;  /* 0x00da880001187983 */ /* 0x000eb60000300a00 */
[----:B------:R-:W-:Y:S10]  /*99e40*/  @!UPT UIADD3 URZ, URZ, URZ, URZ ;  /* 0x0000003f3f3ff290 */ /* 0x000ff4000fffe03f */
[----:B------:R-:W-:Y:S04]  /*99e50*/  STL.64 [R1+0x520], R8 ;  /* 0x0005200801007387 */ /* 0x000fe80000100a00 */
[----:B------:R0:W-:Y:S04]  /*99e60*/  STL.64 [R1+0x528], R10 ;  /* 0x0005280a01007387 */ /* 0x0001e80000100a00 */
[----:B0-----:R-:W2:Y:S04]  /*99e70*/  LDL.LU.64 R10, [R1+0xda80] ;  /* 0x00da8000010a7983 */ /* 0x001ea80000300a00 */
[----:B------:R-:W2:Y:S02]  /*99e80*/  LDL.LU.64 R8, [R1+0xda78] ;  /* 0x00da780001087983 */ /* 0x000ea40000300a00 */
[C---:B--2---:R-:W-:Y:S11]  /*99e90*/  HMMA.16816.F32.BF16 R8, R16.reuse, R12, R8 ;  /* 0x0000000c1008723c */ /* 0x044ff60000041808 */
[----:B------:R-:W-:Y:S11]  /*99ea0*/  @!UPT UIADD3 URZ, URZ, URZ, URZ ;  /* 0x0000003f3f3ff290 */ /* 0x000ff6000fffe03f */
[----:B------:R-:W-:Y:S01]  /*99eb0*/  @!UPT UIADD3 URZ, URZ, URZ, URZ ;  /* 0x0000003f3f3ff290 */ /* 0x000fe2000fffe03f */
[----:B------:R0:W-:Y:S04]  /*99ec0*/  STL.64 [R1+0x510], R8 ;  /* 0x0005100801007387 */ /* 0x0001e80000100a00 */
[----:B------:R-:W-:Y:S04]  /*99ed0*/  STL.64 [R1+0x518], R10 ;  /* 0x0005180a01007387 */ /* 0x000fe80000100a00 */
[----:B0-----:R-:W2:Y:S04]  /*99ee0*/  LDL.LU.64 R8, [R1+0xda70] ;  /* 0x00da700001087983 */ /* 0x001ea80000300a00 */
[----:B------:R0:W-:Y:S04]  /*99ef0*/  STL.64 [R1+0xd9a0], R12 ;  /* 0x00d9a00c01007387 */ /* 0x0001e80000100a00 */
[----:B0-----:R-:W2:Y:S04]  /*99f00*/  LDL.LU.64 R12, [R1+0x500] ;  /* 0x00050000010c7983 */ /* 0x001ea80000300a00 */
[----:B------:R-:W2:Y:S02]  /*99f10*/  LDL.LU.64 R14, [R1+0x508] ;  /* 0x00050800010e7983 */ /* 0x000ea40000300a00 */
[C---:B--2---:R-:W-:Y:S02]  /*99f20*/  HMMA.16816.F32.BF16 R8, R16.reuse, R8, R12 ;  /* 0x000000081008723c */ /* 0x044fe4000004180c */
[----:B------:R-:W2:Y:S04]  /*99f30*/  LDL.LU.64 R12, [R1+0xe40] ;  /* 0x000e4000010c7983 */ /* 0x000ea80000300a00 */
[----:B------:R-:W2:Y:S11]  /*99f40*/  LDL.LU.64 R14, [R1+0xe48] ;  /* 0x000e4800010e7983 */ /* 0x000eb60000300a00 */
[----:B------:R-:W-:Y:S06]  /*99f50*/  @!UPT UIADD3 URZ, URZ, URZ, URZ ;  /* 0x0000003f3f3ff290 */ /* 0x000fec000fffe03f */
[----:B------:R0:W-:Y:S04]  /*99f60*/  STL.64 [R1+0x500], R8 ;  /* 0x0005000801007387 */ /* 0x0001e80000100a00 */
[----:B------:R1:W-:Y:S04]  /*99f70*/  STL.64 [R1+0x508], R10 ;  /* 0x0005080a01007387 */ /* 0x0003e80000100a00 */
[----:B0-----:R-:W2:Y:S04]  /*99f80*/  LDL.LU.64 R8, [R1+0xe20] ;  /* 0x000e200001087983 */ /* 0x001ea80000300a00 */
[----:B-1----:R-:W2:Y:S01]  /*99f90*/  LDL.LU.64 R10, [R1+0xe28] ;  /* 0x000e2800010a7983 */ /* 0x002ea20000300a00 */
[----:B---3--:R-:W-:Y:S01]  /*99fa0*/  HMMA.16816.F32.BF16 R16, R16, R4, R20 ;  /* 0x000000041010723c */ /* 0x008fe20000041814 */
[----:B------:R-:W-:-:S02]  /*99fb0*/  IMAD.MOV.U32 R3, RZ, RZ, R4 ;  /* 0x000000ffff037224 */ /* 0x000fc400078e0004 */
[----:B------:R-:W-:Y:S01]  /*99fc0*/  IMAD.MOV.U32 R0, RZ, RZ, R5 ;  /* 0x000000ffff007224 */ /* 0x000fe200078e0005 */
[----:B--2---:R-:W-:Y:S04]  /*99fd0*/  STL.64 [R1+0xda50], R10 ;  /* 0x00da500a01007387 */ /* 0x004fe80000100a00 */
[----:B------:R0:W-:Y:S04]  /*99fe0*/  STL.64 [R1+0xda48], R8 ;  /* 0x00da480801007387 */ /* 0x0001e80000100a00 */
[----:B0-----:R-:W2:Y:S04]  /*99ff0*/  LDL.LU.64 R8, [R1+0xe30] ;  /* 0x000e300001087983 */ /* 0x001ea80000300a00 */
[----:B------:R-:W2:Y:S04]  /*9a000*/  LDL.LU.64 R10, [R1+0xe38] ;  /* 0x000e3800010a7983 */ /* 0x000ea80000300a00 */
[----:B------:R-:W3:Y:S04]  /*9a010*/  LDL.LU.64 R22, [R1+0xda68] ;  /* 0x00da680001167983 */ /* 0x000ee80000300a00 */
[----:B------:R-:W3:Y:S04]  /*9a020*/  LDL.LU.64 R20, [R1+0xda60] ;  /* 0x00da600001147983 */ /* 0x000ee80000300a00 */
[----:B------:R-:W-:Y:S04]  /*9a030*/  STL.64 [R1+0x140], R16 ;  /* 0x0001401001007387 */ /* 0x000fe80000100a00 */
[----:B------:R-:W-:Y:S04]  /*9a040*/  STL.64 [R1+0x148], R18 ;  /* 0x0001481201007387 */ /* 0x000fe80000100a00 */
[----:B------:R-:W2:Y:S04]  /*9a050*/  LDL.LU.64 R4, [R1+0xc40] ;  /* 0x000c400001047983 */ /* 0x000ea80000300a00 */
[----:B------:R-:W2:Y:S01]  /*9a060*/  LDL.LU.64 R6, [R1+0xc48] ;  /* 0x000c480001067983 */ /* 0x000ea20000300a00 */
[----:B---3--:R-:W-:Y:S03]  /*9a070*/  HMMA.16816.F32.BF16 R12, R20, R24, R12 ;  /* 0x00000018140c723c */ /* 0x008fe6000004180c */
[----:B--2---:R-:W-:Y:S04]  /*9a080*/  STL.64 [R1+0xda20], R6 ;  /* 0x00da200601007387 */ /* 0x004fe80000100a00 */
[----:B------:R0:W-:Y:S04]  /*9a090*/  STL.64 [R1+0xda18], R4 ;  /* 0x00da180401007387 */ /* 0x0001e80000100a00 */
[----:B0-----:R-:W2:Y:S04]  /*9a0a0*/  LDL.LU.64 R4, [R1+0xe10] ;  /* 0x000e100001047983 */ /* 0x001ea80000300a00 */
[----:B------:R-:W2:Y:S04]  /*9a0b0*/  LDL.LU.64 R6, [R1+0xe18] ;  /* 0x000e180001067983 */ /* 0x000ea80000300a00 */
[----:B------:R-:W3:Y:S04]  /*9a0c0*/  LDL.LU.64 R16, [R1+0x30] ;  /* 0x0000300001107983 */ /* 0x000ee80000300a00 */
[----:B------:R-:W-:Y:S04]  /*9a0d0*/  STL.64 [R1+0x390], R12 ;  /* 0x0003900c01007387 */ /* 0x000fe80000100a00 */
[----:B------:R0:W-:Y:S02]  /*9a0e0*/  STL.64 [R1+0x398], R14 ;  /* 0x0003980e01007387 */ /* 0x0001e40000100a00 */
[----:B0-----:R-:W-:-:S02]  /*9a0f0*/  IMAD.MOV.U32 R15, RZ, RZ, R24 ;  /* 0x000000ffff0f7224 */ /* 0x001fc400078e0018 */
[----:B------:R-:W-:Y:S02]  /*9a100*/  IMAD.MOV.U32 R14, RZ, RZ, R25 ;  /* 0x000000ffff0e7224 */ /* 0x000fe400078e0019 */
[----:B------:R-:W2:Y:S02]  /*9a110*/  LDL.LU.64 R24, [R1+0xda58] ;  /* 0x00da580001187983 */ /* 0x000ea40000300a00 */
[C---:B--2---:R-:W-:Y:S01]  /*9a120*/  HMMA.16816.F32.BF16 R8, R20.reuse, R24, R8 ;  /* 0x000000181408723c */ /* 0x044fe20000041808 */
[----:B------:R-:W-:Y:S02]  /*9a130*/  IMAD.MOV.U32 R28, RZ, RZ, R24 ;  /* 0x000000ffff1c7224 */ /* 0x000fe400078e0018 */
[----:B------:R-:W-:Y:S11]  /*9a140*/  IMAD.MOV.U32 R2, RZ, RZ, R25 ;  /* 0x000000ffff027224 */ /* 0x000ff600078e0019 */
[----:B------:R-:W-:Y:S09]  /*9a150*/  @!UPT UIADD3 URZ, URZ, URZ, URZ ;  /* 0x0000003f3f3ff290 */ /* 0x000ff2000fffe03f */
[----:B------:R-:W-:Y:S04]  /*9a160*/  STL.64 [R1+0x380], R8 ;  /* 0x0003800801007387 */ /* 0x000fe80000100a00 */
[----:B------:R0:W-:Y:S04]  /*9a170*/  STL.64 [R1+0x388], R10 ;  /* 0x0003880a01007387 */ /* 0x0001e80000100a00 */
[----:B0-----:R-:W2:Y:S04]  /*9a180*/  LDL.LU.64 R10, [R1+0xda50] ;  /* 0x00da5000010a7983 */ /* 0x001ea80000300a00 */
[----:B------:R-:W2:Y:S04]  /*9a190*/  LDL.LU.64 R8, [R1+0xda48] ;  /* 0x00da480001087983 */ /* 0x000ea80000300a00 */
        /* <DEDUP_REMOVED lines=10> */
[----:B------:R-:W2:Y:S02]  /*9a240*/  LDL.LU.64 R24, [R1+0xda28] ;  /* 0x00da280001187983 */ /* 0x000ea40000300a00 */
[C---:B--2---:R-:W-:Y:S11]  /*9a250*/  HMMA.16816.F32.BF16 R4, R20.reuse, R24, R4 ;  /* 0x000000181404723c */ /* 0x044ff60000041804 */
[----:B------:R-:W-:Y:S11]  /*9a260*/  @!UPT UIADD3 URZ, URZ, URZ, URZ ;  /* 0x0000003f3f3ff290 */ /* 0x000ff6000fffe03f */
[----:B------:R-:W-:Y:S01]  /*9a270*/  @!UPT UIADD3 URZ, URZ, URZ, URZ ;  /* 0x0000003f3f3ff290 */ /* 0x000fe2000fffe03f */
[----:B------:R-:W-:Y:S04]  /*9a280*/  STL.64 [R1+0x360], R4 ;  /* 0x0003600401007387 */ /* 0x000fe80000100a00 */
[----:B------:R0:W-:Y:S04]  /*9a290*/  STL.64 [R1+0x368], R6 ;  /* 0x0003680601007387 */ /* 0x0001e80000100a00 */
[----:B0-----:R-:W2:Y:S04]  /*9a2a0*/  LDL.LU.64 R6, [R1+0xda20] ;  /* 0x00da200001067983 */ /* 0x001ea80000300a00 */
[----:B------:R-:W2:Y:S04]  /*9a2b0*/  LDL.LU.64 R4, [R1+0xda18] ;  /* 0x00da180001047983 */ /* 0x000ea80000300a00 */
[----:B------:R-:W-:Y:S04]  /*9a2c0*/  STL.64 [R1+0xd928], R26 ;  /* 0x00d9281a01007387 */ /* 0x000fe80000100a00 */
[----:B------:R0:W-:Y:S04]  /*9a2d0*/  STL.64 [R1+0xd920], R24 ;  /* 0x00d9201801007387 */ /* 0x0001e80000100a00 */
[----:B0-----:R-:W3:Y:S04]  /*9a2e0*/  LDL.LU.64 R24, [R1+0xc10] ;  /* 0x000c100001187983 */ /* 0x001ee80000300a00 */
[----:B------:R-:W3:Y:S01]  /*9a2f0*/  LDL.LU.64 R26, [R1+0xc18] ;  /* 0x000c1800011a7983 */ /* 0x000ee20000300a00 */
[C---:B--2---:R-:W-:Y:S11]  /*9a300*/  HMMA.16816.F32.BF16 R4, R20.reuse, R8, R4 ;  /* 0x000000081404723c */ /* 0x044ff60000041804 */
[----:B------:R-:W-:Y:S11]  /*9a310*/  @!UPT UIADD3 URZ, URZ, URZ, URZ ;  /* 0x0000003f3f3ff290 */ /* 0x000ff6000fffe03f */
[----:B------:R-:W-:Y:S01]  /*9a320*/  @!UPT UIADD3 URZ, URZ, URZ, URZ ;  /* 0x0000003f3f3ff290 */ /* 0x000fe2000fffe03f */
[----:B------:R0:W-:Y:S04]  /*9a330*/  STL.64 [R1+0x350], R4 ;  /* 0x0003500401007387 */ /* 0x0001e80000100a00 */
[----:B------:R-:W-:Y:S04]  /*9a340*/  STL.64 [R1+0x358], R6 ;  /* 0x0003580601007387 */ /* 0x000fe80000100a00 */
[----:B0-----:R-:W2:Y:S04]  /*9a350*/  LDL.LU.64 R4, [R1+0xda10] ;  /* 0x00da100001047983 */ /* 0x001ea80000300a00 */
[----:B------:R0:W-:Y:S04]  /*9a360*/  STL.64 [R1+0xd9a8], R8 ;  /* 0x00d9a80801007387 */ /* 0x0001e80000100a00 */
[----:B------:R1:W-:Y:S04]  /*9a370*/  STL.64 [R1+0xd9e0], R10 ;  /* 0x00d9e00a01007387 */ /* 0x0003e80000100a00 */
[----:B0-----:R-:W3:Y:S04]  /*9a380*/  LDL.LU.64 R8, [R1+0xc20] ;  /* 0x000c200001087983 */ /* 0x001ee80000300a00 */
[----:B-1----:R-:W3:Y:S04]  /*9a390*/  LDL.LU.64 R10, [R1+0xc28] ;  /* 0x000c2800010a7983 */ /* 0x002ee80000300a00 */
[----:B--2---:R0:W-:Y:S01]  /*9a3a0*/  STL.64 [R1+0xd9f0], R4 ;  /* 0x00d9f00401007387 */ /* 0x0041e20000100a00 */
[C---:B---3--:R-:W-:Y:S08]  /*9a3b0*/  HMMA.16816.F32.BF16 R8, R20.reuse, R4, R8 ;  /* 0x000000041408723c */ /* 0x048ff00000041808 */
[----:B0-----:R-:W-:Y:S07]  /*9a3c0*/  HMMA.16816.F32.BF16 R4, R20, R16, R24 ;  /* 0x000000101404723c */ /* 0x001fee0000041818 */
[----:B------:R-:W-:-:S02]  /*9a3d0*/  IMAD.MOV.U32 R27, RZ, RZ, R16 ;  /* 0x000000ffff1b7224 */ /* 0x000fc400078e0010 */
[----:B------:R-:W-:Y:S02]  /*9a3e0*/  IMAD.MOV.U32 R26, RZ, RZ, R17 ;  /* 0x000000ffff1a7224 */ /* 0x000fe400078e0011 */
[----:B----4-:R-:W0:Y:S04]  /*9a3f0*/  LDSM.16.MT88.4 R16, [R29+0x41000] ;  /* 0x041000001d10783b */ /* 0x010e280000004200 */
[----:B------:R-:W-:Y:S04]  /*9a400*/  STL.64 [R1+0x340], R8 ;  /* 0x0003400801007387 */ /* 0x000fe80000100a00 */
[----:B------:R-:W-:Y:S04]  /*9a410*/  STL.64 [R1+0x348], R10 ;  /* 0x0003480a01007387 */ /* 0x000fe80000100a00 */
[----:B------:R-:W-:Y:S04]  /*9a420*/  STL.64 [R1+0x330], R4 ;  /* 0x0003300401007387 */ /* 0x000fe80000100a00 */
[----:B------:R-:W-:Y:S04]  /*9a430*/  STL.64 [R1+0x338], R6 ;  /* 0x0003380601007387 */ /* 0x000fe80000100a00 */
[----:B------:R-:W-:Y:S04]  /*9a440*/  STL.64 [R1+0xd9e8], R26 ;  /* 0x00d9e81a01007387 */ /* 0x000fe80000100a00 */
[----:B------:R-:W2:Y:S04]  /*9a450*/  LDL.LU.64 R24, [R1+0xb0] ;  /* 0x0000b00001187983 */ /* 0x000ea80000300a00 */
[----:B--2---:R1:W-:Y:S04]  /*9a460*/  STL.64 [R1+0xd9f8], R24 ;  /* 0x00d9f81801007387 */ /* 0x0043e80000100a00 */
[----:B-1----:R-:W2:Y:S04]  /*9a470*/  LDL.LU.64 R24, [R1+0xc0] ;  /* 0x0000c00001187983 */ /* 0x002ea80000300a00 */
[----:B------:R-:W3:Y:S04]  /*9a480*/  LDL.LU.64 R4, [R1+0xa50] ;  /* 0x000a500001047983 */ /* 0x000ee80000300a00 */
[----:B------:R-:W4:Y:S04]  /*9a490*/  LDL.LU.64 R6, [R1+0xa58] ;  /* 0x000a580001067983 */ /* 0x000f280000300a00 */
[----:B----4-:R-:W-:Y:S04]  /*9a4a0*/  STL.64 [R1+0xda08], R6 ;  /* 0x00da080601007387 */ /* 0x010fe80000100a00 */
[----:B---3--:R1:W-:Y:S04]  /*9a4b0*/  STL.64 [R1+0xda00], R4 ;  /* 0x00da000401007387 */ /* 0x0083e80000100a00 */
[----:B-1----:R-:W2:Y:S04]  /*9a4c0*/  LDL.LU.64 R4, [R1+0xc30] ;  /* 0x000c300001047983 */ /* 0x002ea80000300a00 */
[----:B------:R-:W2:Y:S04]  /*9a4d0*/  LDL.LU.64 R6, [R1+0xc38] ;  /* 0x000c380001067983 */ /* 0x000ea80000300a00 */
[----:B0-----:R-:W-:Y:S04]  /*9a4e0*/  STL.64 [R1+0xd7f0], R18 ;  /* 0x00d7f01201007387 */ /* 0x001fe80000100a00 */
[----:B------:R-:W-:Y:S04]  /*9a4f0*/  STL.64 [R1+0xd7e8], R16 ;  /* 0x00d7e81001007387 */ /* 0x000fe80000100a00 */
[----:B------:R-:W3:Y:S04]  /*9a500*/  LDL.LU.64 R8, [R1+0xa40] ;  /* 0x000a400001087983 */ /* 0x000ee80000300a00 */
[----:B------:R-:W3:Y:S04]  /*9a510*/  LDL.LU.64 R10, [R1+0xa48] ;  /* 0x000a4800010a7983 */ /* 0x000ee80000300a00 */
[----:B------:R-:W4:Y:S04]  /*9a520*/  LDL.LU.64 R12, [R1+0x70] ;  /* 0x00007000010c7983 */ /* 0x000f280000300a00 */
[----:B----4-:R0:W-:Y:S04]  /*9a530*/  STL.64 [R1+0xd9b0], R12 ;  /* 0x00d9b00c01007387 */ /* 0x0101e80000100a00 */
[----:B0-----:R-:W4:Y:S01]  /*9a540*/  LDL.LU.64 R12, [R1+0x80] ;  /* 0x00008000010c7983 */ /* 0x001f220000300a00 */
[----:B--2---:R-:W-:Y:S03]  /*9a550*/  HMMA.16816.F32.BF16 R4, R20, R24, R4 ;  /* 0x000000181404723c */ /* 0x004fe60000041804 */
[----:B------:R-:W-:Y:S01]  /*9a560*/  STL.64 [R1+0xd9c8], R14 ;  /* 0x00d9c80e01007387 */ /* 0x000fe20000100a00 */
[----:B------:R-:W-:-:S02]  /*9a570*/  IMAD.MOV.U32 R16, RZ, RZ, R3 ;  /* 0x000000ffff107224 */ /* 0x000fc400078e0003 */
[----:B------:R-:W-:Y:S02]  /*9a580*/  IMAD.MOV.U32 R18, RZ, RZ, R24 ;  /* 0x000000ffff127224 */ /* 0x000fe400078e0018 */
[----:B------:R-:W-:Y:S01]  /*9a590*/  IMAD.MOV.U32 R3, RZ, RZ, R25 ;  /* 0x000000ffff037224 */ /* 0x000fe200078e0019 */
[----:B----4-:R0:W-:Y:S04]  /*9a5a0*/  STL.64 [R1+0xd9c0], R12 ;  /* 0x00d9c00c01007387 */ /* 0x0101e80000100a00 */
[----:B0-----:R-:W2:Y:S10]  /*9a5b0*/  LDL.LU.64 R12, [R1+0x90] ;  /* 0x00009000010c7983 */ /* 0x001eb40000300a00 */
[----:B------:R-:W-:Y:S04]  /*9a5c0*/  STL.64 [R1+0x320], R4 ;  /* 0x0003200401007387 */ /* 0x000fe80000100a00 */
[----:B------:R0:W-:Y:S04]  /*9a5d0*/  STL.64 [R1+0x328], R6 ;  /* 0x0003280601007387 */ /* 0x0001e80000100a00 */
[----:B0-----:R-:W4:Y:S04]  /*9a5e0*/  LDL.LU.64 R6, [R1+0xda08] ;  /* 0x00da080001067983 */ /* 0x001f280000300a00 */
[----:B------:R-:W4:Y:S04]  /*9a5f0*/  LDL.LU.64 R4, [R1+0xda00] ;  /* 0x00da000001047983 */ /* 0x000f280000300a00 */
[----:B------:R-:W4:Y:S01]  /*9a600*/  LDL.LU.64 R24, [R1+0xd9f8] ;  /* 0x00d9f80001187983 */ /* 0x000f220000300a00 */
[----:B------:R-:W-:-:S03]  /*9a610*/  IMAD.MOV.U32 R17, RZ, RZ, R0 ;  /* 0x000000ffff117224 */ /* 0x000fc600078e0000 */
[----:B------:R-:W-:Y:S04]  /*9a620*/  STL [R1+0xd8e0], R3 ;  /* 0x00d8e00301007387 */ /* 0x000fe80000100800 */
[----:B------:R-:W-:Y:S01]  /*9a630*/  STL [R1+0xd8dc], R18 ;  /* 0x00d8dc1201007387 */ /* 0x000fe20000100800 */
[----:B----4-:R-:W-:Y:S01]  /*9a640*/  HMMA.16816.F32.BF16 R4, R20, R24, R4 ;  /* 0x000000181404723c */ /* 0x010fe20000041804 */
[----:B------:R-:W-:Y:S11]  /*9a650*/  IMAD.MOV.U32 R19, RZ, RZ, R25 ;  /* 0x000000ffff137224 */ /* 0x000ff600078e0019 */
[----:B------:R-:W-:Y:S11]  /*9a660*/  @!UPT UIADD3 URZ, URZ, URZ, URZ ;  /* 0x0000003f3f3ff290 */ /* 0x000ff6000fffe03f */
[----:B------:R0:W-:Y:S04]  /*9a670*/  STL.64 [R1+0x310], R4 ;  /* 0x0003100401007387 */ /* 0x0001e80000100a00 */
[----:B------:R-:W-:Y:S04]  /*9a680*/  STL.64 [R1+0x318], R6 ;  /* 0x0003180601007387 */ /* 0x000fe80000100a00 */
[----:B0-----:R-:W4:Y:S04]  /*9a690*/  LDL.LU.64 R4, [R1+0xd9f0] ;  /* 0x00d9f00001047983 */ /* 0x001f280000300a00 */
[----:B------:R-:W2:Y:S04]  /*9a6a0*/  LDL.LU.64 R26, [R1+0xd9e8] ;  /* 0x00d9e800011a7983 */ /* 0x000ea80000300a00 */
[----:B------:R-:W-:Y:S04]  /*9a6b0*/  STL [R1+0xd8e8], R19 ;  /* 0x00d8e81301007387 */ /* 0x000fe80000100800 */
[----:B------:R0:W-:Y:S04]  /*9a6c0*/  STL.64 [R1+0xd9b8], R16 ;  /* 0x00d9b81001007387 */ /* 0x0001e80000100a00 */
[----:B0-----:R-:W3:Y:S01]  /*9a6d0*/  LDL.LU.64 R16, [R1+0xa0] ;  /* 0x0000a00001107983 */ /* 0x001ee20000300a00 */
[----:B------:R-:W-:-:S05]  /*9a6e0*/  IMAD.MOV.U32 R6, RZ, RZ, R24 ;  /* 0x000000ffff067224 */ /* 0x000fca00078e0018 */
[----:B------:R-:W-:Y:S01]  /*9a6f0*/  STL [R1+0xd8e4], R6 ;  /* 0x00d8e40601007387 */ /* 0x000fe20000100800 */
[----:B---3--:R-:W-:Y:S01]  /*9a700*/  HMMA.16816.F32.BF16 R8, R20, R16, R8 ;  /* 0x000000101408723c */ /* 0x008fe20000041808 */
[----:B------:R-:W-:Y:S02]  /*9a710*/  IMAD.MOV.U32 R0, RZ, RZ, R16 ;  /* 0x000000ffff007224 */ /* 0x000fe400078e0010 */
[----:B------:R-:W-:Y:S11]  /*9a720*/  IMAD.MOV.U32 R7, RZ, RZ, R17 ;  /* 0x000000ffff077224 */ /* 0x000ff600078e0011 */
[----:B------:R-:W-:Y:S09]  /*9a730*/  @!UPT UIADD3 URZ, URZ, URZ, URZ ;  /* 0x0000003f3f3ff290 */ /* 0x000ff2000fffe03f */
[----:B------:R-:W-:Y:S04]  /*9a740*/  STL.64 [R1+0x300], R8 ;  /* 0x0003000801007387 */ /* 0x000fe80000100a00 */
[----:B------:R0:W-:Y:S04]  /*9a750*/  STL.64 [R1+0x308], R10 ;  /* 0x0003080a01007387 */ /* 0x0001e80000100a00 */
[----:B0-----:R-:W3:Y:S04]  /*9a760*/  LDL.LU.64 R10, [R1+0xd9e0] ;  /* 0x00d9e000010a7983 */ /* 0x001ee80000300a00 */
[----:B------:R-:W2:Y:S04]  /*9a770*/  LDL.LU.64 R16, [R1+0xa20] ;  /* 0x000a200001107983 */ /* 0x000ea80000300a00 */
[----:B------:R-:W2:Y:S04]  /*9a780*/  LDL.LU.64 R18, [R1+0xa28] ;  /* 0x000a280001127983 */ /* 0x000ea80000300a00 */
[----:B--2---:R-:W-:Y:S04]  /*9a790*/  STL.64 [R1+0xd9d8], R18 ;  /* 0x00d9d81201007387 */ /* 0x004fe80000100a00 */
[----:B------:R0:W-:Y:S04]  /*9a7a0*/  STL.64 [R1+0xd9d0], R16 ;  /* 0x00d9d01001007387 */ /* 0x0001e80000100a00 */
[----:B0-----:R-:W2:Y:S04]  /*9a7b0*/  LDL.LU.64 R16, [R1+0xa30] ;  /* 0x000a300001107983 */ /* 0x001ea80000300a00 */
[----:B------:R-:W2:Y:S01]  /*9a7c0*/  LDL.LU.64 R18, [R1+0xa38] ;  /* 0x000a380001127983 */ /* 0x000ea20000300a00 */
[----:B---3--:R-:W-:-:S02]  /*9a7d0*/  IMAD.MOV.U32 R24, RZ, RZ, R11 ;  /* 0x000000ffff187224 */ /* 0x008fc400078e000b */
[----:B------:R-:W-:Y:S01]  /*9a7e0*/  IMAD.MOV.U32 R25, RZ, RZ, R10 ;  /* 0x000000ffff197224 */ /* 0x000fe200078e000a */
[----:B------:R-:W3:Y:S04]  /*9a7f0*/  LDL.LU.64 R8, [R1+0x8f0] ;  /* 0x0008f00001087983 */ /* 0x000ee80000300a00 */
[----:B------:R-:W3:Y:S04]  /*9a800*/  LDL.LU.64 R10, [R1+0x8f8] ;  /* 0x0008f800010a7983 */ /* 0x000ee80000300a00 */
[----:B------:R0:W-:Y:S02]  /*9a810*/  STL.64 [R1+0xd940], R24 ;  /* 0x00d9401801007387 */ /* 0x0001e40000100a00 */
[----:B0-----:R-:W-:-:S02]  /*9a820*/  IMAD.MOV.U32 R24, RZ, RZ, R28 ;  /* 0x000000ffff187224 */ /* 0x001fc400078e001c */
[----:B------:R-:W-:-:S05]  /*9a830*/  IMAD.MOV.U32 R25, RZ, RZ, R2 ;  /* 0x000000ffff197224 */ /* 0x000fca00078e0002 */
[----:B------:R-:W-:Y:S04]  /*9a840*/  STL.64 [R1+0xd958], R24 ;  /* 0x00d9581801007387 */ /* 0x000fe80000100a00 */
[----:B------:R-:W-:Y:S04]  /*9a850*/  STL [R1+0xd8f8], R7 ;  /* 0x00d8f80701007387 */ /* 0x000fe80000100800 */
[----:B------:R-:W-:Y:S01]  /*9a860*/  STL [R1+0xd8f4], R0 ;  /* 0x00d8f40001007387 */ /* 0x000fe20000100800 */
[----:B------:R-:W-:Y:S02]  /*9a870*/  IMAD.MOV.U32 R28, RZ, RZ, R12 ;  /* 0x000000ffff1c7224 */ /* 0x000fe400078e000c */
[----:B------:R-:W-:Y:S01]  /*9a880*/  IMAD.MOV.U32 R2, RZ, RZ, R13 ;  /* 0x000000ffff027224 */ /* 0x000fe200078e000d */
[C---:B--2---:R-:W-:Y:S11]  /*9a890*/  HMMA.16816.F32.BF16 R16, R20.reuse, R12, R16 ;  /* 0x0000000c1410723c */ /* 0x044ff60000041810 */
[----:B------:R-:W-:Y:S11]  /*9a8a0*/  @!UPT UIADD3 URZ, URZ, URZ, URZ ;  /* 0x0000003f3f3ff290 */ /* 0x000ff6000fffe03f */
[----:B------:R-:W-:Y:S01]  /*9a8b0*/  @!UPT UIADD3 URZ, URZ, URZ, URZ ;  /* 0x0000003f3f3ff290 */ /* 0x000fe2000fffe03f */
[----:B------:R-:W-:Y:S04]  /*9a8c0*/  STL.64 [R1+0x2f0], R16 ;  /* 0x0002f01001007387 */ /* 0x000fe80000100a00 */
[----:B------:R0:W-:Y:S04]  /*9a8d0*/  STL.64 [R1+0x2f8], R18 ;  /* 0x0002f81201007387 */ /* 0x0001e80000100a00 */
[----:B0-----:R-:W2:Y:S04]  /*9a8e0*/  LDL.LU.64 R18, [R1+0xd9d8] ;  /* 0x00d9d80001127983 */ /* 0x001ea80000300a00 */
[----:B------:R-:W2:Y:S04]  /*9a8f0*/  LDL.LU.64 R16, [R1+0xd9d0] ;  /* 0x00d9d00001107983 */ /* 0x000ea80000300a00 */
[----:B------:R-:W2:Y:S04]  /*9a900*/  LDL.LU.64 R14, [R1+0xd9c8] ;  /* 0x00d9c800010e7983 */ /* 0x000ea80000300a00 */
[----:B------:R-:W2:Y:S04]  /*9a910*/  LDL.LU.64 R12, [R1+0xd9c0] ;  /* 0x00d9c000010c7983 */ /* 0x000ea80000300a00 */
[----:B------:R-:W-:Y:S01]  /*9a920*/  STL.64 [R1+0xd988], R26 ;  /* 0x00d9881a01007387 */ /* 0x000fe20000100a00 */
[----:B--2---:R-:W-:Y:S01]  /*9a930*/  HMMA.16816.F32.BF16 R16, R20, R12, R16 ;  /* 0x0000000c1410723c */ /* 0x004fe20000041810 */
[----:B------:R-:W-:-:S02]  /*9a940*/  IMAD.MOV.U32 R24, RZ, RZ, R15 ;  /* 0x000000ffff187224 */ /* 0x000fc400078e000f */
[----:B------:R-:W-:-:S05]  /*9a950*/  IMAD.MOV.U32 R25, RZ, RZ, R14 ;  /* 0x000000ffff197224 */ /* 0x000fca00078e000e */
[----:B------:R0:W-:Y:S01]  /*9a960*/  STL.64 [R1+0xd980], R24 ;  /* 0x00d9801801007387 */ /* 0x0001e20000100a00 */
[----:B------:R-:W-:-:S03]  /*9a970*/  IMAD.MOV.U32 R3, RZ, RZ, R12 ;  /* 0x000000ffff037224 */ /* 0x000fc600078e000c */
[----:B0-----:R-:W2:Y:S11]  /*9a980*/  LDL.LU.64 R24, [R1+0x50] ;  /* 0x0000500001187983 */ /* 0x001eb60000300a00 */
[----:B------:R0:W-:Y:S04]  /*9a990*/  STL.64 [R1+0x2e0], R16 ;  /* 0x0002e01001007387 */ /* 0x0001e80000100a00 */
[----:B------:R1:W-:Y:S04]  /*9a9a0*/  STL.64 [R1+0x2e8], R18 ;  /* 0x0002e81201007387 */ /* 0x0003e80000100a00 */
[----:B0-----:R-:W2:Y:S01]  /*9a9b0*/  LDL.LU.64 R16, [R1+0xd9b8] ;  /* 0x00d9b80001107983 */ /* 0x001ea20000300a00 */
[----:B-1----:R-:W-:-:S03]  /*9a9c0*/  IMAD.MOV.U32 R18, RZ, RZ, R13 ;  /* 0x000000ffff127224 */ /* 0x002fc600078e000d */
[----:B------:R-:W3:Y:S02]  /*9a9d0*/  LDL.LU.64 R12, [R1+0xd9b0] ;  /* 0x00d9b000010c7983 */ /* 0x000ee40000300a00 */
[C---:B---3--:R-:W-:Y:S01]  /*9a9e0*/  HMMA.16816.F32.BF16 R8, R20.reuse, R12, R8 ;  /* 0x0000000c1408723c */ /* 0x048fe20000041808 */
[----:B------:R-:W-:Y:S02]  /*9a9f0*/  IMAD.MOV.U32 R19, RZ, RZ, R12 ;  /* 0x000000ffff137224 */ /* 0x000fe400078e000c */
[----:B------:R-:W-:Y:S11]  /*9aa00*/  IMAD.MOV.U32 R6, RZ, RZ, R13 ;  /* 0x000000ffff067224 */ /* 0x000ff600078e000d */
[----:B------:R-:W-:Y:S09]  /*9aa10*/  @!UPT UIADD3 URZ, URZ, URZ, URZ ;  /* 0x0000003f3f3ff290 */ /* 0x000ff2000fffe03f */
[----:B------:R0:W-:Y:S04]  /*9aa20*/  STL.64 [R1+0x2d0], R8 ;  /* 0x0002d00801007387 */ /* 0x0001e80000100a00 */
[----:B------:R-:W-:Y:S04]  /*9aa30*/  STL.64 [R1+0x2d8], R10 ;  /* 0x0002d80a01007387 */ /* 0x000fe80000100a00 */
[----:B0-----:R-:W3:Y:S04]  /*9aa40*/  LDL.LU.64 R8, [R1+0xd9a8] ;  /* 0x00d9a80001087983 */ /* 0x001ee80000300a00 */
[----:B------:R-:W3:Y:S04]  /*9aa50*/  LDL.LU.64 R12, [R1+0xd9a0] ;  /* 0x00d9a000010c7983 */ /* 0x000ee80000300a00 */
[----:B------:R-:W-:Y:S04]  /*9aa60*/  STL.64 [R1+0xd998], R18 ;  /* 0x00d9981201007387 */ /* 0x000fe80000100a00 */
[----:B--2---:R0:W-:Y:S04]  /*9aa70*/  STL.64 [R1+0xd990], R16 ;  /* 0x00d9901001007387 */ /* 0x0041e80000100a00 */
[----:B0-----:R-:W2:Y:S04]  /*9aa80*/  LDL.LU.64 R16, [R1+0x8e0] ;  /* 0x0008e00001107983 */ /* 0x001ea80000300a00 */
[----:B------:R-:W2:Y:S01]  /*9aa90*/  LDL.LU.64 R18, [R1+0x8e8] ;  /* 0x0008e80001127983 */ /* 0x000ea20000300a00 */
[----:B---3--:R-:W-:Y:S01]  /*9aaa0*/  IMAD.MOV.U32 R10, RZ, RZ, R12 ;  /* 0x000000ffff0a7224 */ /* 0x008fe200078e000c */
[C---:B--2---:R-:W-:Y:S01]  /*9aab0*/  HMMA.16816.F32.BF16 R16, R20.reuse, R12, R16 ;  /* 0x0000000c1410723c */ /* 0x044fe20000041810 */
[----:B------:R-:W-:Y:S11]  /*9aac0*/  IMAD.MOV.U32 R11, RZ, RZ, R13 ;  /* 0x000000ffff0b7224 */ /* 0x000ff600078e000d */
[----:B------:R-:W-:Y:S11]  /*9aad0*/  @!UPT UIADD3 URZ, URZ, URZ, URZ ;  /* 0x0000003f3f3ff290 */ /* 0x000ff6000fffe03f */
[----:B------:R0:W-:Y:S04]  /*9aae0*/  STL.64 [R1+0x2c0], R16 ;  /* 0x0002c01001007387 */ /* 0x0001e80000100a00 */
[----:B------:R1:W-:Y:S04]  /*9aaf0*/  STL.64 [R1+0x2c8], R18 ;  /* 0x0002c81201007387 */ /* 0x0003e80000100a00 */
[----:B0-----:R-:W2:Y:S04]  /*9ab00*/  LDL.LU.64 R16, [R1+0x8d0] ;  /* 0x0008d00001107983 */ /* 0x001ea80000300a00 */
[----:B-1----:R-:W2:Y:S04]  /*9ab10*/  LDL.LU.64 R18, [R1+0x8d8] ;  /* 0x0008d80001127983 */ /* 0x002ea80000300a00 */
[----:B------:R-:W3:Y:S04]  /*9ab20*/  LDL.LU.64 R12, [R1+0x840] ;  /* 0x00084000010c7983 */ /* 0x000ee80000300a00 */
[----:B------:R-:W3:Y:S04]  /*9ab30*/  LDL.LU.64 R14, [R1+0x848] ;  /* 0x00084800010e7983 */ /* 0x000ee80000300a00 */
[----:B------:R-:W-:Y:S04]  /*9ab40*/  STL.64 [R1+0xd918], R10 ;  /* 0x00d9180a01007387 */ /* 0x000fe80000100a00 */
[----:B------:R0:W-:Y:S04]  /*9ab50*/  STL.64 [R1+0xd910], R8 ;  /* 0x00d9100801007387 */ /* 0x0001e80000100a00 */
[----:B0-----:R-:W2:Y:S04]  /*9ab60*/  LDL.LU.64 R8, [R1+0xc60] ;  /* 0x000c600001087983 */ /* 0x001ea80000300a00 */
[----:B------:R-:W2:Y:S04]  /*9ab70*/  LDL.LU.64 R10, [R1+0xc68] ;  /* 0x000c6800010a7983 */ /* 0x000ea80000300a00 */
[----:B--2---:R-:W-:Y:S04]  /*9ab80*/  STL.64 [R1+0xd938], R10 ;  /* 0x00d9380a01007387 */ /* 0x004fe80000100a00 */
[----:B------:R0:W-:Y:S04]  /*9ab90*/  STL.64 [R1+0xd930], R8 ;  /* 0x00d9300801007387 */ /* 0x0001e80000100a00 */
[----:B0-----:R-:W2:Y:S04]  /*9aba0*/  LDL.LU.64 R8, [R1+0xca0] ;  /* 0x000ca00001087983 */ /* 0x001ea80000300a00 */
[----:B------:R-:W2:Y:S01]  /*9abb0*/  LDL.LU.64 R10, [R1+0xca8] ;  /* 0x000ca800010a7983 */ /* 0x000ea20000300a00 */
[----:B------:R-:W-:Y:S03]  /*9abc0*/  HMMA.16816.F32.BF16 R16, R20, R24, R16 ;  /* 0x000000181410723c */ /* 0x000fe60000041810 */
[----:B--2---:R-:W-:Y:S04]  /*9abd0*/  STL.64 [R1+0xd950], R10 ;  /* 0x00d9500a01007387 */ /* 0x004fe80000100a00 */
[----:B------:R0:W-:Y:S04]  /*9abe0*/  STL.64 [R1+0xd948], R8 ;  /* 0x00d9480801007387 */ /* 0x0001e80000100a00 */
[----:B0-----:R-:W2:Y:S04]  /*9abf0*/  LDL.LU.64 R8, [R1+0xcc0] ;  /* 0x000cc00001087983 */ /* 0x001ea80000300a00 */
[----:B------:R-:W2:Y:S01]  /*9ac00*/  LDL.LU.64 R10, [R1+0xcc8] ;  /* 0x000cc800010a7983 */ /* 0x000ea20000300a00 */
[----:B------:R-:W-:-:S03]  /*9ac10*/  IMAD.MOV.U32 R7, RZ, RZ, R24 ;  /* 0x000000ffff077224 */ /* 0x000fc600078e0018 */
[----:B--2---:R-:W-:Y:S04]  /*9ac20*/  STL.64 [R1+0xd968], R10 ;  /* 0x00d9680a01007387 */ /* 0x004fe80000100a00 */
[----:B------:R0:W-:Y:S04]  /*9ac30*/  STL.64 [R1+0xd960], R8 ;  /* 0x00d9600801007387 */ /* 0x0001e80000100a00 */
[----:B0-----:R-:W2:Y:S04]  /*9ac40*/  LDL.LU.64 R8, [R1+0xd10] ;  /* 0x000d100001087983 */ /* 0x001ea80000300a00 */
[----:B------:R-:W2:Y:S04]  /*9ac50*/  LDL.LU.64 R10, [R1+0xd18] ;  /* 0x000d1800010a7983 */ /* 0x000ea80000300a00 */
[----:B------:R-:W-:Y:S04]  /*9ac60*/  STL.64 [R1+0x2b0], R16 ;  /* 0x0002b01001007387 */ /* 0x000fe80000100a00 */
[----:B------:R0:W-:Y:S04]  /*9ac70*/  STL.64 [R1+0x2b8], R18 ;  /* 0x0002b81201007387 */ /* 0x0001e80000100a00 */
[----:B0-----:R-:W2:Y:S04]  /*9ac80*/  LDL.LU.64 R18, [R1+0xd998] ;  /* 0x00d9980001127983 */ /* 0x001ea80000300a00 */
[----:B------:R-:W3:Y:S01]  /*9ac90*/  LDL.LU.64 R16, [R1+0xd990] ;  /* 0x00d9900001107983 */ /* 0x000ee20000300a00 */
[----:B------:R-:W-:-:S03]  /*9aca0*/  IMAD.MOV.U32 R0, RZ, RZ, R25 ;  /* 0x000000ffff007224 */ /* 0x000fc600078e0019 */
[----:B------:R-:W2:Y:S04]  /*9acb0*/  LDL.LU.64 R26, [R1+0xd988] ;  /* 0x00d98800011a7983 */ /* 0x000ea80000300a00 */
[----:B------:R-:W2:Y:S04]  /*9acc0*/  LDL.LU.64 R24, [R1+0xd980] ;  /* 0x00d9800001187983 */ /* 0x000ea80000300a00 */
[----:B------:R-:W-:Y:S04]  /*9acd0*/  STL.64 [R1+0xd908], R6 ;  /* 0x00d9080601007387 */ /* 0x000fe80000100a00 */
[----:B----4-:R0:W-:Y:S04]  /*9ace0*/  STL.64 [R1+0xd900], R4 ;  /* 0x00d9000401007387 */ /* 0x0101e80000100a00 */
[----:B0-----:R-:W4:Y:S04]  /*9acf0*/  LDL.LU.64 R4, [R1+0xa60] ;  /* 0x000a600001047983 */ /* 0x001f280000300a00 */
[----:B------:R-:W4:Y:S01]  /*9ad00*/  LDL.LU.64 R6, [R1+0xa68] ;  /* 0x000a680001067983 */ /* 0x000f220000300a00 */
[----:B---3--:R-:W-:Y:S03]  /*9ad10*/  HMMA.16816.F32.BF16 R20, R20, R16, R12 ;  /* 0x000000101414723c */ /* 0x008fe6000004180c */
[----:B------:R-:W3:Y:S04]  /*9ad20*/  LDL.LU.64 R14, [R1+0xd978] ;  /* 0x00d97800010e7983 */ /* 0x000ee80000300a00 */
[----:B------:R-:W3:Y:S11]  /*9ad30*/  LDL.LU.64 R12, [R1+0xd970] ;  /* 0x00d97000010c7983 */ /* 0x000ef60000300a00 */
[----:B------:R-:W-:Y:S05]  /*9ad40*/  @!UPT UIADD3 URZ, URZ, URZ, URZ ;  /* 0x0000003f3f3ff290 */ /* 0x000fea000fffe03f */
[----:B------:R2:W-:Y:S02]  /*9ad50*/  STL.64 [R1+0x130], R20 ;  /* 0x0001301401007387 */ /* 0x0005e40000100a00 */
[----:B--2---:R-:W-:Y:S02]  /*9ad60*/  IMAD.MOV.U32 R20, RZ, RZ, R27 ;  /* 0x000000ffff147224 */ /* 0x004fe400078e001b */
[----:B------:R-:W-:Y:S01]  /*9ad70*/  IMAD.MOV.U32 R21, RZ, RZ, R26 ;  /* 0x000000ffff157224 */ /* 0x000fe200078e001a */
[----:B------:R-:W-:Y:S04]  /*9ad80*/  STL.64 [R1+0x138], R22 ;  /* 0x0001381601007387 */ /* 0x000fe80000100a00 */
[----:B------:R-:W-:Y:S01]  /*9ad90*/  STL.64 [R1+0xd800], R16 ;  /* 0x00d8001001007387 */ /* 0x000fe20000100a00 */
[C---:B---3--:R-:W-:Y:S03]  /*9ada0*/  HMMA.16816.F32.BF16 R24, R12.reuse, R24, R8 ;  /* 0x000000180c18723c */ /* 0x048fe60000041808 */
        /* <DEDUP_REMOVED lines=19> */
[----:B0-----:R-:W3:Y:S04]  /*9aee0*/  LDL.LU.64 R26, [R1+0xd928] ;  /* 0x00d92800011a7983 */ /* 0x001ee80000300a00 */
[----:B------:R-:W2:Y:S02]  /*9aef0*/  LDL.LU.64 R24, [R1+0xd920] ;  /* 0x00d9200001187983 */ /* 0x000ea40000300a00 */
[----:B--2---:R-:W-:Y:S11]  /*9af00*/  HMMA.16816.F32.BF16 R8, R12, R24, R8 ;  /* 0x000000180c08723c */ /* 0x004ff60000041808 */
[----:B------:R-:W-:Y:S11]  /*9af10*/  @!UPT UIADD3 URZ, URZ, URZ, URZ ;  /* 0x0000003f3f3ff290 */ /* 0x000ff6000fffe03f */
[----:B------:R-:W-:Y:S01]  /*9af20*/  @!UPT UIADD3 URZ, URZ, URZ, URZ ;  /* 0x0000003f3f3ff290 */ /* 0x000fe2000fffe03f */
[----:B------:R-:W-:Y:S01]  /*9af30*/  STL.64 [R1+0xf0], R8 ;  /* 0x0000f00801007387 */ /* 0x000fe20000100a00 */
[----:B------:R-:W-:-:S03]  /*9af40*/  IMAD.MOV.U32 R29, RZ, RZ, R11 ;  /* 0x000000ffff1d7224 */ /* 0x000fc600078e000b */
[----:B------:R0:W-:Y:S04]  /*9af50*/  STL [R1+0xf8], R10 ;  /* 0x0000f80a01007387 */ /* 0x0001e80000100800 */
[----:B0-----:R-:W2:Y:S04]  /*9af60*/  LDL.LU.64 R10, [R1+0xd918] ;  /* 0x00d91800010a7983 */ /* 0x001ea80000300a00 */
[----:B------:R-:W4:Y:S04]  /*9af70*/  LDL.LU.64 R8, [R1+0xd910] ;  /* 0x00d9100001087983 */ /* 0x000f280000300a00 */
[----:B------:R-:W-:Y:S01]  /*9af80*/  STL [R1+0xd078], R29 ;  /* 0x00d0781d01007387 */ /* 0x000fe20000100800 */
[----:B----4-:R-:W-:Y:S11]  /*9af90*/  HMMA.16816.F32.BF16 R4, R12, R8, R4 ;  /* 0x000000080c04723c */ /* 0x010ff60000041804 */
[----:B------:R-:W-:Y:S11]  /*9afa0*/  @!UPT UIADD3 URZ, URZ, URZ, URZ ;  /* 0x0000003f3f3ff290 */ /* 0x000ff6000fffe03f */
[----:B------:R-:W-:Y:S02]  /*9afb0*/  @!UPT UIADD3 URZ, URZ, URZ, URZ ;  /* 0x0000003f3f3ff290 */ /* 0x000fe4000fffe03f */
[----:B------:R-:W-:Y:S01]  /*9afc0*/  IMAD.MOV.U32 R24, RZ, RZ, R7 ;  /* 0x000000ffff187224 */ /* 0x000fe200078e0007 */
[----:B------:R0:W-:Y:S01]  /*9afd0*/  STL.64 [R1+0xe0], R4 ;  /* 0x0000e00401007387 */ /* 0x0001e20000100a00 */
[----:B------:R-:W-:-:S03]  /*9afe0*/  IMAD.MOV.U32 R25, RZ, RZ, R6 ;  /* 0x000000ffff197224 */ /* 0x000fc600078e0006 */
[----:B------:R-:W4:Y:S04]  /*9aff0*/  LDL.LU.64 R6, [R1+0xd908] ;  /* 0x00d9080001067983 */ /* 0x000f280000300a00 */
[----:B0-----:R-:W2:Y:S04]  /*9b000*/  LDL.LU.64 R4, [R1+0xd900] ;  /* 0x00d9000001047983 */ /* 0x001ea80000300a00 */
[----:B------:R-:W-:Y:S04]  /*9b010*/  STL [R1+0xd080], R24 ;  /* 0x00d0801801007387 */ /* 0x000fe80000100800 */
[----:B------:R0:W-:Y:S04]  /*9b020*/  STL [R1+0xd07c], R25 ;  /* 0x00d07c1901007387 */ /* 0x0001e80000100800 */
[----:B---3--:R1:W-:Y:S04]  /*9b030*/  STL.64 [R1+0xd7c8], R26 ;  /* 0x00d7c81a01007387 */ /* 0x0083e80000100a00 */
[----:B0-----:R-:W2:Y:S04]  /*9b040*/  LDL.LU.64 R24, [R1+0xa10] ;  /* 0x000a100001187983 */ /* 0x001ea80000300a00 */
[----:B-1----:R-:W2:Y:S01]  /*9b050*/  LDL.LU.64 R26, [R1+0xa18] ;  /* 0x000a1800011a7983 */ /* 0x002ea20000300a00 */
[----:B------:R-:W-:-:S02]  /*9b060*/  IMAD.MOV.U32 R17, RZ, RZ, R0 ;  /* 0x000000ffff117224 */ /* 0x000fc400078e0000 */
[----:B----4-:R-:W-:Y:S02]  /*9b070*/  IMAD.MOV.U32 R16, RZ, RZ, R7 ;  /* 0x000000ffff107224 */ /* 0x010fe400078e0007 */
[----:B------:R-:W3:Y:S01]  /*9b080*/  LDL.LU R7, [R1+0xd8f8] ;  /* 0x00d8f80001077983 */ /* 0x000ee20000300800 */
[----:B--2---:R-:W-:Y:S11]  /*9b090*/  HMMA.16816.F32.BF16 R24, R12, R4, R24 ;  /* 0x000000040c18723c */ /* 0x004ff60000041818 */
[----:B------:R-:W-:Y:S11]  /*9b0a0*/  @!UPT UIADD3 URZ, URZ, URZ, URZ ;  /* 0x0000003f3f3ff290 */ /* 0x000ff6000fffe03f */
[----:B------:R-:W-:Y:S01]  /*9b0b0*/  @!UPT UIADD3 URZ, URZ, URZ, URZ ;  /* 0x0000003f3f3ff290 */ /* 0x000fe2000fffe03f */
[----:B------:R-:W-:Y:S04]  /*9b0c0*/  STL.64 [R1+0xd0], R24 ;  /* 0x0000d01801007387 */ /* 0x000fe80000100a00 */
[----:B------:R0:W-:Y:S04]  /*9b0d0*/  STL.64 [R1+0xd8], R26 ;  /* 0x0000d81a01007387 */ /* 0x0001e80000100a00 */
[----:B------:R-:W2:Y:S04]  /*9b0e0*/  LDL.LU R0, [R1+0xd8f4] ;  /* 0x00d8f40001007983 */ /* 0x000ea80000300800 */
[----:B------:R-:W-:Y:S04]  /*9b0f0*/  STL.64 [R1+0xd818], R16 ;  /* 0x00d8181001007387 */ /* 0x000fe80000100a00 */
[----:B0-----:R-:W4:Y:S04]  /*9b100*/  LDL.64 R26, [R1+0x18] ;  /* 0x00001800011a7983 */ /* 0x001f280000100a00 */
[----:B----4-:R0:W-:Y:S04]  /*9b110*/  STL.64 [R1+0xd7d0], R26 ;  /* 0x00d7d01a01007387 */ /* 0x0101e80000100a00 */
[----:B0-----:R-:W4:Y:S04]  /*9b120*/  LDL.64 R26, [R1+0x28] ;  /* 0x00002800011a7983 */ /* 0x001f280000100a00 */
[----:B----4-:R0:W-:Y:S04]  /*9b130*/  STL.64 [R1+0xd7f8], R26 ;  /* 0x00d7f81a01007387 */ /* 0x0101e80000100a00 */
[----:B------:R-:W4:Y:S04]  /*9b140*/  LDL.LU.64 R24, [R1+0x9f0] ;  /* 0x0009f00001187983 */ /* 0x000f280000300a00 */
[----:B0-----:R-:W4:Y:S01]  /*9b150*/  LDL.LU.64 R26, [R1+0x9f8] ;  /* 0x0009f800011a7983 */ /* 0x001f220000300a00 */
[----:B------:R-:W-:-:S03]  /*9b160*/  IMAD.MOV.U32 R16, RZ, RZ, R10 ;  /* 0x000000ffff107224 */ /* 0x000fc600078e000a */
[----:B------:R-:W2:Y:S01]  /*9b170*/  LDL R5, [R1+0xb38] ;  /* 0x000b380001057983 */ /* 0x000ea20000100800 */
[----:B------:R-:W-:Y:S01]  /*9b180*/  IMAD.MOV.U32 R17, RZ, RZ, R11 ;  /* 0x000000ffff117224 */ /* 0x000fe200078e000b */
[----:B----4-:R-:W-:Y:S11]  /*9b190*/  HMMA.16816.F32.BF16 R20, R12, R20, R24 ;  /* 0x000000140c14723c */ /* 0x010ff60000041818 */
[----:B------:R-:W-:Y:S11]  /*9b1a0*/  @!UPT UIADD3 URZ, URZ, URZ, URZ ;  /* 0x0000003f3f3ff290 */ /* 0x000ff6000fffe03f */
[----:B------:R-:W-:Y:S01]  /*9b1b0*/  @!UPT UIADD3 URZ, URZ, URZ, URZ ;  /* 0x0000003f3f3ff290 */ /* 0x000fe2000fffe03f */
[----:B------:R-:W-:Y:S04]  /*9b1c0*/  STL.64 [R1+0x830], R20 ;  /* 0x0008301401007387 */ /* 0x000fe80000100a00 */
[----:B------:R-:W4:Y:S04]  /*9b1d0*/  LDL.LU R10, [R1+0xd8f0] ;  /* 0x00d8f000010a7983 */ /* 0x000f280000300800 */
[----:B------:R-:W4:Y:S04]  /*9b1e0*/  LDL.LU R11, [R1+0xd8ec] ;  /* 0x00d8ec00010b7983 */ /* 0x000f280000300800 */
[----:B------:R0:W-:Y:S01]  /*9b1f0*/  STL.64 [R1+0xd830], R16 ;  /* 0x00d8301001007387 */ /* 0x0001e20000100a00 */
[----:B------:R-:W-:-:S02]  /*9b200*/  IMAD.MOV.U32 R9, RZ, RZ, R22 ;  /* 0x000000ffff097224 */ /* 0x000fc400078e0016 */
[----:B------:R-:W-:Y:S02]  /*9b210*/  IMAD.MOV.U32 R8, RZ, RZ, R23 ;  /* 0x000000ffff087224 */ /* 0x000fe400078e0017 */
[----:B--2---:R-:W1:Y:S01]  /*9b220*/  LDSM.16.MT88.4 R20, [R5+0x41080] ;  /* 0x041080000514783b */ /* 0x004e620000004200 */
[----:B0-----:R-:W-:Y:S02]  /*9b230*/  IMAD.MOV.U32 R16, RZ, RZ, R19 ;  /* 0x000000ffff107224 */ /* 0x001fe400078e0013 */
[----:B------:R-:W-:Y:S01]  /*9b240*/  IMAD.MOV.U32 R17, RZ, RZ, R6 ;  /* 0x000000ffff117224 */ /* 0x000fe200078e0006 */
[----:B------:R-:W2:Y:S04]  /*9b250*/  LDL.LU R19, [R1+0xd8e8] ;  /* 0x00d8e80001137983 */ /* 0x000ea80000300800 */
[----:B------:R-:W2:Y:S04]  /*9b260*/  LDL.LU R6, [R1+0xd8e4] ;  /* 0x00d8e40001067983 */ /* 0x000ea80000300800 */
[----:B------:R0:W-:Y:S02]  /*9b270*/  STL.64 [R1+0xd848], R16 ;  /* 0x00d8481001007387 */ /* 0x0001e40000100a00 */
[----:B0-----:R-:W-:-:S02]  /*9b280*/  IMAD.MOV.U32 R16, RZ, RZ, R3 ;  /* 0x000000ffff107224 */ /* 0x001fc400078e0003 */
[----:B------:R-:W-:Y:S01]  /*9b290*/  IMAD.MOV.U32 R17, RZ, RZ, R18 ;  /* 0x000000ffff117224 */ /* 0x000fe200078e0012 */
[----:B------:R-:W2:Y:S04]  /*9b2a0*/  LDL.LU R3, [R1+0xd8e0] ;  /* 0x00d8e00001037983 */ /* 0x000ea80000300800 */
[----:B------:R-:W2:Y:S04]  /*9b2b0*/  LDL.LU R18, [R1+0xd8dc] ;  /* 0x00d8dc0001127983 */ /* 0x000ea80000300800 */
[----:B------:R-:W-:Y:S04]  /*9b2c0*/  STL.64 [R1+0xd860], R16 ;  /* 0x00d8601001007387 */ /* 0x000fe80000100a00 */
[----:B----4-:R-:W-:Y:S04]  /*9b2d0*/  STL.64 [R1+0xd7e0], R10 ;  /* 0x00d7e00a01007387 */ /* 0x010fe80000100a00 */
[----:B------:R0:W-:Y:S04]  /*9b2e0*/  STL.64 [R1+0xd7d8], R8 ;  /* 0x00d7d80801007387 */ /* 0x0001e80000100a00 */
[----:B0-----:R-:W4:Y:S04]  /*9b2f0*/  LDL.LU R8, [R1+0x4f0] ;  /* 0x0004f00001087983 */ /* 0x001f280000300800 */
[----:B------:R-:W4:Y:S04]  /*9b300*/  LDL.LU R9, [R1+0x4f4] ;  /* 0x0004f40001097983 */ /* 0x000f280000300800 */
[----:B------:R-:W4:Y:S04]  /*9b310*/  LDL.LU R10, [R1+0x4f8] ;  /* 0x0004f800010a7983 */ /* 0x000f280000300800 */
[----:B------:R-:W4:Y:S01]  /*9b320*/  LDL.LU R11, [R1+0x4fc] ;  /* 0x0004fc00010b7983 */ /* 0x000f220000300800 */
[----:B------:R-:W-:-:S02]  /*9b330*/  IMAD.MOV.U32 R16, RZ, RZ, R28 ;  /* 0x000000ffff107224 */ /* 0x000fc400078e001c */
[----:B------:R-:W-:Y:S01]  /*9b340*/  IMAD.MOV.U32 R17, RZ, RZ, R2 ;  /* 0x000000ffff117224 */ /* 0x000fe200078e0002 */
[----:B------:R-:W4:Y:S04]  /*9b350*/  LDL.LU R28, [R1+0xd8d8] ;  /* 0x00d8d800011c7983 */ /* 0x000f280000300800 */
[----:B------:R-:W4:Y:S04]  /*9b360*/  LDL.LU R2, [R1+0xd8d4] ;  /* 0x00d8d40001027983 */ /* 0x000f280000300800 */
[----:B------:R0:W-:Y:S02]  /*9b370*/  STL.64 [R1+0xd878], R16 ;  /* 0x00d8781001007387 */ /* 0x0001e40000100a00 */
[----:B0-----:R-:W-:-:S02]  /*9b380*/  IMAD.MOV.U32 R16, RZ, RZ, R0 ;  /* 0x000000ffff107224 */ /* 0x001fc400078e0000 */
[----:B---3--:R-:W-:Y:S01]  /*9b390*/  IMAD.MOV.U32 R17, RZ, RZ, R7 ;  /* 0x000000ffff117224 */ /* 0x008fe200078e0007 */
[----:B------:R-:W3:Y:S04]  /*9b3a0*/  LDL.LU R0, [R1+0xd8d0] ;  /* 0x00d8d00001007983 */ /* 0x000ee80000300800 */
[----:B------:R-:W3:Y:S04]  /*9b3b0*/  LDL.LU R7, [R1+0xd8cc] ;  /* 0x00d8cc0001077983 */ /* 0x000ee80000300800 */
[----:B------:R2:W-:Y:S02]  /*9b3c0*/  STL.64 [R1+0xd890], R16 ;  /* 0x00d8901001007387 */ /* 0x0005e40000100a00 */
[----:B--2---:R-:W-:-:S02]  /*9b3d0*/  IMAD.MOV.U32 R16, RZ, RZ, R6 ;  /* 0x000000ffff107224 */ /* 0x004fc400078e0006 */
[----:B------:R-:W-:Y:S01]  /*9b3e0*/  IMAD.MOV.U32 R17, RZ, RZ, R19 ;  /* 0x000000ffff117224 */ /* 0x000fe200078e0013 */
[----:B------:R-:W2:Y:S04]  /*9b3f0*/  LDL.LU R6, [R1+0xd8c8] ;  /* 0x00d8c80001067983 */ /* 0x000ea80000300800 */
[----:B------:R-:W-:Y:S04]  /*9b400*/  STL.64 [R1+0xd8a8], R16 ;  /* 0x00d8a81001007387 */ /* 0x000fe80000100a00 */
[----:B----4-:R-:W-:Y:S04]  /*9b410*/  STL.64 [R1+0xd810], R10 ;  /* 0x00d8100a01007387 */ /* 0x010fe80000100a00 */
[----:B------:R0:W-:Y:S04]  /*9b420*/  STL.64 [R1+0xd808], R8 ;  /* 0x00d8080801007387 */ /* 0x0001e80000100a00 */
[----:B0-----:R-:W4:Y:S04]  /*9b430*/  LDL.LU.64 R8, [R1+0x890] ;  /* 0x0008900001087983 */ /* 0x001f280000300a00 */
[----:B------:R-:W2:Y:S04]  /*9b440*/  LDL.LU.64 R10, [R1+0x898] ;  /* 0x00089800010a7983 */ /* 0x000ea80000300a00 */
[----:B--2---:R-:W-:Y:S04]  /*9b450*/  STL.64 [R1+0xd828], R10 ;  /* 0x00d8280a01007387 */ /* 0x004fe80000100a00 */
[----:B----4-:R0:W-:Y:S04]  /*9b460*/  STL.64 [R1+0xd820], R8 ;  /* 0x00d8200801007387 */ /* 0x0101e80000100a00 */
[----:B0-----:R-:W2:Y:S04]  /*9b470*/  LDL.LU.64 R8, [R1+0x8a0] ;  /* 0x0008a00001087983 */ /* 0x001ea80000300a00 */
[----:B------:R-:W4:Y:S04]  /*9b480*/  LDL.LU.64 R10, [R1+0x8a8] ;  /* 0x0008a800010a7983 */ /* 0x000f280000300a00 */
[----:B----4-:R-:W-:Y:S04]  /*9b490*/  STL.64 [R1+0xd840], R10 ;  /* 0x00d8400a01007387 */ /* 0x010fe80000100a00 */
[----:B--2---:R0:W-:Y:S04]  /*9b4a0*/  STL.64 [R1+0xd838], R8 ;  /* 0x00d8380801007387 */ /* 0x0041e80000100a00 */
        /* <DEDUP_REMOVED lines=17> */
[----:B------:R-:W4:Y:S01]  /*9b5c0*/  LDL.LU.64 R10, [R1+0x858] ;  /* 0x00085800010a7983 */ /* 0x000f220000300a00 */
[----:B------:R-:W-:-:S02]  /*9b5d0*/  IMAD.MOV.U32 R16, RZ, RZ, R18 ;  /* 0x000000ffff107224 */ /* 0x000fc400078e0012 */
[----:B------:R-:W-:Y:S01]  /*9b5e0*/  IMAD.MOV.U32 R17, RZ, RZ, R3 ;  /* 0x000000ffff117224 */ /* 0x000fe200078e0003 */
[----:B----4-:R-:W-:Y:S04]  /*9b5f0*/  STL.64 [R1+0xd8b8], R10 ;  /* 0x00d8b80a01007387 */ /* 0x010fe80000100a00 */
[----:B--2---:R0:W-:Y:S04]  /*9b600*/  STL.64 [R1+0xd8b0], R8 ;  /* 0x00d8b00801007387 */ /* 0x0041e80000100a00 */
[----:B0-----:R-:W2:Y:S04]  /*9b610*/  LDL.LU.64 R8, [R1+0x9e0] ;  /* 0x0009e00001087983 */ /* 0x001ea80000300a00 */
[----:B------:R-:W2:Y:S04]  /*9b620*/  LDL.LU.64 R10, [R1+0x9e8] ;  /* 0x0009e800010a7983 */ /* 0x000ea80000300a00 */
[----:B------:R-:W4:Y:S04]  /*9b630*/  LDL.LU.64 R24, [R1+0x880] ;  /* 0x0008800001187983 */ /* 0x000f280000300a00 */
[----:B------:R-:W4:Y:S04]  /*9b640*/  LDL.LU.64 R26, [R1+0x888] ;  /* 0x00088800011a7983 */ /* 0x000f280000300a00 */
[----:B-1----:R0:W-:Y:S04]  /*9b650*/  STL.64 [R1+0xd6d0], R22 ;  /* 0x00d6d01601007387 */ /* 0x0021e80000100a00 */
[----:B------:R1:W-:Y:S01]  /*9b660*/  STL.64 [R1+0xd6c8], R20 ;  /* 0x00d6c81401007387 */ /* 0x0003e20000100a00 */
[----:B0-----:R-:W-:-:S02]  /*9b670*/  IMAD.MOV.U32 R22, RZ, RZ, R6 ;  /* 0x000000ffff167224 */ /* 0x001fc400078e0006 */
[----:B---3--:R-:W-:Y:S01]  /*9b680*/  IMAD.MOV.U32 R23, RZ, RZ, R7 ;  /* 0x000000ffff177224 */ /* 0x008fe200078e0007 */
[----:B-1----:R-:W3:Y:S04]  /*9b690*/  LDL.LU R20, [R1+0x4e0] ;  /* 0x0004e00001147983 */ /* 0x002ee80000300800 */
[----:B------:R-:W3:Y:S04]  /*9b6a0*/  LDL.LU R21, [R1+0x4e4] ;  /* 0x0004e40001157983 */ /* 0x000ee80000300800 */
[----:B------:R-:W3:Y:S04]  /*9b6b0*/  LDL.LU R6, [R1+0xd8c4] ;  /* 0x00d8c40001067983 */ /* 0x000ee80000300800 */
[----:B------:R-:W3:Y:S04]  /*9b6c0*/  LDL.LU R7, [R1+0xd8c0] ;  /* 0x00d8c00001077983 */ /* 0x000ee80000300800 */
        /* <DEDUP_REMOVED lines=15> */
[----:B--2---:R-:W-:Y:S02]  /*9b7c0*/  HMMA.16816.F32.BF16 R16, R12, R16, R8 ;  /* 0x000000100c10723c */ /* 0x004fe40000041808 */
[----:B------:R-:W2:Y:S04]  /*9b7d0*/  LDL.LU.64 R10, [R1+0xd888] ;  /* 0x00d88800010a7983 */ /* 0x000ea80000300a00 */
[----:B------:R-:W2:Y:S11]  /*9b7e0*/  LDL.LU.64 R8, [R1+0xd880] ;  /* 0x00d8800001087983 */ /* 0x000eb60000300a00 */
[----:B------:R-:W-:Y:S06]  /*9b7f0*/  @!UPT UIADD3 URZ, URZ, URZ, URZ ;  /* 0x0000003f3f3ff290 */ /* 0x000fec000fffe03f */
[----:B------:R0:W-:Y:S04]  /*9b800*/  STL.64 [R1+0x860], R16 ;  /* 0x0008601001007387 */ /* 0x0001e80000100a00 */
[----:B------:R2:W-:Y:S04]  /*9b810*/  STL [R1+0x868], R18 ;  /* 0x0008681201007387 */ /* 0x0005e80000100800 */
[----:B0-----:R-:W2:Y:S01]  /*9b820*/  LDL.LU.64 R16, [R1+0xd878] ;  /* 0x00d8780001107983 */ /* 0x001ea20000300a00 */
[----:B------:R-:W-:-:S05]  /*9b830*/  IMAD.MOV.U32 R4, RZ, RZ, R19 ;  /* 0x000000ffff047224 */ /* 0x000fca00078e0013 */
        /* <DEDUP_REMOVED lines=37> */
[----:B0-----:R-:W4:Y:S02]  /*9ba90*/  LDL.LU.64 R16, [R1+0xd800] ;  /* 0x00d8000001107983 */ /* 0x001f240000300a00 */
[----:B----4-:R-:W-:Y:S02]  /*9baa0*/  HMMA.16816.F32.BF16 R12, R12, R16, R24 ;  /* 0x000000100c0c723c */ /* 0x010fe40000041818 */
[----:B------:R-:W2:Y:S04]  /*9bab0*/  LDL.LU.64 R26, [R1+0xd7f8] ;  /* 0x00d7f800011a7983 */ /* 0x000ea80000300a00 */
[----:B-1----:R-:W2:Y:S04]  /*9bac0*/  LDL.LU.64 R18, [R1+0xd7f0] ;  /* 0x00d7f00001127983 */ /* 0x002ea80000300a00 */
[----:B------:R-:W2:Y:S11]  /*9bad0*/  LDL.LU.64 R16, [R1+0xd7e8] ;  /* 0x00d7e80001107983 */ /* 0x000eb60000300a00 */
[----:B------:R-:W-:Y:S02]  /*9bae0*/  @!UPT UIADD3 URZ, URZ, URZ, URZ ;  /* 0x0000003f3f3ff290 */ /* 0x000fe4000fffe03f */
[----:B------:R-:W-:Y:S04]  /*9baf0*/  STL.64 [R1+0x980], R12 ;  /* 0x0009800c01007387 */ /* 0x000fe80000100a00 */
[----:B------:R0:W-:Y:S04]  /*9bb00*/  STL.64 [R1+0x988], R14 ;  /* 0x0009880e01007387 */ /* 0x0001e80000100a00 */
[----:B0-----:R-:W4:Y:S01]  /*9bb10*/  LDL.64 R14, [R1+0x8] ;  /* 0x00000800010e7983 */ /* 0x001f220000100a00 */
        /* <DEDUP_REMOVED lines=8> */
[----:B------:R-:W2:Y:S04]  /*9bba0*/  LDL.LU.64 R26, [R1+0xd7d0] ;  /* 0x00d7d000011a7983 */ /* 0x000ea80000300a00 */
[----:B---3--:R-:W-:Y:S04]  /*9bbb0*/  STL.64 [R1+0xd788], R6 ;  /* 0x00d7880601007387 */ /* 0x008fe80000100a00 */
[----:B------:R0:W-:Y:S04]  /*9bbc0*/  STL.64 [R1+0xd780], R4 ;  /* 0x00d7800401007387 */ /* 0x0001e80000100a00 */
[----:B0-----:R-:W4:Y:S04]  /*9bbd0*/  LDL.LU R4, [R1+0x4d0] ;  /* 0x0004d00001047983 */ /* 0x001f280000300800 */
[----:B------:R-:W4:Y:S04]  /*9bbe0*/  LDL.LU R5, [R1+0x4d4] ;  /* 0x0004d40001057983 */ /* 0x000f280000300800 */
[----:B------:R-:W4:Y:S04]  /*9bbf0*/  LDL.LU R6, [R1+0x4d8] ;  /* 0x0004d80001067983 */ /* 0x000f280000300800 */
[----:B------:R-:W4:Y:S01]  /*9bc00*/  LDL.LU R7, [R1+0x4dc] ;  /* 0x0004dc0001077983 */ /* 0x000f220000300800 */
[C---:B--2---:R-:W-:Y:S11]  /*9bc10*/  HMMA.16816.F32.BF16 R20, R16.reuse, R26, R20 ;  /* 0x0000001a1014723c */ /* 0x044ff60000041814 */
[----:B------:R-:W-:Y:S11]  /*9bc20*/  @!UPT UIADD3 URZ, URZ, URZ, URZ ;  /* 0x0000003f3f3ff290 */ /* 0x000ff6000fffe03f */
[----:B------:R-:W-:Y:S01]  /*9bc30*/  @!UPT UIADD3 URZ, URZ, URZ, URZ ;  /* 0x0000003f3f3ff290 */ /* 0x000fe2000fffe03f */
[----:B------:R0:W-:Y:S04]  /*9bc40*/  STL.64 [R1+0x4e0], R20 ;  /* 0x0004e01401007387 */ /* 0x0001e80000100a00 */
[----:B------:R1:W-:Y:S01]  /*9bc50*/  STL.64 [R1+0x4e8], R22 ;  /* 0x0004e81601007387 */ /* 0x0003e20000100a00 */
[----:B0-----:R-:W-:Y:S02]  /*9bc60*/  IMAD.MOV.U32 R21, RZ, RZ, R26 ;  /* 0x000000ffff157224 */ /* 0x001fe400078e001a */
[----:B------:R-:W-:Y:S02]  /*9bc70*/  IMAD.MOV.U32 R20, RZ, RZ, R27 ;  /* 0x000000ffff147224 */ /* 0x000fe400078e001b */
[----:B------:R-:W2:Y:S01]  /*9bc80*/  LDL.LU.64 R26, [R1+0xd7c8] ;  /* 0x00d7c800011a7983 */ /* 0x000ea20000300a00 */
[----:B----4-:R-:W-:Y:S01]  /*9bc90*/  HMMA.16816.F32.BF16 R4, R16, R14, R4 ;  /* 0x0000000e1004723c */ /* 0x010fe20000041804 */
[----:B-1----:R-:W-:-:S02]  /*9bca0*/  IMAD.MOV.U32 R23, RZ, RZ, R14 ;  /* 0x000000ffff177224 */ /* 0x002fc400078e000e */
[----:B------:R-:W-:Y:S11]  /*9bcb0*/  IMAD.MOV.U32 R22, RZ, RZ, R15 ;  /* 0x000000ffff167224 */ /* 0x000ff600078e000f */
[----:B------:R-:W-:Y:S09]  /*9bcc0*/  @!UPT UIADD3 URZ, URZ, URZ, URZ ;  /* 0x0000003f3f3ff290 */ /* 0x000ff2000fffe03f */
[----:B------:R-:W-:Y:S04]  /*9bcd0*/  STL.64 [R1+0x4d0], R4 ;  /* 0x0004d00401007387 */ /* 0x000fe80000100a00 */
[----:B------:R-:W-:Y:S04]  /*9bce0*/  STL.64 [R1+0x4d8], R6 ;  /* 0x0004d80601007387 */ /* 0x000fe80000100a00 */
[----:B------:R-:W-:Y:S04]  /*9bcf0*/  STL.64 [R1+0xd718], R22 ;  /* 0x00d7181601007387 */ /* 0x000fe80000100a00 */
[----:B------:R0:W-:Y:S02]  /*9bd00*/  STL.64 [R1+0xd710], R20 ;  /* 0x00d7101401007387 */ /* 0x0001e40000100a00 */
[----:B0-----:R-:W-:-:S02]  /*9bd10*/  IMAD.MOV.U32 R20, RZ, RZ, R0 ;  /* 0x000000ffff147224 */ /* 0x001fc400078e0000 */
[----:B------:R-:W3:Y:S01]  /*9bd20*/  LDL.LU R0, [R1+0xd7c4] ;  /* 0x00d7c40001007983 */ /* 0x000ee20000300800 */
[----:B------:R-:W-:-:S03]  /*9bd30*/  IMAD.MOV.U32 R21, RZ, RZ, R2 ;  /* 0x000000ffff157224 */ /* 0x000fc600078e0002 */
[----:B------:R-:W4:Y:S01]  /*9bd40*/  LDL.LU R2, [R1+0xd7c0] ;  /* 0x00d7c00001027983 */ /* 0x000f220000300800 */
[----:B--2---:R-:W-:Y:S02]  /*9bd50*/  IMAD.MOV.U32 R22, RZ, RZ, R27 ;  /* 0x000000ffff167224 */ /* 0x004fe400078e001b */
[----:B------:R-:W-:Y:S01]  /*9bd60*/  IMAD.MOV.U32 R23, RZ, RZ, R26 ;  /* 0x000000ffff177224 */ /* 0x000fe200078e001a */
[----:B------:R-:W2:Y:S04]  /*9bd70*/  LDL.LU R27, [R1+0xd7bc] ;  /* 0x00d7bc00011b7983 */ /* 0x000ea80000300800 */
[----:B------:R-:W2:Y:S04]  /*9bd80*/  LDL.LU R26, [R1+0xd7b8] ;  /* 0x00d7b800011a7983 */ /* 0x000ea80000300800 */
[----:B------:R0:W-:Y:S04]  /*9bd90*/  STL.64 [R1+0xd728], R22 ;  /* 0x00d7281601007387 */ /* 0x0001e80000100a00 */
[----:B------:R-:W-:Y:S04]  /*9bda0*/  STL.64 [R1+0xd720], R20 ;  /* 0x00d7201401007387 */ /* 0x000fe80000100a00 */
[----:B0-----:R-:W2:Y:S04]  /*9bdb0*/  LDL.64 R22, [R1+0xa8] ;  /* 0x0000a80001167983 */ /* 0x001ea80000100a00 */
[----:B--2---:R0:W-:Y:S04]  /*9bdc0*/  STL.64 [R1+0xd738], R22 ;  /* 0x00d7381601007387 */ /* 0x0041e80000100a00 */
[----:B0-----:R-:W2:Y:S01]  /*9bdd0*/  LDL.64 R22, [R1+0xb8] ;  /* 0x0000b80001167983 */ /* 0x001ea20000100a00 */
[----:B------:R-:W-:-:S03]  /*9bde0*/  IMAD.MOV.U32 R13, RZ, RZ, R26 ;  /* 0x000000ffff0d7224 */ /* 0x000fc600078e001a */
[----:B--2---:R0:W-:Y:S04]  /*9bdf0*/  STL.64 [R1+0xd750], R22 ;  /* 0x00d7501601007387 */ /* 0x0041e80000100a00 */
[----:B0-----:R-:W2:Y:S04]  /*9be00*/  LDL R22, [R1+0xc8] ;  /* 0x0000c80001167983 */ /* 0x001ea80000100800 */
[----:B------:R-:W2:Y:S04]  /*9be10*/  LDL R23, [R1+0xcc] ;  /* 0x0000cc0001177983 */ /* 0x000ea80000100800 */
[----:B------:R-:W3:Y:S04]  /*9be20*/  LDL.LU R4, [R1+0x4b0] ;  /* 0x0004b00001047983 */ /* 0x000ee80000300800 */
[----:B------:R-:W3:Y:S01]  /*9be30*/  LDL.LU R5, [R1+0x4b4] ;  /* 0x0004b40001057983 */ /* 0x000ee20000300800 */
[----:B------:R-:W-:-:S03]  /*9be40*/  IMAD.MOV.U32 R14, RZ, RZ, R27 ;  /* 0x000000ffff0e7224 */ /* 0x000fc600078e001b */
[----:B------:R-:W3:Y:S04]  /*9be50*/  LDL.LU R6, [R1+0x4b8] ;  /* 0x0004b80001067983 */ /* 0x000ee80000300800 */
[----:B------:R-:W3:Y:S04]  /*9be60*/  LDL.LU R7, [R1+0x4bc] ;  /* 0x0004bc0001077983 */ /* 0x000ee80000300800 */
[----:B------:R-:W3:Y:S04]  /*9be70*/  LDL.LU R12, [R1+0x4a0] ;  /* 0x0004a000010c7983 */ /* 0x000ee80000300800 */
[----:B------:R-:W3:Y:S04]  /*9be80*/  LDL.LU R26, [R1+0xd7b4] ;  /* 0x00d7b400011a7983 */ /* 0x000ee80000300800 */
[----:B------:R-:W3:Y:S04]  /*9be90*/  LDL.LU R27, [R1+0xd7b0] ;  /* 0x00d7b000011b7983 */ /* 0x000ee80000300800 */
[----:B------:R-:W3:Y:S04]  /*9bea0*/  LDL.LU R15, [R1+0x4ac] ;  /* 0x0004ac00010f7983 */ /* 0x000ee80000300800 */
[----:B--2---:R0:W-:Y:S04]  /*9beb0*/  STL.64 [R1+0xd768], R22 ;  /* 0x00d7681601007387 */ /* 0x0041e80000100a00 */
[----:B------:R-:W3:Y:S04]  /*9bec0*/  LDL.LU R20, [R1+0x4c0] ;  /* 0x0004c00001147983 */ /* 0x000ee80000300800 */
[----:B------:R-:W3:Y:S04]  /*9bed0*/  LDL.LU R21, [R1+0x4c4] ;  /* 0x0004c40001157983 */ /* 0x000ee80000300800 */
[----:B0-----:R-:W3:Y:S04]  /*9bee0*/  LDL.LU R22, [R1+0x4c8] ;  /* 0x0004c80001167983 */ /* 0x001ee80000300800 */
[----:B------:R-:W3:Y:S02]  /*9bef0*/  LDL.LU R23, [R1+0x4cc] ;  /* 0x0004cc0001177983 */ /* 0x000ee40000300800 */
[----:B---3--:R-:W-:Y:S11]  /*9bf00*/  HMMA.16816.F32.BF16 R20, R16, R26, R20 ;  /* 0x0000001a1014723c */ /* 0x008ff60000041814 */
[----:B------:R-:W-:Y:S11]  /*9bf10*/  @!UPT UIADD3 URZ, URZ, URZ, URZ ;  /* 0x0000003f3f3ff290 */ /* 0x000ff6000fffe03f */
[----:B------:R-:W-:Y:S01]  /*9bf20*/  @!UPT UIADD3 URZ, URZ, URZ, URZ ;  /* 0x0000003f3f3ff290 */ /* 0x000fe2000fffe03f */
[----:B------:R-:W-:Y:S04]  /*9bf30*/  STL.64 [R1+0x4c0], R20 ;  /* 0x0004c01401007387 */ /* 0x000fe80000100a00 */
[----:B------:R0:W-:Y:S04]  /*9bf40*/  STL.64 [R1+0x4c8], R22 ;  /* 0x0004c81601007387 */ /* 0x0001e80000100a00 */
[----:B0-----:R-:W2:Y:S04]  /*9bf50*/  LDL R22, [R1+0x38] ;  /* 0x0000380001167983 */ /* 0x001ea80000100800 */
[----:B------:R-:W2:Y:S04]  /*9bf60*/  LDL R23, [R1+0x3c] ;  /* 0x00003c0001177983 */ /* 0x000ea80000100800 */
[----:B------:R0:W-:Y:S04]  /*9bf70*/  STL.64 [R1+0xd730], R26 ;  /* 0x00d7301a01007387 */ /* 0x0001e80000100a00 */
[----:B------:R-:W3:Y:S04]  /*9bf80*/  LDL.LU R24, [R1+0x7f0] ;  /* 0x0007f00001187983 */ /* 0x000ee80000300800 */
[----:B------:R-:W3:Y:S01]  /*9bf90*/  LDL.LU R25, [R1+0x7f4] ;  /* 0x0007f40001197983 */ /* 0x000ee20000300800 */
[----:B0-----:R-:W-:-:S02]  /*9bfa0*/  IMAD.MOV.U32 R26, RZ, RZ, R11 ;  /* 0x000000ffff1a7224 */ /* 0x001fc400078e000b */
[----:B------:R-:W-:Y:S01]  /*9bfb0*/  IMAD.MOV.U32 R27, RZ, RZ, R10 ;  /* 0x000000ffff1b7224 */ /* 0x000fe200078e000a */
[----:B------:R-:W2:Y:S04]  /*9bfc0*/  LDL.LU R11, [R1+0xd7ac] ;  /* 0x00d7ac00010b7983 */ /* 0x000ea80000300800 */
[----:B------:R-:W2:Y:S04]  /*9bfd0*/  LDL.LU R10, [R1+0xd7a8] ;  /* 0x00d7a800010a7983 */ /* 0x000ea80000300800 */
[----:B------:R-:W-:Y:S04]  /*9bfe0*/  STL.64 [R1+0xd748], R26 ;  /* 0x00d7481a01007387 */ /* 0x000fe80000100a00 */
[----:B---3--:R0:W-:Y:S04]  /*9bff0*/  STL.64 [R1+0xd740], R24 ;  /* 0x00d7401801007387 */ /* 0x0081e80000100a00 */
[----:B0-----:R-:W3:Y:S04]  /*9c000*/  LDL.LU R24, [R1+0x800] ;  /* 0x0008000001187983 */ /* 0x001ee80000300800 */
[----:B------:R-:W3:Y:S01]  /*9c010*/  LDL.LU R25, [R1+0x804] ;  /* 0x0008040001197983 */ /* 0x000ee20000300800 */
[----:B----4-:R-:W-:-:S02]  /*9c020*/  IMAD.MOV.U32 R26, RZ, RZ, R2 ;  /* 0x000000ffff1a7224 */ /* 0x010fc400078e0002 */
[----:B------:R-:W-:Y:S01]  /*9c030*/  IMAD.MOV.U32 R27, RZ, RZ, R0 ;  /* 0x000000ffff1b7224 */ /* 0x000fe200078e0000 */
[----:B------:R-:W4:Y:S04]  /*9c040*/  LDL.LU R2, [R1+0xd7a4] ;  /* 0x00d7a40001027983 */ /* 0x000f280000300800 */
[----:B------:R-:W4:Y:S04]  /*9c050*/  LDL.LU R0, [R1+0xd7a0] ;  /* 0x00d7a00001007983 */ /* 0x000f280000300800 */
[----:B------:R2:W-:Y:S02]  /*9c060*/  STL.64 [R1+0xd760], R26 ;  /* 0x00d7601a01007387 */ /* 0x0005e40000100a00 */
[----:B--2---:R-:W-:-:S02]  /*9c070*/  IMAD.MOV.U32 R26, RZ, RZ, R10 ;  /* 0x000000ffff1a7224 */ /* 0x004fc400078e000a */
[----:B------:R-:W-:Y:S01]  /*9c080*/  IMAD.MOV.U32 R27, RZ, RZ, R11 ;  /* 0x000000ffff1b7224 */ /* 0x000fe200078e000b */
[----:B---3--:R0:W-:Y:S04]  /*9c090*/  STL.64 [R1+0xd758], R24 ;  /* 0x00d7581801007387 */ /* 0x0081e80000100a00 */
[----:B0-----:R-:W2:Y:S04]  /*9c0a0*/  LDL.LU R24, [R1+0x810] ;  /* 0x0008100001187983 */ /* 0x001ea80000300800 */
[----:B------:R-:W2:Y:S04]  /*9c0b0*/  LDL.LU R25, [R1+0x814] ;  /* 0x0008140001197983 */ /* 0x000ea80000300800 */
[----:B------:R-:W3:Y:S04]  /*9c0c0*/  LDL.LU R10, [R1+0xd79c] ;  /* 0x00d79c00010a7983 */ /* 0x000ee80000300800 */
[----:B------:R-:W3:Y:S04]  /*9c0d0*/  LDL.LU R11, [R1+0xd798] ;  /* 0x00d79800010b7983 */ /* 0x000ee80000300800 */
[----:B------:R4:W-:Y:S02]  /*9c0e0*/  STL.64 [R1+0xd778], R26 ;  /* 0x00d7781a01007387 */ /* 0x0009e40000100a00 */
[----:B----4-:R-:W-:-:S02]  /*9c0f0*/  IMAD.MOV.U32 R26, RZ, RZ, R0 ;  /* 0x000000ffff1a7224 */ /* 0x010fc400078e0000 */
[----:B------:R-:W-:Y:S01]  /*9c100*/  IMAD.MOV.U32 R27, RZ, RZ, R2 ;  /* 0x000000ffff1b7224 */ /* 0x000fe200078e0002 */
[C---:B---3--:R-:W-:Y:S01]  /*9c110*/  HMMA.16816.F32.BF16 R4, R16.reuse, R10, R4 ;  /* 0x0000000a1004723c */ /* 0x048fe20000041804 */
[----:B--2---:R0:W-:Y:S04]  /*9c120*/  STL.64 [R1+0xd770], R24 ;  /* 0x00d7701801007387 */ /* 0x0041e80000100a00 */
[----:B0-----:R-:W2:Y:S04]  /*9c130*/  LDL.LU R24, [R1+0x820] ;  /* 0x0008200001187983 */ /* 0x001ea80000300800 */
[----:B------:R-:W2:Y:S04]  /*9c140*/  LDL.LU R25, [R1+0x824] ;  /* 0x0008240001197983 */ /* 0x000ea80000300800 */
[----:B------:R-:W3:Y:S04]  /*9c150*/  LDL.LU R0, [R1+0xd794] ;  /* 0x00d7940001007983 */ /* 0x000ee80000300800 */
[----:B------:R-:W4:Y:S06]  /*9c160*/  LDL.LU R2, [R1+0xd790] ;  /* 0x00d7900001027983 */ /* 0x000f2c0000300800 */
[----:B------:R-:W-:Y:S04]  /*9c170*/  STL.64 [R1+0x4b0], R4 ;  /* 0x0004b00401007387 */ /* 0x000fe80000100a00 */
[----:B------:R0:W-:Y:S04]  /*9c180*/  STL.64 [R1+0x4b8], R6 ;  /* 0x0004b80601007387 */ /* 0x0001e80000100a00 */
[----:B0-----:R-:W2:Y:S04]  /*9c190*/  LDL.LU.64 R6, [R1+0xd788] ;  /* 0x00d7880001067983 */ /* 0x001ea80000300a00 */
[----:B------:R-:W3:Y:S04]  /*9c1a0*/  LDL.LU.64 R4, [R1+0xd780] ;  /* 0x00d7800001047983 */ /* 0x000ee80000300a00 */
[----:B------:R0:W-:Y:S04]  /*9c1b0*/  STL.64 [R1+0xd670], R10 ;  /* 0x00d6700a01007387 */ /* 0x0001e80000100a00 */
[----:B------:R-:W-:Y:S04]  /*9c1c0*/  STL.64 [R1+0xd668], R8 ;  /* 0x00d6680801007387 */ /* 0x000fe80000100a00 */
[----:B0-----:R-:W3:Y:S01]  /*9c1d0*/  LDL.64 R10, [R1+0x98] ;  /* 0x00009800010a7983 */ /* 0x001ee20000100a00 */
[C---:B--2---:R-:W-:Y:S03]  /*9c1e0*/  HMMA.16816.F32.BF16 R12, R16.reuse, R6, R12 ;  /* 0x00000006100c723c */ /* 0x044fe6000004180c */
[----:B------:R-:W-:Y:S11]  /*9c1f0*/  STL.64 [R1+0xd660], R6 ;  /* 0x00d6600601007387 */ /* 0x000ff60000100a00 */
[----:B------:R-:W-:Y:S09]  /*9c200*/  @!UPT UIADD3 URZ, URZ, URZ, URZ ;  /* 0x0000003f3f3ff290 */ /* 0x000ff2000fffe03f */
[----:B------:R-:W-:Y:S04]  /*9c210*/  STL.64 [R1+0x4a0], R12 ;  /* 0x0004a00c01007387 */ /* 0x000fe80000100a00 */
[----:B------:R-:W-:Y:S04]  /*9c220*/  STL.64 [R1+0x4a8], R14 ;  /* 0x0004a80e01007387 */ /* 0x000fe80000100a00 */
[----:B------:R-:W0:Y:S01]  /*9c230*/  LDSM.16.MT88.4 R12, [R28+0x41000] ;  /* 0x041000001c0c783b */ /* 0x000e220000004200 */
[----:B------:R-:W-:Y:S03]  /*9c240*/  HMMA.16816.F32.BF16 R20, R16, R22, R24 ;  /* 0x000000161014723c */ /* 0x000fe60000041818 */
[----:B0-----:R4:W-:Y:S04]  /*9c250*/  STL.64 [R1+0xd590], R14 ;  /* 0x00d5900e01007387 */ /* 0x0019e80000100a00 */
[----:B------:R-:W-:Y:S01]  /*9c260*/  STL.64 [R1+0xd588], R12 ;  /* 0x00d5880c01007387 */ /* 0x000fe20000100a00 */
[----:B----4-:R-:W-:-:S02]  /*9c270*/  IMAD.MOV.U32 R14, RZ, RZ, R2 ;  /* 0x000000ffff0e7224 */ /* 0x010fc400078e0002 */
[----:B---3--:R-:W-:-:S05]  /*9c280*/  IMAD.MOV.U32 R15, RZ, RZ, R0 ;  /* 0x000000ffff0f7224 */ /* 0x008fca00078e0000 */
[----:B------:R0:W-:Y:S04]  /*9c290*/  STL.64 [R1+0xd6f8], R14 ;  /* 0x00d6f80e01007387 */ /* 0x0001e80000100a00 */
[----:B0-----:R-:W2:Y:S04]  /*9c2a0*/  LDL.64 R14, [R1+0x88] ;  /* 0x00008800010e7983 */ /* 0x001ea80000100a00 */
[----:B------:R-:W3:Y:S04]  /*9c2b0*/  LDL.LU.64 R26, [R1+0xd778] ;  /* 0x00d77800011a7983 */ /* 0x000ee80000300a00 */
[----:B------:R-:W3:Y:S04]  /*9c2c0*/  LDL.LU.64 R24, [R1+0xd770] ;  /* 0x00d7700001187983 */ /* 0x000ee80000300a00 */
[----:B------:R-:W-:Y:S04]  /*9c2d0*/  STL.64 [R1+0x9c0], R20 ;  /* 0x0009c01401007387 */ /* 0x000fe80000100a00 */
[----:B------:R0:W-:Y:S04]  /*9c2e0*/  STL.64 [R1+0x9c8], R22 ;  /* 0x0009c81601007387 */ /* 0x0001e80000100a00 */
[----:B0-----:R-:W3:Y:S02]  /*9c2f0*/  LDL.LU.64 R22, [R1+0xd768] ;  /* 0x00d7680001167983 */ /* 0x001ee40000300a00 */
[C---:B---3--:R-:W-:Y:S02]  /*9c300*/  HMMA.16816.F32.BF16 R20, R16.reuse, R22, R24 ;  /* 0x000000161014723c */ /* 0x048fe40000041818 */
[----:B------:R-:W3:Y:S04]  /*9c310*/  LDL.LU.64 R26, [R1+0xd760] ;  /* 0x00d76000011a7983 */ /* 0x000ee80000300a00 */
[----:B------:R-:W3:Y:S11]  /*9c320*/  LDL.LU.64 R24, [R1+0xd758] ;  /* 0x00d7580001187983 */ /* 0x000ef60000300a00 */
[----:B------:R-:W-:Y:S06]  /*9c330*/  @!UPT UIADD3 URZ, URZ, URZ, URZ ;  /* 0x0000003f3f3ff290 */ /* 0x000fec000fffe03f */
[----:B------:R-:W-:Y:S04]  /*9c340*/  STL.64 [R1+0x820], R20 ;  /* 0x0008201401007387 */ /* 0x000fe80000100a00 */
[----:B------:R0:W-:Y:S04]  /*9c350*/  STL.64 [R1+0x828], R22 ;  /* 0x0008281601007387 */ /* 0x0001e80000100a00 */
[----:B0-----:R-:W3:Y:S02]  /*9c360*/  LDL.LU.64 R22, [R1+0xd750] ;  /* 0x00d7500001167983 */ /* 0x001ee40000300a00 */
[----:B---3--:R-:W-:Y:S01]  /*9c370*/  HMMA.16816.F32.BF16 R24, R16, R22, R24 ;  /* 0x000000161018723c */ /* 0x008fe20000041818 */
[----:B------:R-:W-:-:S02]  /*9c380*/  IMAD.MOV.U32 R2, RZ, RZ, R22 ;  /* 0x000000ffff027224 */ /* 0x000fc400078e0016 */
[----:B------:R-:W-:Y:S11]  /*9c390*/  IMAD.MOV.U32 R0, RZ, RZ, R23 ;  /* 0x000000ffff007224 */ /* 0x000ff600078e0017 */
[----:B------:R-:W-:Y:S09]  /*9c3a0*/  @!UPT UIADD3 URZ, URZ, URZ, URZ ;  /* 0x0000003f3f3ff290 */ /* 0x000ff2000fffe03f */
[----:B------:R-:W-:Y:S04]  /*9c3b0*/  STL.64 [R1+0x810], R24 ;  /* 0x0008101801007387 */ /* 0x000fe80000100a00 */
[----:B------:R0:W-:Y:S04]  /*9c3c0*/  STL.64 [R1+0x818], R26 ;  /* 0x0008181a01007387 */ /* 0x0001e80000100a00 */
[----:B0-----:R-:W3:Y:S04]  /*9c3d0*/  LDL.LU.64 R26, [R1+0xd748] ;  /* 0x00d74800011a7983 */ /* 0x001ee80000300a00 */
[----:B------:R-:W3:Y:S04]  /*9c3e0*/  LDL.LU.64 R24, [R1+0xd740] ;  /* 0x00d7400001187983 */ /* 0x000ee80000300a00 */
[----:B------:R-:W3:Y:S02]  /*9c3f0*/  LDL.LU.64 R22, [R1+0xd738] ;  /* 0x00d7380001167983 */ /* 0x000ee40000300a00 */
        /* <DEDUP_REMOVED lines=8> */
[----:B------:R-:W4:Y:S04]  /*9c480*/  LDL.LU.64 R22, [R1+0xd728] ;  /* 0x00d7280001167983 */ /* 0x000f280000300a00 */
[----:B------:R-:W4:Y:S04]  /*9c490*/  LDL.LU.64 R20, [R1+0xd720] ;  /* 0x00d7200001147983 */ /* 0x000f280000300a00 */
[----:B------:R-:W-:Y:S04]  /*9c4a0*/  STL [R1+0xd638], R24 ;  /* 0x00d6381801007387 */ /* 0x000fe80000100800 */
[----:B------:R-:W-:Y:S01]  /*9c4b0*/  STL [R1+0xd634], R25 ;  /* 0x00d6341901007387 */ /* 0x000fe20000100800 */
[----:B------:R-:W-:Y:S01]  /*9c4c0*/  IMAD.MOV.U32 R3, RZ, RZ, R11 ;  /* 0x000000ffff037224 */ /* 0x000fe200078e000b */
[----:B----4-:R-:W-:Y:S11]  /*9c4d0*/  HMMA.16816.F32.BF16 R20, R16, R10, R20 ;  /* 0x0000000a1014723c */ /* 0x010ff60000041814 */
[----:B------:R-:W-:Y:S11]  /*9c4e0*/  @!UPT UIADD3 URZ, URZ, URZ, URZ ;  /* 0x0000003f3f3ff290 */ /* 0x000ff6000fffe03f */
[----:B------:R-:W-:Y:S01]  /*9c4f0*/  @!UPT UIADD3 URZ, URZ, URZ, URZ ;  /* 0x0000003f3f3ff290 */ /* 0x000fe2000fffe03f */
[----:B------:R-:W-:Y:S04]  /*9c500*/  STL.64 [R1+0x7f0], R20 ;  /* 0x0007f01401007387 */ /* 0x000fe80000100a00 */
[----:B------:R0:W-:Y:S04]  /*9c510*/  STL.64 [R1+0x7f8], R22 ;  /* 0x0007f81601007387 */ /* 0x0001e80000100a00 */
[----:B0-----:R-:W4:Y:S04]  /*9c520*/  LDL.LU.64 R22, [R1+0xd718] ;  /* 0x00d7180001167983 */ /* 0x001f280000300a00 */
[----:B------:R-:W2:Y:S04]  /*9c530*/  LDL.LU.64 R20, [R1+0xd710] ;  /* 0x00d7100001147983 */ /* 0x000ea80000300a00 */
[----:B------:R-:W2:Y:S04]  /*9c540*/  LDL.LU R8, [R1+0x270] ;  /* 0x0002700001087983 */ /* 0x000ea80000300800 */
[----:B------:R-:W2:Y:S04]  /*9c550*/  LDL.LU R9, [R1+0x274] ;  /* 0x0002740001097983 */ /* 0x000ea80000300800 */
[----:B------:R-:W2:Y:S04]  /*9c560*/  LDL.LU R10, [R1+0x278] ;  /* 0x00027800010a7983 */ /* 0x000ea80000300800 */
[----:B------:R-:W2:Y:S04]  /*9c570*/  LDL.LU R11, [R1+0x27c] ;  /* 0x00027c00010b7983 */ /* 0x000ea80000300800 */
[----:B--2---:R4:W-:Y:S04]  /*9c580*/  STL.64 [R1+0xd680], R10 ;  /* 0x00d6800a01007387 */ /* 0x0049e80000100a00 */
[----:B------:R0:W-:Y:S01]  /*9c590*/  STL.64 [R1+0xd678], R8 ;  /* 0x00d6780801007387 */ /* 0x0001e20000100a00 */
[----:B----4-:R-:W-:-:S02]  /*9c5a0*/  IMAD.MOV.U32 R10, RZ, RZ, R23 ;  /* 0x000000ffff0a7224 */ /* 0x010fc400078e0017 */
[----:B------:R-:W-:-:S05]  /*9c5b0*/  IMAD.MOV.U32 R11, RZ, RZ, R22 ;  /* 0x000000ffff0b7224 */ /* 0x000fca00078e0016 */
[----:B------:R1:W-:Y:S04]  /*9c5c0*/  STL.64 [R1+0xd698], R10 ;  /* 0x00d6980a01007387 */ /* 0x0003e80000100a00 */
[----:B0-----:R-:W2:Y:S04]  /*9c5d0*/  LDL.LU R8, [R1+0x7d0] ;  /* 0x0007d00001087983 */ /* 0x001ea80000300800 */
[----:B------:R-:W2:Y:S04]  /*9c5e0*/  LDL.LU R9, [R1+0x7d4] ;  /* 0x0007d40001097983 */ /* 0x000ea80000300800 */
[----:B-1----:R-:W2:Y:S04]  /*9c5f0*/  LDL.LU R10, [R1+0x7d8] ;  /* 0x0007d800010a7983 */ /* 0x002ea80000300800 */
[----:B------:R-:W2:Y:S02]  /*9c600*/  LDL.LU R11, [R1+0x7dc] ;  /* 0x0007dc00010b7983 */ /* 0x000ea40000300800 */
[----:B--2---:R-:W-:Y:S11]  /*9c610*/  HMMA.16816.F32.BF16 R8, R16, R14, R8 ;  /* 0x0000000e1008723c */ /* 0x004ff60000041808 */
[----:B------:R-:W-:Y:S11]  /*9c620*/  @!UPT UIADD3 URZ, URZ, URZ, URZ ;  /* 0x0000003f3f3ff290 */ /* 0x000ff6000fffe03f */
[----:B------:R-:W-:Y:S01]  /*9c630*/  @!UPT UIADD3 URZ, URZ, URZ, URZ ;  /* 0x0000003f3f3ff290 */ /* 0x000fe2000fffe03f */
[----:B------:R-:W-:Y:S04]  /*9c640*/  STL.64 [R1+0x7e0], R8 ;  /* 0x0007e00801007387 */ /* 0x000fe80000100a00 */
[----:B------:R0:W-:Y:S02]  /*9c650*/  STL.64 [R1+0x7e8], R10 ;  /* 0x0007e80a01007387 */ /* 0x0001e40000100a00 */
[----:B0-----:R-:W-:Y:S02]  /*9c660*/  IMAD.MOV.U32 R11, RZ, RZ, R20 ;  /* 0x000000ffff0b7224 */ /* 0x001fe400078e0014 */
[----:B------:R-:W-:Y:S01]  /*9c670*/  IMAD.MOV.U32 R10, RZ, RZ, R21 ;  /* 0x000000ffff0a7224 */ /* 0x000fe200078e0015 */
[----:B------:R-:W2:Y:S04]  /*9c680*/  LDL.LU R20, [R1+0x490] ;  /* 0x0004900001147983 */ /* 0x000ea80000300800 */
[----:B------:R-:W2:Y:S04]  /*9c690*/  LDL.LU R21, [R1+0x494] ;  /* 0x0004940001157983 */ /* 0x000ea80000300800 */
[----:B------:R-:W4:Y:S04]  /*9c6a0*/  LDL.LU R22, [R1+0x498] ;  /* 0x0004980001167983 */ /* 0x000f280000300800 */
[----:B------:R-:W4:Y:S01]  /*9c6b0*/  LDL.LU R23, [R1+0x49c] ;  /* 0x00049c0001177983 */ /* 0x000f220000300800 */
[----:B------:R-:W-:-:S02]  /*9c6c0*/  IMAD.MOV.U32 R24, RZ, RZ, R14 ;  /* 0x000000ffff187224 */ /* 0x000fc400078e000e */
[----:B------:R-:W-:Y:S01]  /*9c6d0*/  IMAD.MOV.U32 R25, RZ, RZ, R15 ;  /* 0x000000ffff197224 */ /* 0x000fe200078e000f */
[----:B----4-:R0:W-:Y:S04]  /*9c6e0*/  STL.64 [R1+0xd6e0], R22 ;  /* 0x00d6e01601007387 */ /* 0x0101e80000100a00 */
[----:B--2---:R-:W-:Y:S04]  /*9c6f0*/  STL.64 [R1+0xd6d8], R20 ;  /* 0x00d6d81401007387 */ /* 0x004fe80000100a00 */
[----:B------:R-:W2:Y:S04]  /*9c700*/  LDL R6, [R1+0x78] ;  /* 0x0000780001067983 */ /* 0x000ea80000100800 */
[----:B0-----:R-:W4:Y:S04]  /*9c710*/  LDL R22, [R1+0x58] ;  /* 0x0000580001167983 */ /* 0x001f280000100800 */
[----:B------:R-:W4:Y:S04]  /*9c720*/  LDL R23, [R1+0x5c] ;  /* 0x00005c0001177983 */ /* 0x000f280000100800 */
[----:B------:R-:W2:Y:S04]  /*9c730*/  LDL R7, [R1+0x7c] ;  /* 0x00007c0001077983 */ /* 0x000ea80000100800 */
[----:B------:R-:W2:Y:S04]  /*9c740*/  LDL.LU R12, [R1+0x7b0] ;  /* 0x0007b000010c7983 */ /* 0x000ea80000300800 */
[----:B------:R-:W2:Y:S04]  /*9c750*/  LDL.LU R13, [R1+0x7b4] ;  /* 0x0007b400010d7983 */ /* 0x000ea80000300800 */
[----:B------:R-:W2:Y:S04]  /*9c760*/  LDL.LU R14, [R1+0x7b8] ;  /* 0x0007b800010e7983 */ /* 0x000ea80000300800 */
[----:B------:R-:W2:Y:S04]  /*9c770*/  LDL.LU R15, [R1+0x7bc] ;  /* 0x0007bc00010f7983 */ /* 0x000ea80000300800 */
[----:B--2---:R-:W-:Y:S04]  /*9c780*/  STL.64 [R1+0xd708], R14 ;  /* 0x00d7080e01007387 */ /* 0x004fe80000100a00 */
[----:B------:R0:W-:Y:S04]  /*9c790*/  STL.64 [R1+0xd700], R12 ;  /* 0x00d7000c01007387 */ /* 0x0001e80000100a00 */
[----:B0-----:R-:W2:Y:S04]  /*9c7a0*/  LDL.LU R12, [R1+0x7c0] ;  /* 0x0007c000010c7983 */ /* 0x001ea80000300800 */
[----:B------:R-:W2:Y:S04]  /*9c7b0*/  LDL.LU R13, [R1+0x7c4] ;  /* 0x0007c400010d7983 */ /* 0x000ea80000300800 */
[----:B------:R-:W2:Y:S04]  /*9c7c0*/  LDL.LU R14, [R1+0x7c8] ;  /* 0x0007c800010e7983 */ /* 0x000ea80000300800 */
[----:B------:R-:W2:Y:S04]  /*9c7d0*/  LDL.LU R15, [R1+0x7cc] ;  /* 0x0007cc00010f7983 */ /* 0x000ea80000300800 */
[----:B----4-:R0:W-:Y:S04]  /*9c7e0*/  STL.64 [R1+0xd6f0], R22 ;  /* 0x00d6f01601007387 */ /* 0x0101e80000100a00 */
[----:B0-----:R-:W4:Y:S04]  /*9c7f0*/  LDL.64 R22, [R1+0x68] ;  /* 0x0000680001167983 */ /* 0x001f280000100a00 */
[----:B------:R-:W-:Y:S04]  /*9c800*/  STL.64 [R1+0xd6b0], R10 ;  /* 0x00d6b00a01007387 */ /* 0x000fe80000100a00 */
[----:B---3--:R-:W-:Y:S04]  /*9c810*/  STL.64 [R1+0xd690], R26 ;  /* 0x00d6901a01007387 */ /* 0x008fe80000100a00 */
[----:B------:R0:W-:Y:S04]  /*9c820*/  STL.64 [R1+0xd688], R24 ;  /* 0x00d6881801007387 */ /* 0x0001e80000100a00 */
[----:B0-----:R-:W3:Y:S04]  /*9c830*/  LDL.LU R24, [R1+0x280] ;  /* 0x0002800001187983 */ /* 0x001ee80000300800 */
[----:B------:R-:W3:Y:S04]  /*9c840*/  LDL.LU R25, [R1+0x284] ;  /* 0x0002840001197983 */ /* 0x000ee80000300800 */
[----:B------:R-:W2:Y:S04]  /*9c850*/  LDL.LU R26, [R1+0x288] ;  /* 0x00028800011a7983 */ /* 0x000ea80000300800 */
[----:B------:R-:W2:Y:S01]  /*9c860*/  LDL.LU R27, [R1+0x28c] ;  /* 0x00028c00011b7983 */ /* 0x000ea20000300800 */
[----:B------:R-:W-:-:S02]  /*9c870*/  IMAD.MOV.U32 R10, RZ, RZ, R5 ;  /* 0x000000ffff0a7224 */ /* 0x000fc400078e0005 */
[----:B------:R-:W-:-:S05]  /*9c880*/  IMAD.MOV.U32 R11, RZ, RZ, R4 ;  /* 0x000000ffff0b7224 */ /* 0x000fca00078e0004 */
[----:B------:R0:W-:Y:S04]  /*9c890*/  STL.64 [R1+0xd6e8], R10 ;  /* 0x00d6e80a01007387 */ /* 0x0001e80000100a00 */
[----:B------:R-:W4:Y:S04]  /*9c8a0*/  LDL.LU R8, [R1+0x7a0] ;  /* 0x0007a00001087983 */ /* 0x000f280000300800 */
[----:B------:R-:W4:Y:S04]  /*9c8b0*/  LDL.LU R9, [R1+0x7a4] ;  /* 0x0007a40001097983 */ /* 0x000f280000300800 */
[----:B0-----:R-:W4:Y:S04]  /*9c8c0*/  LDL.LU R10, [R1+0x7a8] ;  /* 0x0007a800010a7983 */ /* 0x001f280000300800 */
[----:B------:R-:W4:Y:S04]  /*9c8d0*/  LDL.LU R11, [R1+0x7ac] ;  /* 0x0007ac00010b7983 */ /* 0x000f280000300800 */
[----:B--2---:R-:W-:Y:S04]  /*9c8e0*/  STL.64 [R1+0xd6a8], R26 ;  /* 0x00d6a81a01007387 */ /* 0x004fe80000100a00 */
[----:B---3--:R0:W-:Y:S04]  /*9c8f0*/  STL.64 [R1+0xd6a0], R24 ;  /* 0x00d6a01801007387 */ /* 0x0081e80000100a00 */
[----:B0-----:R-:W2:Y:S04]  /*9c900*/  LDL.LU R24, [R1+0x290] ;  /* 0x0002900001187983 */ /* 0x001ea80000300800 */
[----:B------:R-:W2:Y:S04]  /*9c910*/  LDL.LU R25, [R1+0x294] ;  /* 0x0002940001197983 */ /* 0x000ea80000300800 */
[----:B------:R-:W3:Y:S04]  /*9c920*/  LDL.LU R26, [R1+0x298] ;  /* 0x00029800011a7983 */ /* 0x000ee80000300800 */
[----:B------:R-:W3:Y:S01]  /*9c930*/  LDL.LU R27, [R1+0x29c] ;  /* 0x00029c00011b7983 */ /* 0x000ee20000300800 */
[C---:B------:R-:W-:Y:S03]  /*9c940*/  HMMA.16816.F32.BF16 R4, R16.reuse, R6, R12 ;  /* 0x000000061004723c */ /* 0x040fe6000004180c */
[----:B---3--:R-:W-:Y:S04]  /*9c950*/  STL.64 [R1+0xd6c0], R26 ;  /* 0x00d6c01a01007387 */ /* 0x008fe80000100a00 */
[----:B--2---:R0:W-:Y:S04]  /*9c960*/  STL.64 [R1+0xd6b8], R24 ;  /* 0x00d6b81801007387 */ /* 0x0041e80000100a00 */
[----:B0-----:R-:W2:Y:S04]  /*9c970*/  LDL.LU R24, [R1+0x2a0] ;  /* 0x0002a00001187983 */ /* 0x001ea80000300800 */
[----:B------:R-:W2:Y:S04]  /*9c980*/  LDL.LU R25, [R1+0x2a4] ;  /* 0x0002a40001197983 */ /* 0x000ea80000300800 */
[----:B------:R-:W2:Y:S04]  /*9c990*/  LDL.LU R26, [R1+0x2a8] ;  /* 0x0002a800011a7983 */ /* 0x000ea80000300800 */
[----:B------:R-:W2:Y:S04]  /*9c9a0*/  LDL.LU R27, [R1+0x2ac] ;  /* 0x0002ac00011b7983 */ /* 0x000ea80000300800 */
[----:B------:R-:W4:Y:S04]  /*9c9b0*/  LDL.LU.64 R14, [R1+0xd708] ;  /* 0x00d70800010e7983 */ /* 0x000f280000300a00 */
[----:B------:R-:W4:Y:S04]  /*9c9c0*/  LDL.LU.64 R12, [R1+0xd700] ;  /* 0x00d70000010c7983 */ /* 0x000f280000300a00 */
[----:B------:R0:W-:Y:S04]  /*9c9d0*/  STL.64 [R1+0x7d0], R4 ;  /* 0x0007d00401007387 */ /* 0x0001e80000100a00 */
[----:B------:R1:W-:Y:S04]  /*9c9e0*/  STL.64 [R1+0x7d8], R6 ;  /* 0x0007d80601007387 */ /* 0x0003e80000100a00 */
[----:B0-----:R-:W3:Y:S04]  /*9c9f0*/  LDL.LU R4, [R1+0x260] ;  /* 0x0002600001047983 */ /* 0x001ee80000300800 */
[----:B------:R-:W3:Y:S04]  /*9ca00*/  LDL.LU R5, [R1+0x264] ;  /* 0x0002640001057983 */ /* 0x000ee80000300800 */
[----:B-1----:R-:W3:Y:S04]  /*9ca10*/  LDL.LU R6, [R1+0x268] ;  /* 0x0002680001067983 */ /* 0x002ee80000300800 */
[----:B------:R-:W3:Y:S01]  /*9ca20*/  LDL.LU R7, [R1+0x26c] ;  /* 0x00026c0001077983 */ /* 0x000ee20000300800 */
[C---:B----4-:R-:W-:Y:S11]  /*9ca30*/  HMMA.16816.F32.BF16 R12, R16.reuse, R22, R12 ;  /* 0x00000016100c723c */ /* 0x050ff6000004180c */
[----:B------:R-:W-:Y:S11]  /*9ca40*/  @!UPT UIADD3 URZ, URZ, URZ, URZ ;  /* 0x0000003f3f3ff290 */ /* 0x000ff6000fffe03f */
[----:B------:R-:W-:Y:S01]  /*9ca50*/  @!UPT UIADD3 URZ, URZ, URZ, URZ ;  /* 0x0000003f3f3ff290 */ /* 0x000fe2000fffe03f */
[----:B------:R0:W-:Y:S04]  /*9ca60*/  STL.64 [R1+0x7c0], R12 ;  /* 0x0007c00c01007387 */ /* 0x0001e80000100a00 */
[----:B------:R1:W-:Y:S01]  /*9ca70*/  STL.64 [R1+0x7c8], R14 ;  /* 0x0007c80e01007387 */ /* 0x0003e20000100a00 */
[----:B0-----:R-:W-:Y:S02]  /*9ca80*/  IMAD.MOV.U32 R13, RZ, RZ, R22 ;  /* 0x000000ffff0d7224 */ /* 0x001fe400078e0016 */
[----:B------:R-:W-:Y:S01]  /*9ca90*/  IMAD.MOV.U32 R12, RZ, RZ, R23 ;  /* 0x000000ffff0c7224 */ /* 0x000fe200078e0017 */
[----:B-1----:R-:W4:Y:S04]  /*9caa0*/  LDL.LU.64 R14, [R1+0xd6f8] ;  /* 0x00d6f800010e7983 */ /* 0x002f280000300a00 */
[----:B------:R-:W2:Y:S04]  /*9cab0*/  LDL.LU.64 R22, [R1+0xd6f0] ;  /* 0x00d6f00001167983 */ /* 0x000ea80000300a00 */
[----:B------:R-:W3:Y:S01]  /*9cac0*/  LDL R29, [R1+0x3f84] ;  /* 0x003f8400011d7983 */ /* 0x000ee20000100800 */
[C---:B--2---:R-:W-:Y:S03]  /*9cad0*/  HMMA.16816.F32.BF16 R20, R16.reuse, R22, R8 ;  /* 0x000000161014723c */ /* 0x044fe60000041808 */
[----:B------:R-:W2:Y:S11]  /*9cae0*/  LDL.LU.64 R10, [R1+0xd6e8] ;  /* 0x00d6e800010a7983 */ /* 0x000eb60000300a00 */
[----:B------:R-:W-:Y:S09]  /*9caf0*/  @!UPT UIADD3 URZ, URZ, URZ, URZ ;  /* 0x0000003f3f3ff290 */ /* 0x000ff2000fffe03f */
[----:B------:R-:W-:Y:S04]  /*9cb00*/  STL.64 [R1+0x7b0], R20 ;  /* 0x0007b01401007387 */ /* 0x000fe80000100a00 */
[----:B------:R0:W-:Y:S04]  /*9cb10*/  STL.64 [R1+0x7b8], R22 ;  /* 0x0007b81601007387 */ /* 0x0001e80000100a00 */
[----:B0-----:R-:W4:Y:S04]  /*9cb20*/  LDL.LU.64 R22, [R1+0xd6e0] ;  /* 0x00d6e00001167983 */ /* 0x001f280000300a00 */
[----:B------:R-:W4:Y:S02]  /*9cb30*/  LDL.LU.64 R20, [R1+0xd6d8] ;  /* 0x00d6d80001147983 */ /* 0x000f240000300a00 */
[----:B----4-:R-:W-:Y:S02]  /*9cb40*/  HMMA.16816.F32.BF16 R16, R16, R14, R20 ;  /* 0x0000000e1010723c */ /* 0x010fe40000041814 */
[----:B------:R-:W2:Y:S04]  /*9cb50*/  LDL.LU.64 R22, [R1+0xd6d0] ;  /* 0x00d6d00001167983 */ /* 0x000ea80000300a00 */
[----:B------:R-:W2:Y:S11]  /*9cb60*/  LDL.LU.64 R20, [R1+0xd6c8] ;  /* 0x00d6c80001147983 */ /* 0x000eb60000300a00 */
[----:B------:R-:W-:Y:S06]  /*9cb70*/  @!UPT UIADD3 URZ, URZ, URZ, URZ ;  /* 0x0000003f3f3ff290 */ /* 0x000fec000fffe03f */
[----:B------:R0:W-:Y:S04]  /*9cb80*/  STL.64 [R1+0x490], R16 ;  /* 0x0004901001007387 */ /* 0x0001e80000100a00 */
[----:B------:R1:W-:Y:S04]  /*9cb90*/  STL.64 [R1+0x498], R18 ;  /* 0x0004981201007387 */ /* 0x0003e80000100a00 */
[----:B0-----:R-:W4:Y:S04]  /*9cba0*/  LDL.LU R16, [R1+0x250] ;  /* 0x0002500001107983 */ /* 0x001f280000300800 */
[----:B------:R-:W4:Y:S04]  /*9cbb0*/  LDL.LU R17, [R1+0x254] ;  /* 0x0002540001117983 */ /* 0x000f280000300800 */
[----:B-1----:R-:W4:Y:S04]  /*9cbc0*/  LDL.LU R18, [R1+0x258] ;  /* 0x0002580001127983 */ /* 0x002f280000300800 */
[----:B------:R-:W4:Y:S04]  /*9cbd0*/  LDL.LU R19, [R1+0x25c] ;  /* 0x00025c0001137983 */ /* 0x000f280000300800 */
[----:B------:R-:W-:Y:S04]  /*9cbe0*/  STL.64 [R1+0xd5a8], R14 ;  /* 0x00d5a80e01007387 */ /* 0x000fe80000100a00 */
[----:B------:R0:W-:Y:S04]  /*9cbf0*/  STL.64 [R1+0xd640], R12 ;  /* 0x00d6400c01007387 */ /* 0x0001e80000100a00 */
[----:B0-----:R-:W3:Y:S04]  /*9cc00*/  LDL.LU R12, [R1+0x670] ;  /* 0x00067000010c7983 */ /* 0x001ee80000300800 */
[----:B------:R-:W3:Y:S04]  /*9cc10*/  LDL.LU R13, [R1+0x674] ;  /* 0x00067400010d7983 */ /* 0x000ee80000300800 */
[----:B------:R-:W3:Y:S04]  /*9cc20*/  LDL.LU R14, [R1+0x678] ;  /* 0x00067800010e7983 */ /* 0x000ee80000300800 */
[----:B------:R-:W3:Y:S01]  /*9cc30*/  LDL.LU R15, [R1+0x67c] ;  /* 0x00067c00010f7983 */ /* 0x000ee20000300800 */
[C---:B--2---:R-:W-:Y:S03]  /*9cc40*/  HMMA.16816.F32.BF16 R8, R20.reuse, R10, R24 ;  /* 0x0000000a1408723c */ /* 0x044fe60000041818 */
[----:B---3--:R0:W-:Y:S04]  /*9cc50*/  STL.64 [R1+0xd650], R14 ;  /* 0x00d6500e01007387 */ /* 0x0081e80000100a00 */
[----:B------:R-:W-:Y:S04]  /*9cc60*/  STL.64 [R1+0xd648], R12 ;  /* 0x00d6480c01007387 */ /* 0x000fe80000100a00 */
[----:B0-----:R-:W2:Y:S04]  /*9cc70*/  LDL R14, [R1+0x38] ;  /* 0x00003800010e7983 */ /* 0x001ea80000100800 */
[----:B------:R-:W2:Y:S04]  /*9cc80*/  LDL R15, [R1+0x3c] ;  /* 0x00003c00010f7983 */ /* 0x000ea80000100800 */
        /* <DEDUP_REMOVED lines=12> */
[C---:B---3--:R-:W-:Y:S02]  /*9cd50*/  HMMA.16816.F32.BF16 R8, R20.reuse, R10, R24 ;  /* 0x0000000a1408723c */ /* 0x048fe40000041818 */
[----:B------:R-:W3:Y:S04]  /*9cd60*/  LDL.LU.64 R26, [R1+0xd690] ;  /* 0x00d69000011a7983 */ /* 0x000ee80000300a00 */
[----:B------:R-:W2:Y:S11]  /*9cd70*/  LDL.LU.64 R24, [R1+0xd688] ;  /* 0x00d6880001187983 */ /* 0x000eb60000300a00 */
[----:B------:R-:W-:Y:S06]  /*9cd80*/  @!UPT UIADD3 URZ, URZ, URZ, URZ ;  /* 0x0000003f3f3ff290 */ /* 0x000fec000fffe03f */
[----:B------:R-:W-:Y:S04]  /*9cd90*/  STL.64 [R1+0x280], R8 ;  /* 0x0002800801007387 */ /* 0x000fe80000100a00 */
[----:B------:R0:W-:Y:S04]  /*9cda0*/  STL.64 [R1+0x288], R10 ;  /* 0x0002880a01007387 */ /* 0x0001e80000100a00 */
[----:B0-----:R-:W3:Y:S04]  /*9cdb0*/  LDL.LU.64 R10, [R1+0xd680] ;  /* 0x00d68000010a7983 */ /* 0x001ee80000300a00 */
[----:B------:R-:W3:Y:S02]  /*9cdc0*/  LDL.LU.64 R8, [R1+0xd678] ;  /* 0x00d6780001087983 */ /* 0x000ee40000300a00 */
[C---:B---3--:R-:W-:Y:S11]  /*9cdd0*/  HMMA.16816.F32.BF16 R8, R20.reuse, R26, R8 ;  /* 0x0000001a1408723c */ /* 0x048ff60000041808 */
[----:B------:R-:W-:Y:S11]  /*9cde0*/  @!UPT UIADD3 URZ, URZ, URZ, URZ ;  /* 0x0000003f3f3ff290 */ /* 0x000ff6000fffe03f */
[----:B------:R-:W-:Y:S01]  /*9cdf0*/  @!UPT UIADD3 URZ, URZ, URZ, URZ ;  /* 0x0000003f3f3ff290 */ /* 0x000fe2000fffe03f */
[----:B------:R-:W-:Y:S04]  /*9ce00*/  STL.64 [R1+0x270], R8 ;  /* 0x0002700801007387 */ /* 0x000fe80000100a00 */
[----:B------:R0:W-:Y:S04]  /*9ce10*/  STL.64 [R1+0x278], R10 ;  /* 0x0002780a01007387 */ /* 0x0001e80000100a00 */
[----:B0-----:R-:W3:Y:S04]  /*9ce20*/  LDL.LU.64 R10, [R1+0xd670] ;  /* 0x00d67000010a7983 */ /* 0x001ee80000300a00 */
[----:B------:R-:W4:Y:S04]  /*9ce30*/  LDL.LU.64 R8, [R1+0xd668] ;  /* 0x00d6680001087983 */ /* 0x000f280000300a00 */
[----:B------:R-:W-:Y:S04]  /*9ce40*/  STL.64 [R1+0xd580], R26 ;  /* 0x00d5801a01007387 */ /* 0x000fe80000100a00 */
[----:B--2---:R0:W-:Y:S04]  /*9ce50*/  STL.64 [R1+0xd658], R24 ;  /* 0x00d6581801007387 */ /* 0x0041e80000100a00 */
[----:B0-----:R-:W2:Y:S04]  /*9ce60*/  LDL.LU R24, [R1+0x680] ;  /* 0x0006800001187983 */ /* 0x001ea80000300800 */
[----:B------:R-:W2:Y:S04]  /*9ce70*/  LDL.LU R25, [R1+0x684] ;  /* 0x0006840001197983 */ /* 0x000ea80000300800 */
[----:B------:R-:W2:Y:S04]  /*9ce80*/  LDL.LU R26, [R1+0x688] ;  /* 0x00068800011a7983 */ /* 0x000ea80000300800 */
[----:B------:R-:W2:Y:S01]  /*9ce90*/  LDL.LU R27, [R1+0x68c] ;  /* 0x00068c00011b7983 */ /* 0x000ea20000300800 */
[----:B---3--:R-:W-:Y:S11]  /*9cea0*/  HMMA.16816.F32.BF16 R4, R20, R10, R4 ;  /* 0x0000000a1404723c */ /* 0x008ff60000041804 */
[----:B------:R-:W-:Y:S11]  /*9ceb0*/  @!UPT UIADD3 URZ, URZ, URZ, URZ ;  /* 0x0000003f3f3ff290 */ /* 0x000ff6000fffe03f */
[----:B------:R-:W-:Y:S01]  /*9cec0*/  @!UPT UIADD3 URZ, URZ, URZ, URZ ;  /* 0x0000003f3f3ff290 */ /* 0x000fe2000fffe03f */
[----:B------:R-:W-:Y:S04]  /*9ced0*/  STL.64 [R1+0x260], R4 ;  /* 0x0002600401007387 */ /* 0x000fe80000100a00 */
[----:B------:R0:W-:Y:S04]  /*9cee0*/  STL.64 [R1+0x268], R6 ;  /* 0x0002680601007387 */ /* 0x0001e80000100a00 */
[----:B0-----:R-:W3:Y:S04]  /*9cef0*/  LDL.LU.64 R6, [R1+0xd660] ;  /* 0x00d6600001067983 */ /* 0x001ee80000300a00 */
[----:B------:R0:W-:Y:S04]  /*9cf00*/  STL.64 [R1+0xd538], R10 ;  /* 0x00d5380a01007387 */ /* 0x0001e80000100a00 */
[----:B----4-:R-:W-:Y:S01]  /*9cf10*/  STL.64 [R1+0xd530], R8 ;  /* 0x00d5300801007387 */ /* 0x010fe20000100a00 */
[----:B0-----:R-:W-:-:S02]  /*9cf20*/  IMAD.MOV.U32 R10, RZ, RZ, R2 ;  /* 0x000000ffff0a7224 */ /* 0x001fc400078e0002 */
[----:B------:R-:W-:Y:S01]  /*9cf30*/  IMAD.MOV.U32 R11, RZ, RZ, R0 ;  /* 0x000000ffff0b7224 */ /* 0x000fe200078e0000 */
[C---:B--2---:R-:W-:Y:S08]  /*9cf40*/  HMMA.16816.F32.BF16 R12, R20.reuse, R14, R24 ;  /* 0x0000000e140c723c */ /* 0x044ff00000041818 */
[C---:B---3--:R-:W-:Y:S11]  /*9cf50*/  HMMA.16816.F32.BF16 R16, R20.reuse, R6, R16 ;  /* 0x000000061410723c */ /* 0x048ff60000041810 */
[----:B------:R-:W-:Y:S11]  /*9cf60*/  @!UPT UIADD3 URZ, URZ, URZ, URZ ;  /* 0x0000003f3f3ff290 */ /* 0x000ff6000fffe03f */
[----:B------:R-:W-:Y:S01]  /*9cf70*/  @!UPT UIADD3 URZ, URZ, URZ, URZ ;  /* 0x0000003f3f3ff290 */ /* 0x000fe2000fffe03f */
[----:B------:R-:W-:Y:S01]  /*9cf80*/  STL.64 [R1+0x250], R16 ;  /* 0x0002501001007387 */ /* 0x000fe20000100a00 */
[----:B------:R-:W-:Y:S02]  /*9cf90*/  IMAD.MOV.U32 R2, RZ, RZ, R18 ;  /* 0x000000ffff027224 */ /* 0x000fe400078e0012 */
[----:B------:R-:W-:Y:S02]  /*9cfa0*/  IMAD.MOV.U32 R0, RZ, RZ, R19 ;  /* 0x000000ffff007224 */ /* 0x000fe400078e0013 */
[----:B------:R-:W0:Y:S04]  /*9cfb0*/  LDSM.16.MT88.4 R16, [R28+0x41080] ;  /* 0x041080001c10783b */ /* 0x000e280000004200 */
[----:B------:R1:W-:Y:S04]  /*9cfc0*/  STL.64 [R1+0xd5b0], R6 ;  /* 0x00d5b00601007387 */ /* 0x0003e80000100a00 */
[----:B------:R-:W2:Y:S04]  /*9cfd0*/  LDL.LU R4, [R1+0x660] ;  /* 0x0006600001047983 */ /* 0x000ea80000300800 */
[----:B------:R-:W2:Y:S04]  /*9cfe0*/  LDL.LU R5, [R1+0x664] ;  /* 0x0006640001057983 */ /* 0x000ea80000300800 */
[----:B-1----:R-:W2:Y:S04]  /*9cff0*/  LDL.LU R6, [R1+0x668] ;  /* 0x0006680001067983 */ /* 0x002ea80000300800 */
[----:B------:R-:W2:Y:S04]  /*9d000*/  LDL.LU R7, [R1+0x66c] ;  /* 0x00066c0001077983 */ /* 0x000ea80000300800 */
[----:B------:R-:W-:Y:S04]  /*9d010*/  STL [R1+0xcdd4], R0 ;  /* 0x00cdd40001007387 */ /* 0x000fe80000100800 */
[----:B------:R-:W-:Y:S04]  /*9d020*/  STL [R1+0xcdd0], R2 ;  /* 0x00cdd00201007387 */ /* 0x000fe80000100800 */
[----:B0-----:R-:W-:Y:S04]  /*9d030*/  STL [R1+0xd440], R17 ;  /* 0x00d4401101007387 */ /* 0x001fe80000100800 */
[----:B------:R0:W-:Y:S04]  /*9d040*/  STL [R1+0xd43c], R18 ;  /* 0x00d43c1201007387 */ /* 0x0001e80000100800 */
[----:B------:R1:W-:Y:S04]  /*9d050*/  STL [R1+0xd438], R19 ;  /* 0x00d4381301007387 */ /* 0x0003e80000100800 */
[----:B------:R-:W-:Y:S04]  /*9d060*/  STL [R1+0xd568], R16 ;  /* 0x00d5681001007387 */ /* 0x000fe80000100800 */
[----:B0-----:R-:W3:Y:S04]  /*9d070*/  LDL R18, [R1+0xc8] ;  /* 0x0000c80001127983 */ /* 0x001ee80000100800 */
[----:B-1----:R-:W3:Y:S04]  /*9d080*/  LDL R19, [R1+0xcc] ;  /* 0x0000cc0001137983 */ /* 0x002ee80000100800 */
[----:B------:R-:W-:Y:S04]  /*9d090*/  STL [R1+0xced0], R28 ;  /* 0x00ced01c01007387 */ /* 0x000fe80000100800 */
[----:B------:R-:W4:Y:S04]  /*9d0a0*/  LDL.LU.64 R24, [R1+0xd658] ;  /* 0x00d6580001187983 */ /* 0x000f280000300a00 */
[----:B------:R-:W-:Y:S04]  /*9d0b0*/  STL.64 [R1+0x7a0], R12 ;  /* 0x0007a00c01007387 */ /* 0x000fe80000100a00 */
[----:B------:R0:W-:Y:S04]  /*9d0c0*/  STL.64 [R1+0x7a8], R14 ;  /* 0x0007a80e01007387 */ /* 0x0001e80000100a00 */
[----:B0-----:R-:W3:Y:S04]  /*9d0d0*/  LDL.LU.64 R14, [R1+0xd650] ;  /* 0x00d65000010e7983 */ /* 0x001ee80000300a00 */
[----:B------:R-:W3:Y:S01]  /*9d0e0*/  LDL.LU.64 R12, [R1+0xd648] ;  /* 0x00d64800010c7983 */ /* 0x000ee20000300a00 */
[C---:B--2---:R-:W-:Y:S08]  /*9d0f0*/  HMMA.16816.F32.BF16 R8, R20.reuse, R10, R4 ;  /* 0x0000000a1408723c */ /* 0x044ff00000041804 */
[----:B---3--:R-:W-:Y:S01]  /*9d100*/  HMMA.16816.F32.BF16 R16, R20, R18, R12 ;  /* 0x000000121410723c */ /* 0x008fe2000004180c */
[----:B------:R-:W2:Y:S04]  /*9d110*/  LDL.LU.64 R12, [R1+0xd640] ;  /* 0x00d64000010c7983 */ /* 0x000ea80000300a00 */
[----:B------:R-:W3:Y:S11]  /*9d120*/  LDL.LU R4, [R1+0x600] ;  /* 0x0006000001047983 */ /* 0x000ef60000300800 */
[----:B------:R-:W-:Y:S07]  /*9d130*/  @!UPT UIADD3 URZ, URZ, URZ, URZ ;  /* 0x0000003f3f3ff290 */ /* 0x000fee000fffe03f */
[----:B------:R-:W-:Y:S04]  /*9d140*/  STL.64 [R1+0x680], R16 ;  /* 0x0006801001007387 */ /* 0x000fe80000100a00 */
[----:B------:R-:W-:Y:S04]  /*9d150*/  STL.64 [R1+0x688], R18 ;  /* 0x0006881201007387 */ /* 0x000fe80000100a00 */
[----:B------:R-:W-:Y:S04]  /*9d160*/  STL.64 [R1+0x670], R8 ;  /* 0x0006700801007387 */ /* 0x000fe80000100a00 */
[----:B------:R-:W-:Y:S04]  /*9d170*/  STL.64 [R1+0x678], R10 ;  /* 0x0006780a01007387 */ /* 0x000fe80000100a00 */
[----:B------:R-:W3:Y:S04]  /*9d180*/  LDL.LU R5, [R1+0x604] ;  /* 0x0006040001057983 */ /* 0x000ee80000300800 */
[----:B------:R-:W2:Y:S04]  /*9d190*/  LDL.LU R6, [R1+0x608] ;  /* 0x0006080001067983 */ /* 0x000ea80000300800 */
[----:B------:R-:W2:Y:S04]  /*9d1a0*/  LDL.LU R7, [R1+0x60c] ;  /* 0x00060c0001077983 */ /* 0x000ea80000300800 */
[----:B--2---:R0:W-:Y:S04]  /*9d1b0*/  STL.64 [R1+0xd5c0], R6 ;  /* 0x00d5c00601007387 */ /* 0x0041e80000100a00 */
[----:B---3--:R-:W-:Y:S01]  /*9d1c0*/  STL.64 [R1+0xd5b8], R4 ;  /* 0x00d5b80401007387 */ /* 0x008fe20000100a00 */
[----:B0-----:R-:W-:-:S02]  /*9d1d0*/  IMAD.MOV.U32 R6, RZ, RZ, R13 ;  /* 0x000000ffff067224 */ /* 0x001fc400078e000d */
[----:B------:R-:W-:-:S05]  /*9d1e0*/  IMAD.MOV.U32 R7, RZ, RZ, R12 ;  /* 0x000000ffff077224 */ /* 0x000fca00078e000c */
[----:B------:R0:W-:Y:S04]  /*9d1f0*/  STL.64 [R1+0xd5d0], R6 ;  /* 0x00d5d00601007387 */ /* 0x0001e80000100a00 */
[----:B0-----:R-:W2:Y:S04]  /*9d200*/  LDL.64 R6, [R1+0x78] ;  /* 0x0000780001067983 */ /* 0x001ea80000100a00 */
[----:B--2---:R-:W-:Y:S04]  /*9d210*/  STL.64 [R1+0xd5e8], R6 ;  /* 0x00d5e80601007387 */ /* 0x004fe80000100a00 */
[----:B------:R-:W2:Y:S04]  /*9d220*/  LDL.64 R14, [R1+0x58] ;  /* 0x00005800010e7983 */ /* 0x000ea80000100a00 */
[----:B--2---:R0:W-:Y:S04]  /*9d230*/  STL.64 [R1+0xd5c8], R14 ;  /* 0x00d5c80e01007387 */ /* 0x0041e80000100a00 */
[----:B------:R-:W2:Y:S04]  /*9d240*/  LDL.LU R12, [R1+0x610] ;  /* 0x00061000010c7983 */ /* 0x000ea80000300800 */
[----:B------:R-:W2:Y:S04]  /*9d250*/  LDL.LU R13, [R1+0x614] ;  /* 0x00061400010d7983 */ /* 0x000ea80000300800 */
[----:B0-----:R-:W3:Y:S04]  /*9d260*/  LDL.LU R14, [R1+0x618] ;  /* 0x00061800010e7983 */ /* 0x001ee80000300800 */
[----:B------:R-:W3:Y:S01]  /*9d270*/  LDL.LU R15, [R1+0x61c] ;  /* 0x00061c00010f7983 */ /* 0x000ee20000300800 */
[----:B----4-:R-:W-:-:S02]  /*9d280*/  IMAD.MOV.U32 R6, RZ, RZ, R24 ;  /* 0x000000ffff067224 */ /* 0x010fc400078e0018 */
[----:B------:R-:W-:Y:S01]  /*9d290*/  IMAD.MOV.U32 R7, RZ, RZ, R25 ;  /* 0x000000ffff077224 */ /* 0x000fe200078e0019 */
[----:B------:R-:W4:Y:S04]  /*9d2a0*/  LDL.LU R24, [R1+0xd638] ;  /* 0x00d6380001187983 */ /* 0x000f280000300800 */
[----:B------:R-:W4:Y:S04]  /*9d2b0*/  LDL.LU R25, [R1+0xd634] ;  /* 0x00d6340001197983 */ /* 0x000f280000300800 */
[----:B------:R-:W-:Y:S04]  /*9d2c0*/  STL.64 [R1+0xd600], R6 ;  /* 0x00d6000601007387 */ /* 0x000fe80000100a00 */
[----:B---3--:R-:W-:Y:S04]  /*9d2d0*/  STL.64 [R1+0xd5e0], R14 ;  /* 0x00d5e00e01007387 */ /* 0x008fe80000100a00 */
[----:B--2---:R0:W-:Y:S04]  /*9d2e0*/  STL.64 [R1+0xd5d8], R12 ;  /* 0x00d5d80c01007387 */ /* 0x0041e80000100a00 */
[----:B0-----:R-:W2:Y:S04]  /*9d2f0*/  LDL.LU R12, [R1+0x620] ;  /* 0x00062000010c7983 */ /* 0x001ea80000300800 */
[----:B------:R-:W2:Y:S04]  /*9d300*/  LDL.LU R13, [R1+0x624] ;  /* 0x00062400010d7983 */ /* 0x000ea80000300800 */
[----:B------:R-:W3:Y:S04]  /*9d310*/  LDL.LU R14, [R1+0x628] ;  /* 0x00062800010e7983 */ /* 0x000ee80000300800 */
[----:B------:R-:W3:Y:S04]  /*9d320*/  LDL.LU R15, [R1+0x62c] ;  /* 0x00062c00010f7983 */ /* 0x000ee80000300800 */
[----:B------:R-:W2:Y:S01]  /*9d330*/  LDL R6, [R1+0x98] ;  /* 0x0000980001067983 */ /* 0x000ea20000100800 */
[----:B------:R-:W-:-:S03]  /*9d340*/  IMAD.MOV.U32 R7, RZ, RZ, R3 ;  /* 0x000000ffff077224 */ /* 0x000fc600078e0003 */
[----:B------:R-:W3:Y:S04]  /*9d350*/  LDL.LU R3, [R1+0xd630] ;  /* 0x00d6300001037983 */ /* 0x000ee80000300800 */
[----:B--2---:R-:W-:Y:S04]  /*9d360*/  STL.64 [R1+0xd618], R6 ;  /* 0x00d6180601007387 */ /* 0x004fe80000100a00 */
[----:B---3--:R-:W-:Y:S04]  /*9d370*/  STL.64 [R1+0xd5f8], R14 ;  /* 0x00d5f80e01007387 */ /* 0x008fe80000100a00 */
[----:B------:R0:W-:Y:S04]  /*9d380*/  STL.64 [R1+0xd5f0], R12 ;  /* 0x00d5f00c01007387 */ /* 0x0001e80000100a00 */
[----:B0-----:R-:W2:Y:S04]  /*9d390*/  LDL.LU R12, [R1+0x630] ;  /* 0x00063000010c7983 */ /* 0x001ea80000300800 */
[----:B------:R-:W2:Y:S04]  /*9d3a0*/  LDL.LU R13, [R1+0x634] ;  /* 0x00063400010d7983 */ /* 0x000ea80000300800 */
[----:B------:R-:W3:Y:S04]  /*9d3b0*/  LDL.LU R14, [R1+0x638] ;  /* 0x00063800010e7983 */ /* 0x000ee80000300800 */
[----:B------:R-:W3:Y:S04]  /*9d3c0*/  LDL.LU R15, [R1+0x63c] ;  /* 0x00063c00010f7983 */ /* 0x000ee80000300800 */
[----:B---3--:R-:W-:Y:S04]  /*9d3d0*/  STL.64 [R1+0xd610], R14 ;  /* 0x00d6100e01007387 */ /* 0x008fe80000100a00 */
[----:B--2---:R0:W-:Y:S04]  /*9d3e0*/  STL.64 [R1+0xd608], R12 ;  /* 0x00d6080c01007387 */ /* 0x0041e80000100a00 */
[----:B0-----:R-:W2:Y:S04]  /*9d3f0*/  LDL.LU R12, [R1+0x640] ;  /* 0x00064000010c7983 */ /* 0x001ea80000300800 */
[----:B------:R-:W2:Y:S04]  /*9d400*/  LDL.LU R13, [R1+0x644] ;  /* 0x00064400010d7983 */ /* 0x000ea80000300800 */
[----:B------:R-:W3:Y:S04]  /*9d410*/  LDL.LU R14, [R1+0x648] ;  /* 0x00064800010e7983 */ /* 0x000ee80000300800 */
[----:B------:R-:W3:Y:S01]  /*9d420*/  LDL.LU R15, [R1+0x64c] ;  /* 0x00064c00010f7983 */ /* 0x000ee20000300800 */
[----:B----4-:R-:W-:-:S02]  /*9d430*/  IMAD.MOV.U32 R7, RZ, RZ, R24 ;  /* 0x000000ffff077224 */ /* 0x010fc400078e0018 */
[----:B------:R-:W-:Y:S01]  /*9d440*/  IMAD.MOV.U32 R6, RZ, RZ, R25 ;  /* 0x000000ffff067224 */ /* 0x000fe200078e0019 */
[----:B---3--:R-:W-:Y:S04]  /*9d450*/  STL.64 [R1+0xd628], R14 ;  /* 0x00d6280e01007387 */ /* 0x008fe80000100a00 */
[----:B--2---:R0:W-:Y:S04]  /*9d460*/  STL.64 [R1+0xd620], R12 ;  /* 0x00d6200c01007387 */ /* 0x0041e80000100a00 */
[----:B0-----:R-:W2:Y:S04]  /*9d470*/  LDL.LU R12, [R1+0x650] ;  /* 0x00065000010c7983 */ /* 0x001ea80000300800 */
[----:B------:R-:W2:Y:S04]  /*9d480*/  LDL.LU R13, [R1+0x654] ;  /* 0x00065400010d7983 */ /* 0x000ea80000300800 */
[----:B------:R-:W2:Y:S04]  /*9d490*/  LDL.LU R14, [R1+0x658] ;  /* 0x00065800010e7983 */ /* 0x000ea80000300800 */
[----:B------:R-:W2:Y:S04]  /*9d4a0*/  LDL.LU R15, [R1+0x65c] ;  /* 0x00065c00010f7983 */ /* 0x000ea80000300800 */
[----:B------:R-:W3:Y:S04]  /*9d4b0*/  LDL.LU R16, [R1+0x470] ;  /* 0x0004700001107983 */ /* 0x000ee80000300800 */
[----:B------:R-:W3:Y:S04]  /*9d4c0*/  LDL.LU R17, [R1+0x474] ;  /* 0x0004740001117983 */ /* 0x000ee80000300800 */
[----:B------:R-:W4:Y:S04]  /*9d4d0*/  LDL.LU R18, [R1+0x478] ;  /* 0x0004780001127983 */ /* 0x000f280000300800 */
[----:B------:R-:W4:Y:S04]  /*9d4e0*/  LDL.LU R19, [R1+0x47c] ;  /* 0x00047c0001137983 */ /* 0x000f280000300800 */
        /* <DEDUP_REMOVED lines=11> */
[----:B---3--:R-:W-:Y:S04]  /*9d5a0*/  STL.64 [R1+0xd570], R16 ;  /* 0x00d5701001007387 */ /* 0x008fe80000100a00 */
[----:B0-----:R-:W3:Y:S04]  /*9d5b0*/  LDL.64 R18, [R1+0x28] ;  /* 0x0000280001127983 */ /* 0x001ee80000100a00 */
[----:B------:R-:W4:Y:S04]  /*9d5c0*/  LDL.LU R8, [R1+0x450] ;  /* 0x0004500001087983 */ /* 0x000f280000300800 */
[----:B------:R-:W4:Y:S04]  /*9d5d0*/  LDL.LU R9, [R1+0x454] ;  /* 0x0004540001097983 */ /* 0x000f280000300800 */
[----:B------:R-:W2:Y:S04]  /*9d5e0*/  LDL.LU R10, [R1+0x458] ;  /* 0x00045800010a7983 */ /* 0x000ea80000300800 */
[----:B------:R-:W2:Y:S01]  /*9d5f0*/  LDL.LU R11, [R1+0x45c] ;  /* 0x00045c00010b7983 */ /* 0x000ea20000300800 */
[C---:B------:R-:W-:Y:S03]  /*9d600*/  HMMA.16816.F32.BF16 R4, R20.reuse, R6, R12 ;  /* 0x000000061404723c */ /* 0x040fe6000004180c */
[----:B--2---:R0:W-:Y:S04]  /*9d610*/  STL.64 [R1+0xd548], R10 ;  /* 0x00d5480a01007387 */ /* 0x0041e80000100a00 */
[----:B----4-:R-:W-:Y:S04]  /*9d620*/  STL.64 [R1+0xd540], R8 ;  /* 0x00d5400801007387 */ /* 0x010fe80000100a00 */
[----:B0-----:R-:W2:Y:S04]  /*9d630*/  LDL.64 R10, [R1+0x8] ;  /* 0x00000800010a7983 */ /* 0x001ea80000100a00 */
[----:B--2---:R0:W-:Y:S04]  /*9d640*/  STL.64 [R1+0xd560], R10 ;  /* 0x00d5600a01007387 */ /* 0x0041e80000100a00 */
[----:B0-----:R-:W2:Y:S04]  /*9d650*/  LDL.64 R10, [R1+0x18] ;  /* 0x00001800010a7983 */ /* 0x001ea80000100a00 */
[----:B------:R-:W4:Y:S04]  /*9d660*/  LDL.LU.64 R14, [R1+0xd628] ;  /* 0x00d62800010e7983 */ /* 0x000f280000300a00 */
[----:B------:R-:W4:Y:S04]  /*9d670*/  LDL.LU.64 R12, [R1+0xd620] ;  /* 0x00d62000010c7983 */ /* 0x000f280000300a00 */
[----:B------:R-:W-:Y:S04]  /*9d680*/  STL.64 [R1+0x660], R4 ;  /* 0x0006600401007387 */ /* 0x000fe80000100a00 */
[----:B------:R0:W-:Y:S04]  /*9d690*/  STL.64 [R1+0x668], R6 ;  /* 0x0006680601007387 */ /* 0x0001e80000100a00 */
[----:B0-----:R-:W4:Y:S02]  /*9d6a0*/  LDL.LU.64 R6, [R1+0xd618] ;  /* 0x00d6180001067983 */ /* 0x001f240000300a00 */
[C---:B----4-:R-:W-:Y:S02]  /*9d6b0*/  HMMA.16816.F32.BF16 R4, R20.reuse, R6, R12 ;  /* 0x000000061404723c */ /* 0x050fe4000004180c */
[----:B------:R-:W4:Y:S04]  /*9d6c0*/  LDL.LU.64 R14, [R1+0xd610] ;  /* 0x00d61000010e7983 */ /* 0x000f280000300a00 */
[----:B------:R-:W4:Y:S11]  /*9d6d0*/  LDL.LU.64 R12, [R1+0xd608] ;  /* 0x00d60800010c7983 */ /* 0x000f360000300a00 */
[----:B------:R-:W-:Y:S06]  /*9d6e0*/  @!UPT UIADD3 URZ, URZ, URZ, URZ ;  /* 0x0000003f3f3ff290 */ /* 0x000fec000fffe03f */
        /* <DEDUP_REMOVED lines=20> */
[----:B------:R-:W4:Y:S11]  /*9d830*/  LDL.LU.64 R14, [R1+0xd5c8] ;  /* 0x00d5c800010e7983 */ /* 0x000f360000300a00 */
[----:B------:R-:W-:Y:S10]  /*9d840*/  @!UPT UIADD3 URZ, URZ, URZ, URZ ;  /* 0x0000003f3f3ff290 */ /* 0x000ff4000fffe03f */
[----:B------:R-:W-:Y:S04]  /*9d850*/  STL.64 [R1+0x620], R4 ;  /* 0x0006200401007387 */ /* 0x000fe80000100a00 */
[----:B------:R0:W-:Y:S04]  /*9d860*/  STL.64 [R1+0x628], R6 ;  /* 0x0006280601007387 */ /* 0x0001e80000100a00 */
[----:B0-----:R-:W4:Y:S04]  /*9d870*/  LDL.LU.64 R6, [R1+0xd5c0] ;  /* 0x00d5c00001067983 */ /* 0x001f280000300a00 */
[----:B------:R-:W4:Y:S02]  /*9d880*/  LDL.LU.64 R4, [R1+0xd5b8] ;  /* 0x00d5b80001047983 */ /* 0x000f240000300a00 */
[----:B----4-:R-:W-:Y:S11]  /*9d890*/  HMMA.16816.F32.BF16 R4, R20, R14, R4 ;  /* 0x0000000e1404723c */ /* 0x010ff60000041804 */
[----:B------:R-:W-:Y:S11]  /*9d8a0*/  @!UPT UIADD3 URZ, URZ, URZ, URZ ;  /* 0x0000003f3f3ff290 */ /* 0x000ff6000fffe03f */
[----:B------:R-:W-:Y:S01]  /*9d8b0*/  @!UPT UIADD3 URZ, URZ, URZ, URZ ;  /* 0x0000003f3f3ff290 */ /* 0x000fe2000fffe03f */
[----:B------:R0:W-:Y:S04]  /*9d8c0*/  STL.64 [R1+0x610], R4 ;  /* 0x0006100401007387 */ /* 0x0001e80000100a00 */
[----:B------:R1:W-:Y:S01]  /*9d8d0*/  STL.64 [R1+0x618], R6 ;  /* 0x0006180601007387 */ /* 0x0003e20000100a00 */
[----:B0-----:R-:W-:-:S03]  /*9d8e0*/  IMAD.MOV.U32 R5, RZ, RZ, R14 ;  /* 0x000000ffff057224 */ /* 0x001fc600078e000e */
[----:B-1----:R-:W4:Y:S01]  /*9d8f0*/  LDL.LU.64 R6, [R1+0xd5b0] ;  /* 0x00d5b00001067983 */ /* 0x002f220000300a00 */
[----:B------:R-:W-:-:S03]  /*9d900*/  IMAD.MOV.U32 R4, RZ, RZ, R15 ;  /* 0x000000ffff047224 */ /* 0x000fc600078e000f */
[----:B------:R-:W2:Y:S04]  /*9d910*/  LDL.LU.64 R14, [R1+0xd5a8] ;  /* 0x00d5a800010e7983 */ /* 0x000ea80000300a00 */
[----:B----4-:R-:W-:Y:S04]  /*9d920*/  STL.64 [R1+0xd558], R6 ;  /* 0x00d5580601007387 */ /* 0x010fe80000100a00 */
[----:B------:R0:W-:Y:S01]  /*9d930*/  STL.64 [R1+0xd550], R4 ;  /* 0x00d5500401007387 */ /* 0x0001e20000100a00 */
[----:B--2---:R-:W-:Y:S03]  /*9d940*/  HMMA.16816.F32.BF16 R20, R20, R14, R24 ;  /* 0x0000000e1414723c */ /* 0x004fe60000041818 */
[----:B0-----:R-:W2:Y:S04]  /*9d950*/  LDL.LU R4, [R1+0x460] ;  /* 0x0004600001047983 */ /* 0x001ea80000300800 */
[----:B------:R-:W2:Y:S04]  /*9d960*/  LDL.LU R5, [R1+0x464] ;  /* 0x0004640001057983 */ /* 0x000ea80000300800 */
[----:B------:R-:W2:Y:S04]  /*9d970*/  LDL.LU R6, [R1+0x468] ;  /* 0x0004680001067983 */ /* 0x000ea80000300800 */
[----:B------:R-:W2:Y:S04]  /*9d980*/  LDL.LU R7, [R1+0x46c] ;  /* 0x00046c0001077983 */ /* 0x000ea80000300800 */
[----:B------:R-:W3:Y:S04]  /*9d990*/  LDL.LU.64 R26, [R1+0xd5a0] ;  /* 0x00d5a000011a7983 */ /* 0x000ee80000300a00 */
[----:B------:R-:W3:Y:S04]  /*9d9a0*/  LDL.LU.64 R24, [R1+0xd598] ;  /* 0x00d5980001187983 */ /* 0x000ee80000300a00 */
[----:B------:R-:W3:Y:S04]  /*9d9b0*/  LDL.LU.64 R14, [R1+0xd590] ;  /* 0x00d59000010e7983 */ /* 0x000ee80000300a00 */
[----:B------:R-:W3:Y:S04]  /*9d9c0*/  LDL.LU.64 R12, [R1+0xd588] ;  /* 0x00d58800010c7983 */ /* 0x000ee80000300a00 */
[----:B------:R0:W-:Y:S04]  /*9d9d0*/  STL.64 [R1+0x240], R20 ;  /* 0x0002401401007387 */ /* 0x0001e80000100a00 */
[----:B------:R1:W-:Y:S04]  /*9d9e0*/  STL.64 [R1+0x248], R22 ;  /* 0x0002481601007387 */ /* 0x0003e80000100a00 */
[----:B0-----:R-:W4:Y:S04]  /*9d9f0*/  LDL.LU R20, [R1+0x430] ;  /* 0x0004300001147983 */ /* 0x001f280000300800 */
[----:B------:R-:W4:Y:S04]  /*9da00*/  LDL.LU R21, [R1+0x434] ;  /* 0x0004340001157983 */ /* 0x000f280000300800 */
[----:B-1----:R-:W4:Y:S04]  /*9da10*/  LDL.LU R22, [R1+0x438] ;  /* 0x0004380001167983 */ /* 0x002f280000300800 */
[----:B------:R-:W4:Y:S01]  /*9da20*/  LDL.LU R23, [R1+0x43c] ;  /* 0x00043c0001177983 */ /* 0x000f220000300800 */
        /* <DEDUP_REMOVED lines=8> */
[----:B------:R-:W2:Y:S04]  /*9dab0*/  LDL.LU.64 R18, [R1+0xd578] ;  /* 0x00d5780001127983 */ /* 0x000ea80000300a00 */
[----:B------:R-:W2:Y:S01]  /*9dac0*/  LDL.LU.64 R16, [R1+0xd570] ;  /* 0x00d5700001107983 */ /* 0x000ea20000300a00 */
[----:B------:R-:W-:Y:S01]  /*9dad0*/  IMAD.MOV.U32 R28, RZ, RZ, R11 ;  /* 0x000000ffff1c7224 */ /* 0x000fe200078e000b */
[----:B--2---:R-:W-:Y:S11]  /*9dae0*/  HMMA.16816.F32.BF16 R16, R12, R10, R16 ;  /* 0x0000000a0c10723c */ /* 0x004ff60000041810 */
[----:B------:R-:W-:Y:S11]  /*9daf0*/  @!UPT UIADD3 URZ, URZ, URZ, URZ ;  /* 0x0000003f3f3ff290 */ /* 0x000ff6000fffe03f */
[----:B------:R-:W-:Y:S01]  /*9db00*/  @!UPT UIADD3 URZ, URZ, URZ, URZ ;  /* 0x0000003f3f3ff290 */ /* 0x000fe2000fffe03f */
[----:B------:R0:W-:Y:S04]  /*9db10*/  STL.64 [R1+0x470], R16 ;  /* 0x0004701001007387 */ /* 0x0001e80000100a00 */
[----:B------:R1:W-:Y:S04]  /*9db20*/  STL.64 [R1+0x478], R18 ;  /* 0x0004781201007387 */ /* 0x0003e80000100a00 */
[----:B0-----:R-:W2:Y:S01]  /*9db30*/  LDL.LU R16, [R1+0xd568] ;  /* 0x00d5680001107983 */ /* 0x001ea20000300800 */
[----:B-1----:R-:W-:-:S03]  /*9db40*/  IMAD.MOV.U32 R19, RZ, RZ, R10 ;  /* 0x000000ffff137224 */ /* 0x002fc600078e000a */
[----:B------:R-:W2:Y:S02]  /*9db50*/  LDL.LU.64 R10, [R1+0xd560] ;  /* 0x00d56000010a7983 */ /* 0x000ea40000300a00 */
[C---:B--2---:R-:W-:Y:S01]  /*9db60*/  HMMA.16816.F32.BF16 R4, R12.reuse, R10, R4 ;  /* 0x0000000a0c04723c */ /* 0x044fe20000041804 */
[----:B------:R-:W-:Y:S02]  /*9db70*/  IMAD.MOV.U32 R17, RZ, RZ, R10 ;  /* 0x000000ffff117224 */ /* 0x000fe400078e000a */
[----:B------:R-:W-:Y:S11]  /*9db80*/  IMAD.MOV.U32 R18, RZ, RZ, R11 ;  /* 0x000000ffff127224 */ /* 0x000ff600078e000b */
[----:B------:R-:W-:Y:S09]  /*9db90*/  @!UPT UIADD3 URZ, URZ, URZ, URZ ;  /* 0x0000003f3f3ff290 */ /* 0x000ff2000fffe03f */
[----:B------:R-:W-:Y:S04]  /*9dba0*/  STL.64 [R1+0x460], R4 ;  /* 0x0004600401007387 */ /* 0x000fe80000100a00 */
[----:B------:R0:W-:Y:S04]  /*9dbb0*/  STL.64 [R1+0x468], R6 ;  /* 0x0004680601007387 */ /* 0x0001e80000100a00 */
[----:B0-----:R-:W4:Y:S04]  /*9dbc0*/  LDL.LU.64 R6, [R1+0xd558] ;  /* 0x00d5580001067983 */ /* 0x001f280000300a00 */
[----:B------:R-:W2:Y:S04]  /*9dbd0*/  LDL.LU.64 R4, [R1+0xd550] ;  /* 0x00d5500001047983 */ /* 0x000ea80000300a00 */
[----:B------:R-:W3:Y:S04]  /*9dbe0*/  LDL.LU.64 R10, [R1+0xd548] ;  /* 0x00d54800010a7983 */ /* 0x000ee80000300a00 */
[----:B------:R-:W3:Y:S04]  /*9dbf0*/  LDL.LU.64 R8, [R1+0xd540] ;  /* 0x00d5400001087983 */ /* 0x000ee80000300a00 */
[----:B------:R-:W-:Y:S04]  /*9dc00*/  STL.64 [R1+0xd450], R18 ;  /* 0x00d4501201007387 */ /* 0x000fe80000100a00 */
[----:B------:R0:W-:Y:S04]  /*9dc10*/  STL.64 [R1+0xd448], R16 ;  /* 0x00d4481001007387 */ /* 0x0001e80000100a00 */
[----:B0-----:R-:W2:Y:S04]  /*9dc20*/  LDL.LU R16, [R1+0x440] ;  /* 0x0004400001107983 */ /* 0x001ea80000300800 */
[----:B------:R-:W2:Y:S04]  /*9dc30*/  LDL.LU R17, [R1+0x444] ;  /* 0x0004440001117983 */ /* 0x000ea80000300800 */
[----:B------:R-:W2:Y:S04]  /*9dc40*/  LDL.LU R18, [R1+0x448] ;  /* 0x0004480001127983 */ /* 0x000ea80000300800 */
[----:B------:R-:W2:Y:S01]  /*9dc50*/  LDL.LU R19, [R1+0x44c] ;  /* 0x00044c0001137983 */ /* 0x000ea20000300800 */
[C---:B---3--:R-:W-:Y:S11]  /*9dc60*/  HMMA.16816.F32.BF16 R8, R12.reuse, R26, R8 ;  /* 0x0000001a0c08723c */ /* 0x048ff60000041808 */
        /* <DEDUP_REMOVED lines=8> */
[C---:B--2---:R-:W-:Y:S03]  /*9dcf0*/  HMMA.16816.F32.BF16 R16, R12.reuse, R10, R16 ;  /* 0x0000000a0c10723c */ /* 0x044fe60000041810 */
[----:B------:R-:W-:Y:S04]  /*9dd00*/  STL.64 [R1+0xd3e8], R10 ;  /* 0x00d3e80a01007387 */ /* 0x000fe80000100a00 */
[----:B---3--:R4:W-:Y:S02]  /*9dd10*/  STL.64 [R1+0xd3e0], R8 ;  /* 0x00d3e00801007387 */ /* 0x0089e40000100a00 */
[----:B----4-:R-:W-:Y:S02]  /*9dd20*/  HMMA.16816.F32.BF16 R8, R12, R6, R20 ;  /* 0x000000060c08723c */ /* 0x010fe40000041814 */
[----:B------:R-:W0:Y:S11]  /*9dd30*/  LDSM.16.MT88.4 R20, [R29+0x41000] ;  /* 0x041000001d14783b */ /* 0x000e360000004200 */
[----:B------:R-:W-:Y:S01]  /*9dd40*/  @!UPT UIADD3 URZ, URZ, URZ, URZ ;  /* 0x0000003f3f3ff290 */ /* 0x000fe2000fffe03f */
[----:B------:R1:W-:Y:S04]  /*9dd50*/  STL.64 [R1+0x440], R16 ;  /* 0x0004401001007387 */ /* 0x0003e80000100a00 */
[----:B------:R2:W-:Y:S04]  /*9dd60*/  STL.64 [R1+0x448], R18 ;  /* 0x0004481201007387 */ /* 0x0005e80000100a00 */
[----:B-1----:R-:W3:Y:S04]  /*9dd70*/  LDL.LU R16, [R1+0x420] ;  /* 0x0004200001107983 */ /* 0x002ee80000300800 */
[----:B------:R-:W-:Y:S04]  /*9dd80*/  STL.64 [R1+0x430], R8 ;  /* 0x0004300801007387 */ /* 0x000fe80000100a00 */
[----:B------:R-:W-:Y:S04]  /*9dd90*/  STL.64 [R1+0x438], R10 ;  /* 0x0004380a01007387 */ /* 0x000fe80000100a00 */
[----:B------:R-:W3:Y:S04]  /*9dda0*/  LDL.LU R17, [R1+0x424] ;  /* 0x0004240001117983 */ /* 0x000ee80000300800 */
[----:B--2---:R-:W2:Y:S01]  /*9ddb0*/  LDL.LU R18, [R1+0x428] ;  /* 0x0004280001127983 */ /* 0x004ea20000300800 */
[----:B------:R-:W-:-:S03]  /*9ddc0*/  IMAD.MOV.U32 R19, RZ, RZ, R3 ;  /* 0x000000ffff137224 */ /* 0x000fc600078e0003 */
[----:B------:R-:W4:Y:S04]  /*9ddd0*/  LDL.LU R3, [R1+0xd528] ;  /* 0x00d5280001037983 */ /* 0x000f280000300800 */
[----:B--2---:R-:W-:Y:S04]  /*9dde0*/  STL.64 [R1+0xd460], R18 ;  /* 0x00d4601201007387 */ /* 0x004fe80000100a00 */
[----:B---3--:R-:W-:Y:S04]  /*9ddf0*/  STL.64 [R1+0xd458], R16 ;  /* 0x00d4581001007387 */ /* 0x008fe80000100a00 */
[----:B------:R-:W2:Y:S04]  /*9de00*/  LDL.LU R24, [R1+0x720] ;  /* 0x0007200001187983 */ /* 0x000ea80000300800 */
[----:B------:R-:W2:Y:S04]  /*9de10*/  LDL.LU R25, [R1+0x724] ;  /* 0x0007240001197983 */ /* 0x000ea80000300800 */
[----:B------:R-:W3:Y:S01]  /*9de20*/  LDL.LU R26, [R1+0x728] ;  /* 0x00072800011a7983 */ /* 0x000ee20000300800 */
[----:B----4-:R-:W-:-:S03]  /*9de30*/  IMAD.MOV.U32 R27, RZ, RZ, R3 ;  /* 0x000000ffff1b7224 */ /* 0x010fc600078e0003 */
[----:B------:R-:W4:Y:S04]  /*9de40*/  LDL.LU R3, [R1+0xd524] ;  /* 0x00d5240001037983 */ /* 0x000f280000300800 */
[----:B---3--:R1:W-:Y:S04]  /*9de50*/  STL.64 [R1+0xd490], R26 ;  /* 0x00d4901a01007387 */ /* 0x0083e80000100a00 */
[----:B--2---:R-:W-:Y:S01]  /*9de60*/  STL.64 [R1+0xd488], R24 ;  /* 0x00d4881801007387 */ /* 0x004fe20000100a00 */
[----:B-1----:R-:W-:Y:S02]  /*9de70*/  IMAD.MOV.U32 R26, RZ, RZ, R2 ;  /* 0x000000ffff1a7224 */ /* 0x002fe400078e0002 */
[----:B------:R-:W-:-:S05]  /*9de80*/  IMAD.MOV.U32 R27, RZ, RZ, R0 ;  /* 0x000000ffff1b7224 */ /* 0x000fca00078e0000 */
[----:B------:R1:W-:Y:S04]  /*9de90*/  STL.64 [R1+0xd4a0], R26 ;  /* 0x00d4a01a01007387 */ /* 0x0003e80000100a00 */
[----:B-1----:R-:W2:Y:S01]  /*9dea0*/  LDL.64 R26, [R1+0x88] ;  /* 0x00008800011a7983 */ /* 0x002ea20000100a00 */
[----:B------:R-:W-:Y:S02]  /*9deb0*/  IMAD.MOV.U32 R18, RZ, RZ, R5 ;  /* 0x000000ffff127224 */ /* 0x000fe400078e0005 */
[----:B------:R-:W-:Y:S01]  /*9dec0*/  IMAD.MOV.U32 R19, RZ, RZ, R4 ;  /* 0x000000ffff137224 */ /* 0x000fe200078e0004 */
[----:B--2---:R-:W-:Y:S04]  /*9ded0*/  STL.64 [R1+0xd4b8], R26 ;  /* 0x00d4b81a01007387 */ /* 0x004fe80000100a00 */
[----:B------:R1:W-:Y:S04]  /*9dee0*/  STL.64 [R1+0xd478], R18 ;  /* 0x00d4781201007387 */ /* 0x0003e80000100a00 */
[----:B-1----:R-:W2:Y:S04]  /*9def0*/  LDL.64 R18, [R1+0x68] ;  /* 0x0000680001127983 */ /* 0x002ea80000100a00 */
[----:B--2---:R1:W-:Y:S04]  /*9df00*/  STL.64 [R1+0xd498], R18 ;  /* 0x00d4981201007387 */ /* 0x0043e80000100a00 */
[----:B------:R-:W2:Y:S04]  /*9df10*/  LDL.LU R16, [R1+0x730] ;  /* 0x0007300001107983 */ /* 0x000ea80000300800 */
[----:B------:R-:W2:Y:S04]  /*9df20*/  LDL.LU R17, [R1+0x734] ;  /* 0x0007340001117983 */ /* 0x000ea80000300800 */
[----:B-1----:R-:W3:Y:S04]  /*9df30*/  LDL.LU R18, [R1+0x738] ;  /* 0x0007380001127983 */ /* 0x002ee80000300800 */
[----:B------:R-:W3:Y:S04]  /*9df40*/  LDL.LU R19, [R1+0x73c] ;  /* 0x00073c0001137983 */ /* 0x000ee80000300800 */
[----:B------:R-:W2:Y:S04]  /*9df50*/  LDL.LU R8, [R1+0x770] ;  /* 0x0007700001087983 */ /* 0x000ea80000300800 */
[----:B------:R-:W2:Y:S04]  /*9df60*/  LDL.LU R9, [R1+0x774] ;  /* 0x0007740001097983 */ /* 0x000ea80000300800 */
[----:B------:R-:W2:Y:S04]  /*9df70*/  LDL.LU R10, [R1+0x778] ;  /* 0x00077800010a7983 */ /* 0x000ea80000300800 */
[----:B------:R-:W2:Y:S04]  /*9df80*/  LDL.LU R11, [R1+0x77c] ;  /* 0x00077c00010b7983 */ /* 0x000ea80000300800 */
[----:B--2---:R1:W-:Y:S04]  /*9df90*/  STL.64 [R1+0xd4f8], R10 ;  /* 0x00d4f80a01007387 */ /* 0x0043e80000100a00 */
[----:B------:R2:W-:Y:S04]  /*9dfa0*/  STL.64 [R1+0xd4f0], R8 ;  /* 0x00d4f00801007387 */ /* 0x0005e80000100a00 */
[----:B-1----:R-:W2:Y:S04]  /*9dfb0*/  LDL.64 R10, [R1+0xc8] ;  /* 0x0000c800010a7983 */ /* 0x002ea80000100a00 */
[----:B--2---:R1:W-:Y:S04]  /*9dfc0*/  STL.64 [R1+0xd508], R10 ;  /* 0x00d5080a01007387 */ /* 0x0043e80000100a00 */
[----:B------:R-:W2:Y:S04]  /*9dfd0*/  LDL.LU R8, [R1+0x790] ;  /* 0x0007900001087983 */ /* 0x000ea80000300800 */
[----:B------:R-:W2:Y:S04]  /*9dfe0*/  LDL.LU R9, [R1+0x794] ;  /* 0x0007940001097983 */ /* 0x000ea80000300800 */
[----:B-1----:R-:W2:Y:S04]  /*9dff0*/  LDL.LU R10, [R1+0x798] ;  /* 0x00079800010a7983 */ /* 0x002ea80000300800 */
[----:B------:R-:W2:Y:S04]  /*9e000*/  LDL.LU R11, [R1+0x79c] ;  /* 0x00079c00010b7983 */ /* 0x000ea80000300800 */
[----:B------:R-:W2:Y:S04]  /*9e010*/  LDL.64 R26, [R1+0x98] ;  /* 0x00009800011a7983 */ /* 0x000ea80000100a00 */
[----:B--2---:R1:W-:Y:S04]  /*9e020*/  STL.64 [R1+0xd4d0], R26 ;  /* 0x00d4d01a01007387 */ /* 0x0043e80000100a00 */
[----:B-1----:R-:W2:Y:S04]  /*9e030*/  LDL.64 R26, [R1+0xa8] ;  /* 0x0000a800011a7983 */ /* 0x002ea80000100a00 */
[----:B--2---:R1:W-:Y:S04]  /*9e040*/  STL.64 [R1+0xd4e8], R26 ;  /* 0x00d4e81a01007387 */ /* 0x0043e80000100a00 */
[----:B-1----:R-:W2:Y:S04]  /*9e050*/  LDL.64 R26, [R1+0xb8] ;  /* 0x0000b800011a7983 */ /* 0x002ea80000100a00 */
[----:B--2---:R1:W-:Y:S04]  /*9e060*/  STL.64 [R1+0xd500], R26 ;  /* 0x00d5001a01007387 */ /* 0x0043e80000100a00 */
[----:B------:R-:W2:Y:S04]  /*9e070*/  LDL.LU R24, [R1+0x780] ;  /* 0x0007800001187983 */ /* 0x000ea80000300800 */
[----:B------:R-:W2:Y:S04]  /*9e080*/  LDL.LU R25, [R1+0x784] ;  /* 0x0007840001197983 */ /* 0x000ea80000300800 */
[----:B-1----:R-:W2:Y:S04]  /*9e090*/  LDL.LU R26, [R1+0x788] ;  /* 0x00078800011a7983 */ /* 0x002ea80000300800 */
[----:B------:R-:W2:Y:S04]  /*9e0a0*/  LDL.LU R27, [R1+0x78c] ;  /* 0x00078c00011b7983 */ /* 0x000ea80000300800 */
[----:B--2---:R1:W-:Y:S04]  /*9e0b0*/  STL.64 [R1+0xd518], R26 ;  /* 0x00d5181a01007387 */ /* 0x0043e80000100a00 */
[----:B------:R-:W-:Y:S04]  /*9e0c0*/  STL.64 [R1+0xd510], R24 ;  /* 0x00d5101801007387 */ /* 0x000fe80000100a00 */
[----:B-1----:R-:W2:Y:S04]  /*9e0d0*/  LDL.64 R26, [R1+0x38] ;  /* 0x00003800011a7983 */ /* 0x002ea80000100a00 */
[----:B---3--:R-:W-:Y:S04]  /*9e0e0*/  STL.64 [R1+0xd4b0], R18 ;  /* 0x00d4b01201007387 */ /* 0x008fe80000100a00 */
[----:B------:R1:W-:Y:S04]  /*9e0f0*/  STL.64 [R1+0xd4a8], R16 ;  /* 0x00d4a81001007387 */ /* 0x0003e80000100a00 */
[----:B-1----:R-:W3:Y:S04]  /*9e100*/  LDL.LU R16, [R1+0x740] ;  /* 0x0007400001107983 */ /* 0x002ee80000300800 */
[----:B------:R-:W3:Y:S04]  /*9e110*/  LDL.LU R17, [R1+0x744] ;  /* 0x0007440001117983 */ /* 0x000ee80000300800 */
[----:B------:R-:W2:Y:S01]  /*9e120*/  LDL.LU R18, [R1+0x748] ;  /* 0x0007480001127983 */ /* 0x000ea20000300800 */
[----:B----4-:R-:W-:-:S03]  /*9e130*/  IMAD.MOV.U32 R19, RZ, RZ, R3 ;  /* 0x000000ffff137224 */ /* 0x010fc600078e0003 */
[----:B------:R-:W4:Y:S04]  /*9e140*/  LDL.LU R3, [R1+0xd520] ;  /* 0x00d5200001037983 */ /* 0x000f280000300800 */
[----:B--2---:R-:W-:Y:S04]  /*9e150*/  STL.64 [R1+0xd4c8], R18 ;  /* 0x00d4c81201007387 */ /* 0x004fe80000100a00 */
[----:B---3--:R1:W-:Y:S04]  /*9e160*/  STL.64 [R1+0xd4c0], R16 ;  /* 0x00d4c01001007387 */ /* 0x0083e80000100a00 */
[----:B-1----:R-:W2:Y:S04]  /*9e170*/  LDL.LU R16, [R1+0x750] ;  /* 0x0007500001107983 */ /* 0x002ea80000300800 */
[----:B------:R-:W2:Y:S04]  /*9e180*/  LDL.LU R17, [R1+0x754] ;  /* 0x0007540001117983 */ /* 0x000ea80000300800 */
[----:B------:R-:W3:Y:S04]  /*9e190*/  LDL.LU R18, [R1+0x758] ;  /* 0x0007580001127983 */ /* 0x000ee80000300800 */
[----:B------:R-:W3:Y:S01]  /*9e1a0*/  LDL.LU R19, [R1+0x75c] ;  /* 0x00075c0001137983 */ /* 0x000ee20000300800 */
[----:B------:R-:W-:Y:S01]  /*9e1b0*/  HMMA.16816.F32.BF16 R8, R12, R26, R8 ;  /* 0x0000001a0c08723c */ /* 0x000fe20000041808 */
[----:B------:R-:W-:-:S02]  /*9e1c0*/  IMAD.MOV.U32 R5, RZ, RZ, R26 ;  /* 0x000000ffff057224 */ /* 0x000fc400078e001a */
[----:B------:R-:W-:Y:S01]  /*9e1d0*/  IMAD.MOV.U32 R4, RZ, RZ, R27 ;  /* 0x000000ffff047224 */ /* 0x000fe200078e001b */
[----:B---3--:R-:W-:Y:S04]  /*9e1e0*/  STL.64 [R1+0xd4e0], R18 ;  /* 0x00d4e01201007387 */ /* 0x008fe80000100a00 */
[----:B--2---:R1:W-:Y:S04]  /*9e1f0*/  STL.64 [R1+0xd4d8], R16 ;  /* 0x00d4d81001007387 */ /* 0x0043e80000100a00 */
[----:B-1----:R-:W2:Y:S04]  /*9e200*/  LDL.LU R16, [R1+0x760] ;  /* 0x0007600001107983 */ /* 0x002ea80000300800 */
[----:B------:R-:W2:Y:S04]  /*9e210*/  LDL.LU R17, [R1+0x764] ;  /* 0x0007640001117983 */ /* 0x000ea80000300800 */
[----:B------:R-:W2:Y:S04]  /*9e220*/  LDL.LU R18, [R1+0x768] ;  /* 0x0007680001127983 */ /* 0x000ea80000300800 */
[----:B------:R-:W-:Y:S04]  /*9e230*/  STL.64 [R1+0xd3d8], R6 ;  /* 0x00d3d80601007387 */ /* 0x000fe80000100a00 */
[----:B0-----:R0:W-:Y:S04]  /*9e240*/  STL.64 [R1+0xd328], R22 ;  /* 0x00d3281601007387 */ /* 0x0011e80000100a00 */
[----:B------:R-:W-:Y:S01]  /*9e250*/  STL.64 [R1+0xd320], R20 ;  /* 0x00d3201401007387 */ /* 0x000fe20000100a00 */
[----:B----4-:R-:W-:-:S02]  /*9e260*/  IMAD.MOV.U32 R19, RZ, RZ, R3 ;  /* 0x000000ffff137224 */ /* 0x010fc400078e0003 */
[----:B------:R-:W-:Y:S01]  /*9e270*/  IMAD.MOV.U32 R3, RZ, RZ, R11 ;  /* 0x000000ffff037224 */ /* 0x000fe200078e000b */
[----:B0-----:R-:W3:Y:S04]  /*9e280*/  LDL.64 R22, [R1+0x48] ;  /* 0x0000480001167983 */ /* 0x001ee80000100a00 */
[----:B------:R-:W4:Y:S04]  /*9e290*/  LDL.LU.64 R26, [R1+0xd518] ;  /* 0x00d51800011a7983 */ /* 0x000f280000300a00 */
[----:B------:R-:W4:Y:S04]  /*9e2a0*/  LDL.LU.64 R24, [R1+0xd510] ;  /* 0x00d5100001187983 */ /* 0x000f280000300a00 */
[----:B------:R-:W-:Y:S04]  /*9e2b0*/  STL.64 [R1+0x9b0], R8 ;  /* 0x0009b00801007387 */ /* 0x000fe80000100a00 */
[----:B------:R0:W-:Y:S04]  /*9e2c0*/  STL [R1+0x9b8], R10 ;  /* 0x0009b80a01007387 */ /* 0x0001e80000100800 */
[----:B0-----:R-:W4:Y:S04]  /*9e2d0*/  LDL.LU.64 R10, [R1+0xd508] ;  /* 0x00d50800010a7983 */ /* 0x001f280000300a00 */
[----:B------:R0:W-:Y:S01]  /*9e2e0*/  STL [R1+0xccc8], R3 ;  /* 0x00ccc80301007387 */ /* 0x0001e20000100800 */
[----:B----4-:R-:W-:Y:S01]  /*9e2f0*/  HMMA.16816.F32.BF16 R24, R12, R10, R24 ;  /* 0x0000000a0c18723c */ /* 0x010fe20000041818 */
[----:B------:R-:W-:-:S02]  /*9e300*/  IMAD.MOV.U32 R6, RZ, RZ, R10 ;  /* 0x000000ffff067224 */ /* 0x000fc400078e000a */
[----:B0-----:R-:W-:Y:S11]  /*9e310*/  IMAD.MOV.U32 R3, RZ, RZ, R11 ;  /* 0x000000ffff037224 */ /* 0x001ff600078e000b */
[----:B------:R-:W-:Y:S09]  /*9e320*/  @!UPT UIADD3 URZ, URZ, URZ, URZ ;  /* 0x0000003f3f3ff290 */ /* 0x000ff2000fffe03f */
[----:B------:R-:W-:Y:S04]  /*9e330*/  STL.64 [R1+0x790], R24 ;  /* 0x0007901801007387 */ /* 0x000fe80000100a00 */
[----:B------:R0:W-:Y:S04]  /*9e340*/  STL.64 [R1+0x798], R26 ;  /* 0x0007981a01007387 */ /* 0x0001e80000100a00 */
[----:B0-----:R-:W4:Y:S04]  /*9e350*/  LDL.LU.64 R26, [R1+0xd500] ;  /* 0x00d50000011a7983 */ /* 0x001f280000300a00 */
[----:B------:R-:W4:Y:S04]  /*9e360*/  LDL.LU.64 R10, [R1+0xd4f8] ;  /* 0x00d4f800010a7983 */ /* 0x000f280000300a00 */
[----:B------:R-:W4:Y:S02]  /*9e370*/  LDL.LU.64 R8, [R1+0xd4f0] ;  /* 0x00d4f00001087983 */ /* 0x000f240000300a00 */
[----:B----4-:R-:W-:Y:S01]  /*9e380*/  HMMA.16816.F32.BF16 R8, R12, R26, R8 ;  /* 0x0000001a0c08723c */ /* 0x010fe20000041808 */
[----:B------:R-:W-:Y:S11]  /*9e390*/  IMAD.MOV.U32 R7, RZ, RZ, R27 ;  /* 0x000000ffff077224 */ /* 0x000ff600078e001b */
[----:B------:R-:W-:Y:S11]  /*9e3a0*/  @!UPT UIADD3 URZ, URZ, URZ, URZ ;  /* 0x0000003f3f3ff290 */ /* 0x000ff6000fffe03f */
[----:B------:R0:W-:Y:S04]  /*9e3b0*/  STL.64 [R1+0x780], R8 ;  /* 0x0007800801007387 */ /* 0x0001e80000100a00 */
[----:B------:R-:W-:Y:S01]  /*9e3c0*/  STL.64 [R1+0x788], R10 ;  /* 0x0007880a01007387 */ /* 0x000fe20000100a00 */
[----:B0-----:R-:W-:-:S03]  /*9e3d0*/  IMAD.MOV.U32 R8, RZ, RZ, R26 ;  /* 0x000000ffff087224 */ /* 0x001fc600078e001a */
[----:B------:R-:W2:Y:S04]  /*9e3e0*/  LDL.LU.64 R26, [R1+0xd4e8] ;  /* 0x00d4e800011a7983 */ /* 0x000ea80000300a00 */
[----:B------:R-:W-:Y:S04]  /*9e3f0*/  STL.64 [R1+0xd470], R6 ;  /* 0x00d4700601007387 */ /* 0x000fe80000100a00 */
[----:B------:R0:W-:Y:S04]  /*9e400*/  STL.64 [R1+0xd468], R4 ;  /* 0x00d4680401007387 */ /* 0x0001e80000100a00 */
[----:B0-----:R-:W4:Y:S04]  /*9e410*/  LDL.LU R4, [R1+0x710] ;  /* 0x0007100001047983 */ /* 0x001f280000300800 */
[----:B------:R-:W4:Y:S04]  /*9e420*/  LDL.LU R5, [R1+0x714] ;  /* 0x0007140001057983 */ /* 0x000f280000300800 */
[----:B------:R-:W4:Y:S04]  /*9e430*/  LDL.LU R6, [R1+0x718] ;  /* 0x0007180001067983 */ /* 0x000f280000300800 */
[----:B------:R-:W4:Y:S01]  /*9e440*/  LDL.LU R7, [R1+0x71c] ;  /* 0x00071c0001077983 */ /* 0x000f220000300800 */
        /* <DEDUP_REMOVED lines=27> */
[C---:B--2---:R-:W-:Y:S02]  /*9e600*/  HMMA.16816.F32.BF16 R24, R12.reuse, R26, R16 ;  /* 0x0000001a0c18723c */ /* 0x044fe40000041810 */
[----:B------:R-:W2:Y:S11]  /*9e610*/  LDL.LU.64 R18, [R1+0xd498] ;  /* 0x00d4980001127983 */ /* 0x000eb60000300a00 */
[----:B------:R-:W-:Y:S10]  /*9e620*/  @!UPT UIADD3 URZ, URZ, URZ, URZ ;  /* 0x0000003f3f3ff290 */ /* 0x000ff4000fffe03f */
[----:B------:R-:W-:Y:S04]  /*9e630*/  STL.64 [R1+0x740], R24 ;  /* 0x0007401801007387 */ /* 0x000fe80000100a00 */
[----:B------:R0:W-:Y:S04]  /*9e640*/  STL.64 [R1+0x748], R26 ;  /* 0x0007481a01007387 */ /* 0x0001e80000100a00 */
[----:B0-----:R-:W3:Y:S04]  /*9e650*/  LDL.LU.64 R26, [R1+0xd490] ;  /* 0x00d49000011a7983 */ /* 0x001ee80000300a00 */
[----:B------:R-:W3:Y:S01]  /*9e660*/  LDL.LU.64 R24, [R1+0xd488] ;  /* 0x00d4880001187983 */ /* 0x000ee20000300a00 */
[----:B--2---:R-:W-:Y:S01]  /*9e670*/  IMAD.MOV.U32 R21, RZ, RZ, R19 ;  /* 0x000000ffff157224 */ /* 0x004fe200078e0013 */
[----:B---3--:R-:W-:Y:S11]  /*9e680*/  HMMA.16816.F32.BF16 R24, R12, R18, R24 ;  /* 0x000000120c18723c */ /* 0x008ff60000041818 */
[----:B------:R-:W-:Y:S11]  /*9e690*/  @!UPT UIADD3 URZ, URZ, URZ, URZ ;  /* 0x0000003f3f3ff290 */ /* 0x000ff6000fffe03f */
[----:B------:R-:W-:Y:S01]  /*9e6a0*/  @!UPT UIADD3 URZ, URZ, URZ, URZ ;  /* 0x0000003f3f3ff290 */ /* 0x000fe2000fffe03f */
[----:B------:R0:W-:Y:S04]  /*9e6b0*/  STL.64 [R1+0x730], R24 ;  /* 0x0007301801007387 */ /* 0x0001e80000100a00 */
[----:B------:R1:W-:Y:S04]  /*9e6c0*/  STL.64 [R1+0x738], R26 ;  /* 0x0007381a01007387 */ /* 0x0003e80000100a00 */
[----:B0-----:R-:W2:Y:S01]  /*9e6d0*/  LDL.LU.64 R24, [R1+0xd480] ;  /* 0x00d4800001187983 */ /* 0x001ea20000300a00 */
[----:B-1----:R-:W-:-:S03]  /*9e6e0*/  IMAD.MOV.U32 R26, RZ, RZ, R18 ;  /* 0x000000ffff1a7224 */ /* 0x002fc600078e0012 */
[----:B------:R-:W4:Y:S02]  /*9e6f0*/  LDL.LU.64 R18, [R1+0xd478] ;  /* 0x00d4780001127983 */ /* 0x000f240000300a00 */
[C---:B----4-:R-:W-:Y:S02]  /*9e700*/  HMMA.16816.F32.BF16 R16, R12.reuse, R18, R4 ;  /* 0x000000120c10723c */ /* 0x050fe40000041804 */
[----:B------:R-:W3:Y:S04]  /*9e710*/  LDL.LU.64 R6, [R1+0xd470] ;  /* 0x00d4700001067983 */ /* 0x000ee80000300a00 */
[----:B------:R-:W4:Y:S11]  /*9e720*/  LDL.LU.64 R4, [R1+0xd468] ;  /* 0x00d4680001047983 */ /* 0x000f360000300a00 */
[----:B------:R-:W-:Y:S06]  /*9e730*/  @!UPT UIADD3 URZ, URZ, URZ, URZ ;  /* 0x0000003f3f3ff290 */ /* 0x000fec000fffe03f */
[----:B------:R-:W-:Y:S04]  /*9e740*/  STL.64 [R1+0x720], R16 ;  /* 0x0007201001007387 */ /* 0x000fe80000100a00 */
[----:B------:R0:W-:Y:S04]  /*9e750*/  STL.64 [R1+0x728], R18 ;  /* 0x0007281201007387 */ /* 0x0001e80000100a00 */
[----:B0-----:R-:W2:Y:S04]  /*9e760*/  LDL.LU.64 R18, [R1+0xd460] ;  /* 0x00d4600001127983 */ /* 0x001ea80000300a00 */
[----:B------:R-:W2:Y:S02]  /*9e770*/  LDL.LU.64 R16, [R1+0xd458] ;  /* 0x00d4580001107983 */ /* 0x000ea40000300a00 */
[----:B--2---:R-:W-:Y:S02]  /*9e780*/  HMMA.16816.F32.BF16 R12, R12, R22, R16 ;  /* 0x000000160c0c723c */ /* 0x004fe40000041810 */
[----:B------:R-:W2:Y:S04]  /*9e790*/  LDL.LU.64 R18, [R1+0xd450] ;  /* 0x00d4500001127983 */ /* 0x000ea80000300a00 */
[----:B------:R-:W2:Y:S11]  /*9e7a0*/  LDL.LU.64 R16, [R1+0xd448] ;  /* 0x00d4480001107983 */ /* 0x000eb60000300a00 */
[----:B------:R-:W-:Y:S06]  /*9e7b0*/  @!UPT UIADD3 URZ, URZ, URZ, URZ ;  /* 0x0000003f3f3ff290 */ /* 0x000fec000fffe03f */
[----:B------:R-:W-:Y:S04]  /*9e7c0*/  STL.64 [R1+0x420], R12 ;  /* 0x0004200c01007387 */ /* 0x000fe80000100a00 */
[----:B------:R0:W-:Y:S02]  /*9e7d0*/  STL.64 [R1+0x428], R14 ;  /* 0x0004280e01007387 */ /* 0x0001e40000100a00 */
[----:B0-----:R-:W-:Y:S02]  /*9e7e0*/  IMAD.MOV.U32 R14, RZ, RZ, R26 ;  /* 0x000000ffff0e7224 */ /* 0x001fe400078e001a */
[----:B------:R-:W-:-:S05]  /*9e7f0*/  IMAD.MOV.U32 R15, RZ, RZ, R21 ;  /* 0x000000ffff0f7224 */ /* 0x000fca00078e0015 */
[----:B------:R0:W-:Y:S04]  /*9e800*/  STL.64 [R1+0xd348], R14 ;  /* 0x00d3480e01007387 */ /* 0x0001e80000100a00 */
[----:B------:R-:W2:Y:S04]  /*9e810*/  LDL.LU R12, [R1+0x180] ;  /* 0x00018000010c7983 */ /* 0x000ea80000300800 */
[----:B------:R-:W2:Y:S04]  /*9e820*/  LDL.LU R13, [R1+0x184] ;  /* 0x00018400010d7983 */ /* 0x000ea80000300800 */
[----:B0-----:R-:W2:Y:S04]  /*9e830*/  LDL.LU R14, [R1+0x188] ;  /* 0x00018800010e7983 */ /* 0x001ea80000300800 */
[----:B------:R-:W2:Y:S04]  /*9e840*/  LDL.LU R15, [R1+0x18c] ;  /* 0x00018c00010f7983 */ /* 0x000ea80000300800 */
[----:B--2---:R0:W-:Y:S04]  /*9e850*/  STL.64 [R1+0xd358], R14 ;  /* 0x00d3580e01007387 */ /* 0x0041e80000100a00 */
[----:B------:R-:W-:Y:S01]  /*9e860*/  STL.64 [R1+0xd350], R12 ;  /* 0x00d3500c01007387 */ /* 0x000fe20000100a00 */
[----:B0-----:R-:W-:-:S02]  /*9e870*/  IMAD.MOV.U32 R14, RZ, RZ, R20 ;  /* 0x000000ffff0e7224 */ /* 0x001fc400078e0014 */
[----:B------:R-:W-:-:S05]  /*9e880*/  IMAD.MOV.U32 R15, RZ, RZ, R11 ;  /* 0x000000ffff0f7224 */ /* 0x000fca00078e000b */
[----:B------:R0:W-:Y:S02]  /*9e890*/  STL.64 [R1+0xd370], R14 ;  /* 0x00d3700e01007387 */ /* 0x0001e40000100a00 */
[----:B0-----:R-:W-:Y:S02]  /*9e8a0*/  IMAD.MOV.U32 R14, RZ, RZ, R10 ;  /* 0x000000ffff0e7224 */ /* 0x001fe400078e000a */
[----:B------:R-:W-:-:S05]  /*9e8b0*/  IMAD.MOV.U32 R15, RZ, RZ, R9 ;  /* 0x000000ffff0f7224 */ /* 0x000fca00078e0009 */
[----:B------:R-:W-:Y:S04]  /*9e8c0*/  STL.64 [R1+0xd388], R14 ;  /* 0x00d3880e01007387 */ /* 0x000fe80000100a00 */
[----:B------:R0:W-:Y:S04]  /*9e8d0*/  STL.64 [R1+0xd338], R22 ;  /* 0x00d3381601007387 */ /* 0x0001e80000100a00 */
[----:B------:R-:W2:Y:S04]  /*9e8e0*/  LDL.LU R20, [R1+0x160] ;  /* 0x0001600001147983 */ /* 0x000ea80000300800 */
[----:B------:R-:W2:Y:S04]  /*9e8f0*/  LDL.LU R21, [R1+0x164] ;  /* 0x0001640001157983 */ /* 0x000ea80000300800 */
[----:B0-----:R-:W2:Y:S04]  /*9e900*/  LDL.LU R22, [R1+0x168] ;  /* 0x0001680001167983 */ /* 0x001ea80000300800 */
[----:B------:R-:W2:Y:S01]  /*9e910*/  LDL.LU R23, [R1+0x16c] ;  /* 0x00016c0001177983 */ /* 0x000ea20000300800 */
[----:B------:R-:W-:-:S02]  /*9e920*/  IMAD.MOV.U32 R14, RZ, RZ, R8 ;  /* 0x000000ffff0e7224 */ /* 0x000fc400078e0008 */
[----:B---3--:R-:W-:-:S05]  /*9e930*/  IMAD.MOV.U32 R15, RZ, RZ, R7 ;  /* 0x000000ffff0f7224 */ /* 0x008fca00078e0007 */
[----:B------:R0:W-:Y:S02]  /*9e940*/  STL.64 [R1+0xd3a0], R14 ;  /* 0x00d3a00e01007387 */ /* 0x0001e40000100a00 */
[----:B0-----:R-:W-:Y:S02]  /*9e950*/  IMAD.MOV.U32 R14, RZ, RZ, R6 ;  /* 0x000000ffff0e7224 */ /* 0x001fe400078e0006 */
[----:B------:R-:W-:Y:S01]  /*9e960*/  IMAD.MOV.U32 R15, RZ, RZ, R3 ;  /* 0x000000ffff0f7224 */ /* 0x000fe200078e0003 */
[----:B--2---:R-:W-:Y:S04]  /*9e970*/  STL.64 [R1+0xd368], R22 ;  /* 0x00d3681601007387 */ /* 0x004fe80000100a00 */
[----:B------:R0:W-:Y:S04]  /*9e980*/  STL.64 [R1+0xd360], R20 ;  /* 0x00d3601401007387 */ /* 0x0001e80000100a00 */
[----:B0-----:R-:W2:Y:S04]  /*9e990*/  LDL.LU R20, [R1+0x190] ;  /* 0x0001900001147983 */ /* 0x001ea80000300800 */
[----:B------:R-:W2:Y:S04]  /*9e9a0*/  LDL.LU R21, [R1+0x194] ;  /* 0x0001940001157983 */ /* 0x000ea80000300800 */
[----:B------:R-:W3:Y:S04]  /*9e9b0*/  LDL.LU R22, [R1+0x198] ;  /* 0x0001980001167983 */ /* 0x000ee80000300800 */
[----:B------:R-:W3:Y:S04]  /*9e9c0*/  LDL.LU R23, [R1+0x19c] ;  /* 0x00019c0001177983 */ /* 0x000ee80000300800 */
[----:B------:R4:W-:Y:S02]  /*9e9d0*/  STL.64 [R1+0xd3b8], R14 ;  /* 0x00d3b80e01007387 */ /* 0x0009e40000100a00 */
[----:B----4-:R-:W-:-:S02]  /*9e9e0*/  IMAD.MOV.U32 R15, RZ, RZ, R4 ;  /* 0x000000ffff0f7224 */ /* 0x010fc400078e0004 */
[----:B------:R-:W-:Y:S01]  /*9e9f0*/  IMAD.MOV.U32 R14, RZ, RZ, R5 ;  /* 0x000000ffff0e7224 */ /* 0x000fe200078e0005 */
[----:B------:R-:W4:Y:S04]  /*9ea00*/  LDL.LU R4, [R1+0x1f0] ;  /* 0x0001f00001047983 */ /* 0x000f280000300800 */
[----:B------:R-:W4:Y:S04]  /*9ea10*/  LDL.LU R5, [R1+0x1f4] ;  /* 0x0001f40001057983 */ /* 0x000f280000300800 */
[----:B------:R-:W2:Y:S04]  /*9ea20*/  LDL.LU R6, [R1+0x1f8] ;  /* 0x0001f80001067983 */ /* 0x000ea80000300800 */
[----:B------:R-:W2:Y:S04]  /*9ea30*/  LDL.LU R7, [R1+0x1fc] ;  /* 0x0001fc0001077983 */ /* 0x000ea80000300800 */
[----:B--2---:R-:W-:Y:S04]  /*9ea40*/  STL.64 [R1+0xd400], R6 ;  /* 0x00d4000601007387 */ /* 0x004fe80000100a00 */
[----:B----4-:R0:W-:Y:S04]  /*9ea50*/  STL.64 [R1+0xd3f8], R4 ;  /* 0x00d3f80401007387 */ /* 0x0101e80000100a00 */
        /* <DEDUP_REMOVED lines=8> */
[----:B------:R-:W2:Y:S04]  /*9eae0*/  LDL.LU R17, [R1+0xd440] ;  /* 0x00d4400001117983 */ /* 0x000ea80000300800 */
[----:B------:R-:W2:Y:S04]  /*9eaf0*/  LDL.LU R18, [R1+0xd43c] ;  /* 0x00d43c0001127983 */ /* 0x000ea80000300800 */
[----:B------:R-:W-:Y:S04]  /*9eb00*/  STL.64 [R1+0xd418], R26 ;  /* 0x00d4181a01007387 */ /* 0x000fe80000100a00 */
[----:B0-----:R-:W4:Y:S04]  /*9eb10*/  LDL.LU R4, [R1+0x210] ;  /* 0x0002100001047983 */ /* 0x001f280000300800 */
[----:B------:R-:W4:Y:S04]  /*9eb20*/  LDL.LU R5, [R1+0x214] ;  /* 0x0002140001057983 */ /* 0x000f280000300800 */
[----:B------:R-:W2:Y:S04]  /*9eb30*/  LDL.LU R6, [R1+0x218] ;  /* 0x0002180001067983 */ /* 0x000ea80000300800 */
[----:B------:R-:W2:Y:S01]  /*9eb40*/  LDL.LU R7, [R1+0x21c] ;  /* 0x00021c0001077983 */ /* 0x000ea20000300800 */
[----:B-1----:R-:W-:-:S02]  /*9eb50*/  IMAD.MOV.U32 R10, RZ, RZ, R19 ;  /* 0x000000ffff0a7224 */ /* 0x002fc400078e0013 */
[----:B------:R-:W-:Y:S01]  /*9eb60*/  IMAD.MOV.U32 R11, RZ, RZ, R28 ;  /* 0x000000ffff0b7224 */ /* 0x000fe200078e001c */
[----:B--2---:R0:W-:Y:S04]  /*9eb70*/  STL.64 [R1+0xd428], R6 ;  /* 0x00d4280601007387 */ /* 0x0041e80000100a00 */
[----:B----4-:R-:W-:Y:S04]  /*9eb80*/  STL.64 [R1+0xd420], R4 ;  /* 0x00d4200401007387 */ /* 0x010fe80000100a00 */
[----:B------:R-:W2:Y:S04]  /*9eb90*/  LDL.LU R19, [R1+0xd438] ;  /* 0x00d4380001137983 */ /* 0x000ea80000300800 */
[----:B------:R1:W-:Y:S01]  /*9eba0*/  STL.64 [R1+0xd430], R10 ;  /* 0x00d4300a01007387 */ /* 0x0003e20000100a00 */
[----:B0-----:R-:W-:-:S03]  /*9ebb0*/  IMAD.MOV.U32 R7, RZ, RZ, R24 ;  /* 0x000000ffff077224 */ /* 0x001fc600078e0018 */
[----:B------:R-:W2:Y:S01]  /*9ebc0*/  LDL.LU R8, [R1+0x230] ;  /* 0x0002300001087983 */ /* 0x000ea20000300800 */
[----:B------:R-:W-:-:S03]  /*9ebd0*/  IMAD.MOV.U32 R6, RZ, RZ, R25 ;  /* 0x000000ffff067224 */ /* 0x000fc600078e0019 */
[----:B------:R-:W2:Y:S04]  /*9ebe0*/  LDL.LU R9, [R1+0x234] ;  /* 0x0002340001097983 */ /* 0x000ea80000300800 */
[----:B-1----:R-:W2:Y:S04]  /*9ebf0*/  LDL.LU R10, [R1+0x238] ;  /* 0x00023800010a7983 */ /* 0x002ea80000300800 */
[----:B------:R-:W2:Y:S04]  /*9ec00*/  LDL.LU R11, [R1+0x23c] ;  /* 0x00023c00010b7983 */ /* 0x000ea80000300800 */
[----:B------:R-:W4:Y:S04]  /*9ec10*/  LDL.LU R24, [R1+0x220] ;  /* 0x0002200001187983 */ /* 0x000f280000300800 */
[----:B------:R-:W4:Y:S04]  /*9ec20*/  LDL.LU R25, [R1+0x224] ;  /* 0x0002240001197983 */ /* 0x000f280000300800 */
[----:B------:R-:W4:Y:S04]  /*9ec30*/  LDL.LU R26, [R1+0x228] ;  /* 0x00022800011a7983 */ /* 0x000f280000300800 */
[----:B------:R-:W4:Y:S04]  /*9ec40*/  LDL.LU R27, [R1+0x22c] ;  /* 0x00022c00011b7983 */ /* 0x000f280000300800 */
[----:B------:R-:W-:Y:S04]  /*9ec50*/  STL.64 [R1+0xd3d0], R14 ;  /* 0x00d3d00e01007387 */ /* 0x000fe80000100a00 */
[----:B---3--:R-:W-:Y:S04]  /*9ec60*/  STL.64 [R1+0xd380], R22 ;  /* 0x00d3801601007387 */ /* 0x008fe80000100a00 */
[----:B------:R0:W-:Y:S04]  /*9ec70*/  STL.64 [R1+0xd378], R20 ;  /* 0x00d3781401007387 */ /* 0x0001e80000100a00 */
[----:B0-----:R-:W3:Y:S04]  /*9ec80*/  LDL.LU R20, [R1+0x1a0] ;  /* 0x0001a00001147983 */ /* 0x001ee80000300800 */
[----:B------:R-:W3:Y:S04]  /*9ec90*/  LDL.LU R21, [R1+0x1a4] ;  /* 0x0001a40001157983 */ /* 0x000ee80000300800 */
[----:B------:R-:W2:Y:S04]  /*9eca0*/  LDL.LU R22, [R1+0x1a8] ;  /* 0x0001a80001167983 */ /* 0x000ea80000300800 */
[----:B------:R-:W2:Y:S04]  /*9ecb0*/  LDL.LU R23, [R1+0x1ac] ;  /* 0x0001ac0001177983 */ /* 0x000ea80000300800 */
[----:B------:R-:W3:Y:S04]  /*9ecc0*/  LDL.LU R12, [R1+0x1e0] ;  /* 0x0001e000010c7983 */ /* 0x000ee80000300800 */
[----:B------:R-:W4:Y:S04]  /*9ecd0*/  LDL.LU R13, [R1+0x1e4] ;  /* 0x0001e400010d7983 */ /* 0x000f280000300800 */
[----:B------:R-:W4:Y:S04]  /*9ece0*/  LDL.LU R14, [R1+0x1e8] ;  /* 0x0001e800010e7983 */ /* 0x000f280000300800 */
[----:B------:R-:W4:Y:S04]  /*9ecf0*/  LDL.LU R15, [R1+0x1ec] ;  /* 0x0001ec00010f7983 */ /* 0x000f280000300800 */
[----:B--2---:R-:W-:Y:S04]  /*9ed00*/  STL.64 [R1+0xd398], R22 ;  /* 0x00d3981601007387 */ /* 0x004fe80000100a00 */
[----:B---3--:R0:W-:Y:S04]  /*9ed10*/  STL.64 [R1+0xd390], R20 ;  /* 0x00d3901401007387 */ /* 0x0081e80000100a00 */
        /* <DEDUP_REMOVED lines=18> */
[----:B------:R-:W-:Y:S04]  /*9ee40*/  STL.64 [R1+0x230], R4 ;  /* 0x0002300401007387 */ /* 0x000fe80000100a00 */
[----:B------:R0:W-:Y:S04]  /*9ee50*/  STL.64 [R1+0x238], R6 ;  /* 0x0002380601007387 */ /* 0x0001e80000100a00 */
[----:B0-----:R-:W3:Y:S04]  /*9ee60*/  LDL.LU.64 R6, [R1+0xd428] ;  /* 0x00d4280001067983 */ /* 0x001ee80000300a00 */
[----:B------:R-:W3:Y:S01]  /*9ee70*/  LDL.LU.64 R4, [R1+0xd420] ;  /* 0x00d4200001047983 */ /* 0x000ee20000300a00 */
[C---:B----4-:R-:W-:Y:S03]  /*9ee80*/  HMMA.16816.F32.BF16 R8, R16.reuse, R10, R24 ;  /* 0x0000000a1008723c */ /* 0x050fe60000041818 */
[----:B------:R-:W3:Y:S11]  /*9ee90*/  LDL.LU.64 R26, [R1+0xd418] ;  /* 0x00d41800011a7983 */ /* 0x000ef60000300a00 */
[----:B------:R-:W-:Y:S09]  /*9eea0*/  @!UPT UIADD3 URZ, URZ, URZ, URZ ;  /* 0x0000003f3f3ff290 */ /* 0x000ff2000fffe03f */
[----:B------:R-:W-:Y:S04]  /*9eeb0*/  STL.64 [R1+0x220], R8 ;  /* 0x0002200801007387 */ /* 0x000fe80000100a00 */
[----:B------:R0:W-:Y:S04]  /*9eec0*/  STL.64 [R1+0x228], R10 ;  /* 0x0002280a01007387 */ /* 0x0001e80000100a00 */
[----:B0-----:R-:W4:Y:S04]  /*9eed0*/  LDL.LU.64 R10, [R1+0xd410] ;  /* 0x00d41000010a7983 */ /* 0x001f280000300a00 */
[----:B------:R-:W4:Y:S01]  /*9eee0*/  LDL.LU.64 R8, [R1+0xd408] ;  /* 0x00d4080001087983 */ /* 0x000f220000300a00 */
[C---:B---3--:R-:W-:Y:S03]  /*9eef0*/  HMMA.16816.F32.BF16 R24, R16.reuse, R26, R4 ;  /* 0x0000001a1018723c */ /* 0x048fe60000041804 */
[----:B------:R-:W3:Y:S04]  /*9ef00*/  LDL.LU.64 R6, [R1+0xd400] ;  /* 0x00d4000001067983 */ /* 0x000ee80000300a00 */
[----:B------:R-:W3:Y:S11]  /*9ef10*/  LDL.LU.64 R4, [R1+0xd3f8] ;  /* 0x00d3f80001047983 */ /* 0x000ef60000300a00 */
[----:B------:R-:W-:Y:S05]  /*9ef20*/  @!UPT UIADD3 URZ, URZ, URZ, URZ ;  /* 0x0000003f3f3ff290 */ /* 0x000fea000fffe03f */
[----:B------:R-:W-:Y:S04]  /*9ef30*/  STL.64 [R1+0x210], R24 ;  /* 0x0002101801007387 */ /* 0x000fe80000100a00 */
[----:B------:R0:W-:Y:S04]  /*9ef40*/  STL.64 [R1+0x218], R26 ;  /* 0x0002181a01007387 */ /* 0x0001e80000100a00 */
[----:B0-----:R-:W4:Y:S02]  /*9ef50*/  LDL.LU.64 R26, [R1+0xd3f0] ;  /* 0x00d3f000011a7983 */ /* 0x001f240000300a00 */
[C---:B----4-:R-:W-:Y:S11]  /*9ef60*/  HMMA.16816.F32.BF16 R8, R16.reuse, R26, R8 ;  /* 0x0000001a1008723c */ /* 0x050ff60000041808 */
[----:B------:R-:W-:Y:S11]  /*9ef70*/  @!UPT UIADD3 URZ, URZ, URZ, URZ ;  /* 0x0000003f3f3ff290 */ /* 0x000ff6000fffe03f */
[----:B------:R-:W-:Y:S01]  /*9ef80*/  @!UPT UIADD3 URZ, URZ, URZ, URZ ;  /* 0x0000003f3f3ff290 */ /* 0x000fe2000fffe03f */
[----:B------:R-:W-:Y:S04]  /*9ef90*/  STL.64 [R1+0x200], R8 ;  /* 0x0002000801007387 */ /* 0x000fe80000100a00 */
[----:B------:R0:W-:Y:S04]  /*9efa0*/  STL.64 [R1+0x208], R10 ;  /* 0x0002080a01007387 */ /* 0x0001e80000100a00 */
[----:B0-----:R-:W3:Y:S04]  /*9efb0*/  LDL.LU.64 R10, [R1+0xd3e8] ;  /* 0x00d3e800010a7983 */ /* 0x001ee80000300a00 */
[----:B------:R-:W4:Y:S04]  /*9efc0*/  LDL.LU.64 R8, [R1+0xd3e0] ;  /* 0x00d3e00001087983 */ /* 0x000f280000300a00 */
[----:B------:R0:W-:Y:S04]  /*9efd0*/  STL.64 [R1+0xd300], R26 ;  /* 0x00d3001a01007387 */ /* 0x0001e80000100a00 */
[----:B0-----:R-:W2:Y:S01]  /*9efe0*/  LDL.64 R26, [R1+0x78] ;  /* 0x00007800011a7983 */ /* 0x001ea20000100a00 */
[C---:B---3--:R-:W-:Y:S11]  /*9eff0*/  HMMA.16816.F32.BF16 R4, R16.reuse, R10, R4 ;  /* 0x0000000a1004723c */ /* 0x048ff60000041804 */
[----:B------:R-:W-:Y:S11]  /*9f000*/  @!UPT UIADD3 URZ, URZ, URZ, URZ ;  /* 0x0000003f3f3ff290 */ /* 0x000ff6000fffe03f */
[----:B------:R-:W-:Y:S01]  /*9f010*/  @!UPT UIADD3 URZ, URZ, URZ, URZ ;  /* 0x0000003f3f3ff290 */ /* 0x000fe2000fffe03f */
[----:B------:R-:W-:Y:S04]  /*9f020*/  STL.64 [R1+0x1f0], R4 ;  /* 0x0001f00401007387 */ /* 0x000fe80000100a00 */
[----:B------:R0:W-:Y:S04]  /*9f030*/  STL.64 [R1+0x1f8], R6 ;  /* 0x0001f80601007387 */ /* 0x0001e80000100a00 */
[----:B0-----:R-:W3:Y:S04]  /*9f040*/  LDL.LU.64 R6, [R1+0xd3d8] ;  /* 0x00d3d80001067983 */ /* 0x001ee80000300a00 */
[----:B------:R-:W-:Y:S04]  /*9f050*/  STL.64 [R1+0xd2d0], R10 ;  /* 0x00d2d00a01007387 */ /* 0x000fe80000100a00 */
[----:B----4-:R0:W-:Y:S04]  /*9f060*/  STL.64 [R1+0xd2c8], R8 ;  /* 0x00d2c80801007387 */ /* 0x0101e80000100a00 */
[----:B0-----:R-:W4:Y:S04]  /*9f070*/  LDL.LU R8, [R1+0x170] ;  /* 0x0001700001087983 */ /* 0x001f280000300800 */
[----:B------:R-:W4:Y:S04]  /*9f080*/  LDL.LU R9, [R1+0x174] ;  /* 0x0001740001097983 */ /* 0x000f280000300800 */
[----:B------:R-:W4:Y:S04]  /*9f090*/  LDL.LU R10, [R1+0x178] ;  /* 0x00017800010a7983 */ /* 0x000f280000300800 */
[----:B------:R-:W4:Y:S01]  /*9f0a0*/  LDL.LU R11, [R1+0x17c] ;  /* 0x00017c00010b7983 */ /* 0x000f220000300800 */
[C---:B---3--:R-:W-:Y:S11]  /*9f0b0*/  HMMA.16816.F32.BF16 R12, R16.reuse, R6, R12 ;  /* 0x00000006100c723c */ /* 0x048ff6000004180c */
[----:B------:R-:W-:Y:S11]  /*9f0c0*/  @!UPT UIADD3 URZ, URZ, URZ, URZ ;  /* 0x0000003f3f3ff290 */ /* 0x000ff6000fffe03f */
[----:B------:R-:W-:Y:S01]  /*9f0d0*/  @!UPT UIADD3 URZ, URZ, URZ, URZ ;  /* 0x0000003f3f3ff290 */ /* 0x000fe2000fffe03f */
[----:B------:R-:W-:Y:S04]  /*9f0e0*/  STL.64 [R1+0x1e0], R12 ;  /* 0x0001e00c01007387 */ /* 0x000fe80000100a00 */
[----:B------:R0:W-:Y:S04]  /*9f0f0*/  STL.64 [R1+0x1e8], R14 ;  /* 0x0001e80e01007387 */ /* 0x0001e80000100a00 */
[----:B0-----:R-:W2:Y:S04]  /*9f100*/  LDL.LU.64 R14, [R1+0xd3d0] ;  /* 0x00d3d000010e7983 */ /* 0x001ea80000300a00 */
[----:B------:R-:W-:Y:S01]  /*9f110*/  STL.64 [R1+0xd340], R6 ;  /* 0x00d3400601007387 */ /* 0x000fe20000100a00 */
[C---:B--2---:R-:W-:Y:S03]  /*9f120*/  HMMA.16816.F32.BF16 R12, R16.reuse, R14, R20 ;  /* 0x0000000e100c723c */ /* 0x044fe60000041814 */
[----:B------:R-:W2:Y:S04]  /*9f130*/  LDL.LU.64 R22, [R1+0xd3c8] ;  /* 0x00d3c80001167983 */ /* 0x000ea80000300a00 */
[----:B------:R-:W2:Y:S11]  /*9f140*/  LDL.LU.64 R20, [R1+0xd3c0] ;  /* 0x00d3c00001147983 */ /* 0x000eb60000300a00 */
[----:B------:R-:W-:Y:S05]  /*9f150*/  @!UPT UIADD3 URZ, URZ, URZ, URZ ;  /* 0x0000003f3f3ff290 */ /* 0x000fea000fffe03f */
[----:B------:R-:W-:Y:S04]  /*9f160*/  STL.64 [R1+0x1d0], R12 ;  /* 0x0001d00c01007387 */ /* 0x000fe80000100a00 */
        /* <DEDUP_REMOVED lines=23> */
[----:B--2---:R-:W-:Y:S02]  /*9f2e0*/  HMMA.16816.F32.BF16 R12, R16, R14, R20 ;  /* 0x0000000e100c723c */ /* 0x004fe40000041814 */
[----:B------:R-:W2:Y:S04]  /*9f2f0*/  LDL.LU.64 R22, [R1+0xd368] ;  /* 0x00d3680001167983 */ /* 0x000ea80000300a00 */
[----:B------:R-:W2:Y:S11]  /*9f300*/  LDL.LU.64 R20, [R1+0xd360] ;  /* 0x00d3600001147983 */ /* 0x000eb60000300a00 */
[----:B------:R-:W-:Y:S06]  /*9f310*/  @!UPT UIADD3 URZ, URZ, URZ, URZ ;  /* 0x0000003f3f3ff290 */ /* 0x000fec000fffe03f */
[----:B------:R-:W-:Y:S04]  /*9f320*/  STL.64 [R1+0x190], R12 ;  /* 0x0001900c01007387 */ /* 0x000fe80000100a00 */
[----:B------:R0:W-:Y:S04]  /*9f330*/  STL.64 [R1+0x198], R14 ;  /* 0x0001980e01007387 */ /* 0x0001e80000100a00 */
[----:B0-----:R-:W3:Y:S04]  /*9f340*/  LDL.LU.64 R14, [R1+0xd358] ;  /* 0x00d35800010e7983 */ /* 0x001ee80000300a00 */
[----:B------:R-:W3:Y:S01]  /*9f350*/  LDL.LU.64 R12, [R1+0xd350] ;  /* 0x00d35000010c7983 */ /* 0x000ee20000300a00 */
[----:B------:R-:W-:-:S02]  /*9f360*/  IMAD.MOV.U32 R6, RZ, RZ, R2 ;  /* 0x000000ffff067224 */ /* 0x000fc400078e0002 */
[----:B------:R-:W-:Y:S02]  /*9f370*/  IMAD.MOV.U32 R7, RZ, RZ, R0 ;  /* 0x000000ffff077224 */ /* 0x000fe400078e0000 */
[----:B------:R-:W-:-:S05]  /*9f380*/  IMAD.MOV.U32 R3, RZ, RZ, R27 ;  /* 0x000000ffff037224 */ /* 0x000fca00078e001b */
[C---:B---3--:R-:W-:Y:S01]  /*9f390*/  HMMA.16816.F32.BF16 R4, R16.reuse, R6, R12 ;  /* 0x000000061004723c */ /* 0x048fe2000004180c */
[----:B------:R-:W2:Y:S11]  /*9f3a0*/  LDL.LU.64 R14, [R1+0xd348] ;  /* 0x00d34800010e7983 */ /* 0x000eb60000300a00 */
[----:B------:R-:W-:Y:S11]  /*9f3b0*/  @!UPT UIADD3 URZ, URZ, URZ, URZ ;  /* 0x0000003f3f3ff290 */ /* 0x000ff6000fffe03f */
[----:B------:R-:W-:Y:S04]  /*9f3c0*/  STL.64 [R1+0x180], R4 ;  /* 0x0001800401007387 */ /* 0x000fe80000100a00 */
[----:B------:R4:W-:Y:S02]  /*9f3d0*/  STL.64 [R1+0x188], R6 ;  /* 0x0001880601007387 */ /* 0x0009e40000100a00 */
[C---:B----4-:R-:W-:Y:S02]  /*9f3e0*/  HMMA.16816.F32.BF16 R4, R16.reuse, R26, R8 ;  /* 0x0000001a1004723c */ /* 0x050fe40000041808 */
[----:B------:R-:W-:Y:S11]  /*9f3f0*/  STL [R1+0xd2b0], R3 ;  /* 0x00d2b00301007387 */ /* 0x000ff60000100800 */
[----:B------:R-:W-:Y:S10]  /*9f400*/  @!UPT UIADD3 URZ, URZ, URZ, URZ ;  /* 0x0000003f3f3ff290 */ /* 0x000ff4000fffe03f */
[----:B------:R-:W-:Y:S04]  /*9f410*/  STL.64 [R1+0x170], R4 ;  /* 0x0001700401007387 */ /* 0x000fe80000100a00 */
[----:B------:R2:W-:Y:S04]  /*9f420*/  STL.64 [R1+0x178], R6 ;  /* 0x0001780601007387 */ /* 0x0005e80000100a00 */
[----:B------:R-:W3:Y:S01]  /*9f430*/  LDL.LU R24, [R1+0x400] ;  /* 0x0004000001187983 */ /* 0x000ee20000300800 */
[C---:B--2---:R-:W-:Y:S03]  /*9f440*/  HMMA.16816.F32.BF16 R4, R16.reuse, R14, R20 ;  /* 0x0000000e1004723c */ /* 0x044fe60000041814 */
[----:B------:R-:W0:Y:S11]  /*9f450*/  LDSM.16.MT88.4 R12, [R29+0x41080] ;  /* 0x041080001d0c783b */ /* 0x000e360000004200 */
[----:B------:R-:W-:Y:S09]  /*9f460*/  @!UPT UIADD3 URZ, URZ, URZ, URZ ;  /* 0x0000003f3f3ff290 */ /* 0x000ff2000fffe03f */
[----:B------:R1:W-:Y:S04]  /*9f470*/  STL.64 [R1+0x160], R4 ;  /* 0x0001600401007387 */ /* 0x0003e80000100a00 */
[----:B------:R2:W-:Y:S04]  /*9f480*/  STL.64 [R1+0x168], R6 ;  /* 0x0001680601007387 */ /* 0x0005e80000100a00 */
[----:B------:R-:W3:Y:S04]  /*9f490*/  LDL.LU R25, [R1+0x404] ;  /* 0x0004040001197983 */ /* 0x000ee80000300800 */
[----:B------:R-:W4:Y:S04]  /*9f4a0*/  LDL.LU R26, [R1+0x408] ;  /* 0x00040800011a7983 */ /* 0x000f280000300800 */
[----:B------:R-:W4:Y:S04]  /*9f4b0*/  LDL.LU R27, [R1+0x40c] ;  /* 0x00040c00011b7983 */ /* 0x000f280000300800 */
[----:B-1----:R-:W3:Y:S04]  /*9f4c0*/  LDL.LU R4, [R1+0x5f0] ;  /* 0x0005f00001047983 */ /* 0x002ee80000300800 */
[----:B------:R-:W3:Y:S04]  /*9f4d0*/  LDL.LU R5, [R1+0x5f4] ;  /* 0x0005f40001057983 */ /* 0x000ee80000300800 */
[----:B--2---:R-:W2:Y:S04]  /*9f4e0*/  LDL.LU R6, [R1+0x5f8] ;  /* 0x0005f80001067983 */ /* 0x004ea80000300800 */
[----:B------:R-:W2:Y:S04]  /*9f4f0*/  LDL.LU R7, [R1+0x5fc] ;  /* 0x0005fc0001077983 */ /* 0x000ea80000300800 */
[----:B------:R-:W2:Y:S04]  /*9f500*/  LDL.64 R22, [R1+0x58] ;  /* 0x0000580001167983 */ /* 0x000ea80000100a00 */
[----:B----4-:R1:W-:Y:S04]  /*9f510*/  STL.64 [R1+0xd310], R26 ;  /* 0x00d3101a01007387 */ /* 0x0103e80000100a00 */
[----:B---3--:R3:W-:Y:S04]  /*9f520*/  STL.64 [R1+0xd308], R24 ;  /* 0x00d3081801007387 */ /* 0x0087e80000100a00 */
[----:B-1----:R-:W4:Y:S04]  /*9f530*/  LDL.64 R26, [R1+0x28] ;  /* 0x00002800011a7983 */ /* 0x002f280000100a00 */
[----:B----4-:R1:W-:Y:S04]  /*9f540*/  STL.64 [R1+0xd330], R26 ;  /* 0x00d3301a01007387 */ /* 0x0103e80000100a00 */
[----:B---3--:R-:W3:Y:S04]  /*9f550*/  LDL.LU R24, [R1+0x150] ;  /* 0x0001500001187983 */ /* 0x008ee80000300800 */
[----:B------:R-:W3:Y:S04]  /*9f560*/  LDL.LU R25, [R1+0x154] ;  /* 0x0001540001197983 */ /* 0x000ee80000300800 */
[----:B-1----:R-:W3:Y:S04]  /*9f570*/  LDL.LU R26, [R1+0x158] ;  /* 0x00015800011a7983 */ /* 0x002ee80000300800 */
[----:B------:R-:W3:Y:S04]  /*9f580*/  LDL.LU R27, [R1+0x15c] ;  /* 0x00015c00011b7983 */ /* 0x000ee80000300800 */
[----:B------:R-:W4:Y:S04]  /*9f590*/  LDL.LU R8, [R1+0x3e0] ;  /* 0x0003e00001087983 */ /* 0x000f280000300800 */
[----:B------:R-:W4:Y:S04]  /*9f5a0*/  LDL.LU R9, [R1+0x3e4] ;  /* 0x0003e40001097983 */ /* 0x000f280000300800 */
[----:B------:R-:W2:Y:S04]  /*9f5b0*/  LDL.LU R10, [R1+0x3e8] ;  /* 0x0003e800010a7983 */ /* 0x000ea80000300800 */
[----:B------:R-:W2:Y:S04]  /*9f5c0*/  LDL.LU R11, [R1+0x3ec] ;  /* 0x0003ec00010b7983 */ /* 0x000ea80000300800 */
[----:B--2---:R1:W-:Y:S04]  /*9f5d0*/  STL.64 [R1+0xd2e0], R10 ;  /* 0x00d2e00a01007387 */ /* 0x0043e80000100a00 */
[----:B----4-:R-:W-:Y:S04]  /*9f5e0*/  STL.64 [R1+0xd2d8], R8 ;  /* 0x00d2d80801007387 */ /* 0x010fe80000100a00 */
[----:B-1----:R-:W2:Y:S01]  /*9f5f0*/  LDL.64 R10, [R1+0x8] ;  /* 0x00000800010a7983 */ /* 0x002ea20000100a00 */
[----:B------:R-:W-:Y:S03]  /*9f600*/  HMMA.16816.F32.BF16 R4, R16, R22, R4 ;  /* 0x000000161004723c */ /* 0x000fe60000041804 */
[----:B--2---:R1:W-:Y:S04]  /*9f610*/  STL.64 [R1+0xd2f8], R10 ;  /* 0x00d2f80a01007387 */ /* 0x0043e80000100a00 */
[----:B-1----:R-:W2:Y:S01]  /*9f620*/  LDL.64 R10, [R1+0x18] ;  /* 0x00001800010a7983 */ /* 0x002ea20000100a00 */
[----:B------:R-:W-:-:S03]  /*9f630*/  IMAD.MOV.U32 R3, RZ, RZ, R22 ;  /* 0x000000ffff037224 */ /* 0x000fc600078e0016 */
[----:B--2---:R1:W-:Y:S04]  /*9f640*/  STL.64 [R1+0xd318], R10 ;  /* 0x00d3180a01007387 */ /* 0x0043e80000100a00 */
[----:B------:R-:W2:Y:S04]  /*9f650*/  LDL.LU R8, [R1+0x410] ;  /* 0x0004100001087983 */ /* 0x000ea80000300800 */
[----:B------:R-:W2:Y:S04]  /*9f660*/  LDL.LU R9, [R1+0x414] ;  /* 0x0004140001097983 */ /* 0x000ea80000300800 */
[----:B-1----:R-:W2:Y:S04]  /*9f670*/  LDL.LU R10, [R1+0x418] ;  /* 0x00041800010a7983 */ /* 0x002ea80000300800 */
[----:B------:R-:W2:Y:S04]  /*9f680*/  LDL.LU R11, [R1+0x41c] ;  /* 0x00041c00010b7983 */ /* 0x000ea80000300800 */
[----:B0-----:R-:W-:Y:S04]  /*9f690*/  STL [R1+0xd1f8], R15 ;  /* 0x00d1f80f01007387 */ /* 0x001fe80000100800 */
[----:B------:R-:W-:Y:S04]  /*9f6a0*/  STL [R1+0xd2f0], R14 ;  /* 0x00d2f00e01007387 */ /* 0x000fe80000100800 */
[----:B------:R0:W-:Y:S04]  /*9f6b0*/  STL.64 [R1+0xd2e8], R12 ;  /* 0x00d2e80c01007387 */ /* 0x0001e80000100a00 */
[----:B0-----:R-:W4:Y:S04]  /*9f6c0*/  LDL.LU R12, [R1+0x3f0] ;  /* 0x0003f000010c7983 */ /* 0x001f280000300800 */
[----:B------:R-:W4:Y:S04]  /*9f6d0*/  LDL.LU R13, [R1+0x3f4] ;  /* 0x0003f400010d7983 */ /* 0x000f280000300800 */
[----:B------:R-:W4:Y:S04]  /*9f6e0*/  LDL.LU R14, [R1+0x3f8] ;  /* 0x0003f800010e7983 */ /* 0x000f280000300800 */
[----:B------:R-:W4:Y:S04]  /*9f6f0*/  LDL.LU R15, [R1+0x3fc] ;  /* 0x0003fc00010f7983 */ /* 0x000f280000300800 */
[----:B------:R0:W-:Y:S04]  /*9f700*/  STL.64 [R1+0x600], R4 ;  /* 0x0006000401007387 */ /* 0x0001e80000100a00 */
[----:B------:R1:W-:Y:S01]  /*9f710*/  STL.64 [R1+0x608], R6 ;  /* 0x0006080601007387 */ /* 0x0003e20000100a00 */
[----:B0-----:R-:W-:-:S03]  /*9f720*/  IMAD.MOV.U32 R4, RZ, RZ, R23 ;  /* 0x000000ffff047224 */ /* 0x001fc600078e0017 */
[----:B-1----:R-:W2:Y:S04]  /*9f730*/  LDL.LU.64 R6, [R1+0xd340] ;  /* 0x00d3400001067983 */ /* 0x002ea80000300a00 */
[----:B------:R-:W3:Y:S02]  /*9f740*/  LDL.LU.64 R22, [R1+0xd338] ;  /* 0x00d3380001167983 */ /* 0x000ee40000300a00 */
[----:B---3--:R-:W-:Y:S02]  /*9f750*/  HMMA.16816.F32.BF16 R16, R16, R22, R24 ;  /* 0x000000161010723c */ /* 0x008fe40000041818 */
[----:B------:R-:W3:Y:S01]  /*9f760*/  LDL.LU.64 R26, [R1+0xd330] ;  /* 0x00d33000011a7983 */ /* 0x000ee20000300a00 */
[----:B------:R-:W-:Y:S02]  /*9f770*/  IMAD.MOV.U32 R28, RZ, RZ, R22 ;  /* 0x000000ffff1c7224 */ /* 0x000fe400078e0016 */
[----:B------:R-:W-:Y:S11]  /*9f780*/  IMAD.MOV.U32 R5, RZ, RZ, R23 ;  /* 0x000000ffff057224 */ /* 0x000ff600078e0017 */
[----:B------:R-:W-:Y:S07]  /*9f790*/  @!UPT UIADD3 URZ, URZ, URZ, URZ ;  /* 0x0000003f3f3ff290 */ /* 0x000fee000fffe03f */
[----:B------:R-:W-:Y:S04]  /*9f7a0*/  STL.64 [R1+0x5f0], R16 ;  /* 0x0005f01001007387 */ /* 0x000fe80000100a00 */
[----:B------:R-:W-:Y:S04]  /*9f7b0*/  STL.64 [R1+0x5f8], R18 ;  /* 0x0005f81201007387 */ /* 0x000fe80000100a00 */
[----:B------:R-:W4:Y:S04]  /*9f7c0*/  LDL.LU.64 R22, [R1+0xd328] ;  /* 0x00d3280001167983 */ /* 0x000f280000300a00 */
[----:B------:R-:W4:Y:S04]  /*9f7d0*/  LDL.LU.64 R20, [R1+0xd320] ;  /* 0x00d3200001147983 */ /* 0x000f280000300a00 */
[----:B--2---:R-:W-:Y:S04]  /*9f7e0*/  STL.64 [R1+0xd2c0], R6 ;  /* 0x00d2c00601007387 */ /* 0x004fe80000100a00 */
[----:B------:R0:W-:Y:S04]  /*9f7f0*/  STL.64 [R1+0xd2b8], R4 ;  /* 0x00d2b80401007387 */ /* 0x0001e80000100a00 */
[----:B0-----:R-:W2:Y:S04]  /*9f800*/  LDL.LU R4, [R1+0x3d0] ;  /* 0x0003d00001047983 */ /* 0x001ea80000300800 */
[----:B------:R-:W2:Y:S04]  /*9f810*/  LDL.LU R5, [R1+0x3d4] ;  /* 0x0003d40001057983 */ /* 0x000ea80000300800 */
[----:B------:R-:W2:Y:S04]  /*9f820*/  LDL.LU R6, [R1+0x3d8] ;  /* 0x0003d80001067983 */ /* 0x000ea80000300800 */
[----:B------:R-:W2:Y:S04]  /*9f830*/  LDL.LU R7, [R1+0x3dc] ;  /* 0x0003dc0001077983 */ /* 0x000ea80000300800 */
[----:B------:R-:W2:Y:S01]  /*9f840*/  LDL.64 R18, [R1+0x38] ;  /* 0x0000380001127983 */ /* 0x000ea20000100a00 */
[----:B---3--:R-:W-:-:S02]  /*9f850*/  IMAD.MOV.U32 R2, RZ, RZ, R26 ;  /* 0x000000ffff027224 */ /* 0x008fc400078e001a */
[----:B------:R-:W-:Y:S01]  /*9f860*/  IMAD.MOV.U32 R0, RZ, RZ, R27 ;  /* 0x000000ffff007224 */ /* 0x000fe200078e001b */
[C---:B----4-:R-:W-:Y:S11]  /*9f870*/  HMMA.16816.F32.BF16 R8, R20.reuse, R26, R8 ;  /* 0x0000001a1408723c */ /* 0x050ff60000041808 */
[----:B------:R-:W-:Y:S11]  /*9f880*/  @!UPT UIADD3 URZ, URZ, URZ, URZ ;  /* 0x0000003f3f3ff290 */ /* 0x000ff6000fffe03f */
[----:B------:R-:W-:Y:S01]  /*9f890*/  @!UPT UIADD3 URZ, URZ, URZ, URZ ;  /* 0x0000003f3f3ff290 */ /* 0x000fe2000fffe03f */
        /* <DEDUP_REMOVED lines=13> */
[----:B------:R-:W4:Y:S02]  /*9f970*/  LDL.LU.64 R10, [R1+0xd2f8] ;  /* 0x00d2f800010a7983 */ /* 0x000f240000300a00 */
[----:B----4-:R-:W-:Y:S01]  /*9f980*/  HMMA.16816.F32.BF16 R12, R20, R10, R12 ;  /* 0x0000000a140c723c */ /* 0x010fe2000004180c */
[----:B------:R-:W-:Y:S11]  /*9f990*/  IMAD.MOV.U32 R29, RZ, RZ, R11 ;  /* 0x000000ffff1d7224 */ /* 0x000ff600078e000b */
[----:B------:R-:W-:Y:S11]  /*9f9a0*/  @!UPT UIADD3 URZ, URZ, URZ, URZ ;  /* 0x0000003f3f3ff290 */ /* 0x000ff6000fffe03f */
[----:B------:R-:W-:Y:S04]  /*9f9b0*/  STL.64 [R1+0x3f0], R12 ;  /* 0x0003f00c01007387 */ /* 0x000fe80000100a00 */
[----:B------:R0:W-:Y:S04]  /*9f9c0*/  STL.64 [R1+0x3f8], R14 ;  /* 0x0003f80e01007387 */ /* 0x0001e80000100a00 */
[----:B0-----:R-:W4:Y:S01]  /*9f9d0*/  LDL.LU R14, [R1+0xd2f0] ;  /* 0x00d2f000010e7983 */ /* 0x001f220000300800 */
[----:B------:R-:W-:-:S03]  /*9f9e0*/  IMAD.MOV.U32 R15, RZ, RZ, R10 ;  /* 0x000000ffff0f7224 */ /* 0x000fc600078e000a */
[----:B------:R-:W2:Y:S04]  /*9f9f0*/  LDL.LU.64 R12, [R1+0xd2e8] ;  /* 0x00d2e800010c7983 */ /* 0x000ea80000300a00 */
[----:B------:R-:W3:Y:S04]  /*9fa00*/  LDL.LU.64 R10, [R1+0xd2e0] ;  /* 0x00d2e000010a7983 */ /* 0x000ee80000300a00 */
[----:B------:R-:W3:Y:S02]  /*9fa10*/  LDL.LU.64 R8, [R1+0xd2d8] ;  /* 0x00d2d80001087983 */ /* 0x000ee40000300a00 */
[C---:B---3--:R-:W-:Y:S02]  /*9fa20*/  HMMA.16816.F32.BF16 R8, R20.reuse, R26, R8 ;  /* 0x0000001a1408723c */ /* 0x048fe40000041808 */
[----:B----4-:R-:W-:Y:S04]  /*9fa30*/  STL.64 [R1+0xd208], R14 ;  /* 0x00d2080e01007387 */ /* 0x010fe80000100a00 */
[----:B--2---:R0:W-:Y:S04]  /*9fa40*/  STL.64 [R1+0xd200], R12 ;  /* 0x00d2000c01007387 */ /* 0x0041e80000100a00 */
[----:B0-----:R-:W2:Y:S04]  /*9fa50*/  LDL.LU R12, [R1+0x3c0] ;  /* 0x0003c000010c7983 */ /* 0x001ea80000300800 */
[----:B------:R-:W2:Y:S04]  /*9fa60*/  LDL.LU R13, [R1+0x3c4] ;  /* 0x0003c400010d7983 */ /* 0x000ea80000300800 */
[----:B------:R-:W2:Y:S04]  /*9fa70*/  LDL.LU R14, [R1+0x3c8] ;  /* 0x0003c800010e7983 */ /* 0x000ea80000300800 */
[----:B------:R-:W2:Y:S04]  /*9fa80*/  LDL.LU R15, [R1+0x3cc] ;  /* 0x0003cc00010f7983 */ /* 0x000ea80000300800 */
[----:B------:R-:W-:Y:S04]  /*9fa90*/  STL.64 [R1+0x3e0], R8 ;  /* 0x0003e00801007387 */ /* 0x000fe80000100a00 */
[----:B------:R0:W-:Y:S04]  /*9faa0*/  STL.64 [R1+0x3e8], R10 ;  /* 0x0003e80a01007387 */ /* 0x0001e80000100a00 */
[----:B0-----:R-:W3:Y:S04]  /*9fab0*/  LDL.LU.64 R10, [R1+0xd2d0] ;  /* 0x00d2d000010a7983 */ /* 0x001ee80000300a00 */
[----:B------:R-:W4:Y:S04]  /*9fac0*/  LDL.LU.64 R8, [R1+0xd2c8] ;  /* 0x00d2c80001087983 */ /* 0x000f280000300a00 */
[----:B------:R0:W-:Y:S04]  /*9fad0*/  STL.64 [R1+0xd1b0], R26 ;  /* 0x00d1b01a01007387 */ /* 0x0001e80000100a00 */
[----:B0-----:R-:W2:Y:S01]  /*9fae0*/  LDL R27, [R1+0x3f80] ;  /* 0x003f8000011b7983 */ /* 0x001ea20000100800 */
        /* <DEDUP_REMOVED lines=8> */
[----:B----4-:R0:W-:Y:S04]  /*9fb70*/  STL.64 [R1+0xd1a0], R8 ;  /* 0x00d1a00801007387 */ /* 0x0101e80000100a00 */
[----:B0-----:R-:W4:Y:S04]  /*9fb80*/  LDL.LU R8, [R1+0x3b0] ;  /* 0x0003b00001087983 */ /* 0x001f280000300800 */
[----:B------:R-:W4:Y:S04]  /*9fb90*/  LDL.LU R9, [R1+0x3b4] ;  /* 0x0003b40001097983 */ /* 0x000f280000300800 */
[----:B------:R-:W4:Y:S04]  /*9fba0*/  LDL.LU R10, [R1+0x3b8] ;  /* 0x0003b800010a7983 */ /* 0x000f280000300800 */
[----:B------:R-:W4:Y:S01]  /*9fbb0*/  LDL.LU R11, [R1+0x3bc] ;  /* 0x0003bc00010b7983 */ /* 0x000f220000300800 */
[C---:B--2---:R-:W-:Y:S03]  /*9fbc0*/  HMMA.16816.F32.BF16 R12, R20.reuse, R6, R12 ;  /* 0x00000006140c723c */ /* 0x044fe6000004180c */
[----:B------:R-:W-:Y:S04]  /*9fbd0*/  STL.64 [R1+0xd258], R6 ;  /* 0x00d2580601007387 */ /* 0x000fe80000100a00 */
[----:B---3--:R-:W-:Y:S11]  /*9fbe0*/  STL [R1+0xd250], R5 ;  /* 0x00d2500501007387 */ /* 0x008ff60000100800 */
[----:B------:R-:W-:Y:S05]  /*9fbf0*/  @!UPT UIADD3 URZ, URZ, URZ, URZ ;  /* 0x0000003f3f3ff290 */ /* 0x000fea000fffe03f */
[----:B------:R-:W-:Y:S04]  /*9fc00*/  STL.64 [R1+0x3c0], R12 ;  /* 0x0003c00c01007387 */ /* 0x000fe80000100a00 */
[----:B------:R0:W-:Y:S02]  /*9fc10*/  STL.64 [R1+0x3c8], R14 ;  /* 0x0003c80e01007387 */ /* 0x0001e40000100a00 */
[----:B0-----:R-:W-:Y:S02]  /*9fc20*/  IMAD.MOV.U32 R14, RZ, RZ, R3 ;  /* 0x000000ffff0e7224 */ /* 0x001fe400078e0003 */
[----:B------:R-:W-:Y:S01]  /*9fc30*/  IMAD.MOV.U32 R15, RZ, RZ, R4 ;  /* 0x000000ffff0f7224 */ /* 0x000fe200078e0004 */
[----:B------:R-:W2:Y:S04]  /*9fc40*/  LDL.LU R3, [R1+0xd2b0] ;  /* 0x00d2b00001037983 */ /* 0x000ea80000300800 */
[----:B------:R0:W-:Y:S04]  /*9fc50*/  STL.64 [R1+0xd218], R14 ;  /* 0x00d2180e01007387 */ /* 0x0001e80000100a00 */
[----:B0-----:R-:W3:Y:S01]  /*9fc60*/  LDL.64 R14, [R1+0x68] ;  /* 0x00006800010e7983 */ /* 0x001ee20000100a00 */
[----:B----4-:R-:W-:Y:S03]  /*9fc70*/  HMMA.16816.F32.BF16 R4, R20, R18, R8 ;  /* 0x000000121404723c */ /* 0x010fe60000041808 */
[----:B---3--:R-:W-:Y:S11]  /*9fc80*/  STL.64 [R1+0xd2a8], R14 ;  /* 0x00d2a80e01007387 */ /* 0x008ff60000100a00 */
[----:B------:R-:W-:Y:S09]  /*9fc90*/  @!UPT UIADD3 URZ, URZ, URZ, URZ ;  /* 0x0000003f3f3ff290 */ /* 0x000ff2000fffe03f */
[----:B------:R0:W-:Y:S04]  /*9fca0*/  STL.64 [R1+0x3b0], R4 ;  /* 0x0003b00401007387 */ /* 0x0001e80000100a00 */
[----:B------:R1:W-:Y:S04]  /*9fcb0*/  STL.64 [R1+0x3b8], R6 ;  /* 0x0003b80601007387 */ /* 0x0003e80000100a00 */
[----:B0-----:R-:W3:Y:S04]  /*9fcc0*/  LDL.LU R4, [R1+0x6c0] ;  /* 0x0006c00001047983 */ /* 0x001ee80000300800 */
[----:B------:R-:W3:Y:S04]  /*9fcd0*/  LDL.LU R5, [R1+0x6c4] ;  /* 0x0006c40001057983 */ /* 0x000ee80000300800 */
[----:B-1----:R-:W4:Y:S04]  /*9fce0*/  LDL.LU R6, [R1+0x6c8] ;  /* 0x0006c80001067983 */ /* 0x002f280000300800 */
[----:B------:R-:W4:Y:S04]  /*9fcf0*/  LDL.LU R7, [R1+0x6cc] ;  /* 0x0006cc0001077983 */ /* 0x000f280000300800 */
[----:B----4-:R0:W-:Y:S04]  /*9fd00*/  STL.64 [R1+0xd268], R6 ;  /* 0x00d2680601007387 */ /* 0x0101e80000100a00 */
[----:B---3--:R1:W-:Y:S04]  /*9fd10*/  STL.64 [R1+0xd260], R4 ;  /* 0x00d2600401007387 */ /* 0x0083e80000100a00 */
[----:B0-----:R-:W3:Y:S04]  /*9fd20*/  LDL R6, [R1+0x98] ;  /* 0x0000980001067983 */ /* 0x001ee80000100800 */
[----:B------:R-:W3:Y:S04]  /*9fd30*/  LDL R7, [R1+0x9c] ;  /* 0x00009c0001077983 */ /* 0x000ee80000100800 */
[----:B---3--:R0:W-:Y:S04]  /*9fd40*/  STL.64 [R1+0xd278], R6 ;  /* 0x00d2780601007387 */ /* 0x0081e80000100a00 */
[----:B-1----:R-:W3:Y:S04]  /*9fd50*/  LDL.LU R4, [R1+0x6e0] ;  /* 0x0006e00001047983 */ /* 0x002ee80000300800 */
[----:B------:R-:W3:Y:S04]  /*9fd60*/  LDL.LU R5, [R1+0x6e4] ;  /* 0x0006e40001057983 */ /* 0x000ee80000300800 */
[----:B0-----:R-:W4:Y:S04]  /*9fd70*/  LDL.LU R6, [R1+0x6e8] ;  /* 0x0006e80001067983 */ /* 0x001f280000300800 */
[----:B------:R-:W4:Y:S01]  /*9fd80*/  LDL.LU R7, [R1+0x6ec] ;  /* 0x0006ec0001077983 */ /* 0x000f220000300800 */
[----:B------:R-:W-:-:S03]  /*9fd90*/  IMAD.MOV.U32 R9, RZ, RZ, R18 ;  /* 0x000000ffff097224 */ /* 0x000fc600078e0012 */
[----:B----4-:R0:W-:Y:S04]  /*9fda0*/  STL.64 [R1+0xd288], R6 ;  /* 0x00d2880601007387 */ /* 0x0101e80000100a00 */
[----:B---3--:R-:W-:Y:S04]  /*9fdb0*/  STL.64 [R1+0xd280], R4 ;  /* 0x00d2800401007387 */ /* 0x008fe80000100a00 */
[----:B0-----:R-:W3:Y:S04]  /*9fdc0*/  LDL R6, [R1+0xb8] ;  /* 0x0000b80001067983 */ /* 0x001ee80000100800 */
[----:B------:R-:W3:Y:S01]  /*9fdd0*/  LDL R7, [R1+0xbc] ;  /* 0x0000bc0001077983 */ /* 0x000ee20000100800 */
[----:B------:R-:W-:-:S03]  /*9fde0*/  IMAD.MOV.U32 R8, RZ, RZ, R19 ;  /* 0x000000ffff087224 */ /* 0x000fc600078e0013 */
[----:B------:R-:W0:Y:S04]  /*9fdf0*/  LDSM.16.MT88.4 R16, [R27+0x41000] ;  /* 0x041000001b10783b */ /* 0x000e280000004200 */
[----:B---3--:R-:W-:Y:S04]  /*9fe00*/  STL.64 [R1+0xd2a0], R6 ;  /* 0x00d2a00601007387 */ /* 0x008fe80000100a00 */
[----:B------:R1:W-:Y:S04]  /*9fe10*/  STL.64 [R1+0xd210], R8 ;  /* 0x00d2100801007387 */ /* 0x0003e80000100a00 */
[----:B-1----:R-:W3:Y:S04]  /*9fe20*/  LDL.LU R8, [R1+0x690] ;  /* 0x0006900001087983 */ /* 0x002ee80000300800 */
[----:B------:R-:W3:Y:S04]  /*9fe30*/  LDL.LU R9, [R1+0x694] ;  /* 0x0006940001097983 */ /* 0x000ee80000300800 */
[----:B------:R-:W4:Y:S04]  /*9fe40*/  LDL.LU R10, [R1+0x698] ;  /* 0x00069800010a7983 */ /* 0x000f280000300800 */
[----:B------:R-:W4:Y:S04]  /*9fe50*/  LDL.LU R11, [R1+0x69c] ;  /* 0x00069c00010b7983 */ /* 0x000f280000300800 */
[----:B------:R-:W2:Y:S04]  /*9fe60*/  LDL.LU R12, [R1+0x700] ;  /* 0x00070000010c7983 */ /* 0x000ea80000300800 */
[----:B------:R-:W2:Y:S04]  /*9fe70*/  LDL.LU R13, [R1+0x704] ;  /* 0x00070400010d7983 */ /* 0x000ea80000300800 */
[----:B------:R-:W2:Y:S04]  /*9fe80*/  LDL.LU R14, [R1+0x708] ;  /* 0x00070800010e7983 */ /* 0x000ea80000300800 */
[----:B------:R-:W2:Y:S04]  /*9fe90*/  LDL.LU R15, [R1+0x70c] ;  /* 0x00070c00010f7983 */ /* 0x000ea80000300800 */
[----:B------:R-:W2:Y:S04]  /*9fea0*/  LDL.64 R6, [R1+0xc8] ;  /* 0x0000c80001067983 */ /* 0x000ea80000100a00 */
[----:B----4-:R-:W-:Y:S04]  /*9feb0*/  STL.64 [R1+0xd228], R10 ;  /* 0x00d2280a01007387 */ /* 0x010fe80000100a00 */
[----:B---3--:R1:W-:Y:S04]  /*9fec0*/  STL.64 [R1+0xd220], R8 ;  /* 0x00d2200801007387 */ /* 0x0083e80000100a00 */
[----:B-1----:R-:W3:Y:S04]  /*9fed0*/  LDL.LU R8, [R1+0x6a0] ;  /* 0x0006a00001087983 */ /* 0x002ee80000300800 */
[----:B------:R-:W3:Y:S04]  /*9fee0*/  LDL.LU R9, [R1+0x6a4] ;  /* 0x0006a40001097983 */ /* 0x000ee80000300800 */
[----:B------:R-:W4:Y:S04]  /*9fef0*/  LDL.LU R10, [R1+0x6a8] ;  /* 0x0006a800010a7983 */ /* 0x000f280000300800 */
[----:B------:R-:W4:Y:S04]  /*9ff00*/  LDL.LU R11, [R1+0x6ac] ;  /* 0x0006ac00010b7983 */ /* 0x000f280000300800 */
[----:B----4-:R-:W-:Y:S04]  /*9ff10*/  STL.64 [R1+0xd238], R10 ;  /* 0x00d2380a01007387 */ /* 0x010fe80000100a00 */
[----:B---3--:R1:W-:Y:S04]  /*9ff20*/  STL.64 [R1+0xd230], R8 ;  /* 0x00d2300801007387 */ /* 0x0083e80000100a00 */
[----:B-1----:R-:W3:Y:S04]  /*9ff30*/  LDL.LU R8, [R1+0x6b0] ;  /* 0x0006b00001087983 */ /* 0x002ee80000300800 */
[----:B------:R-:W3:Y:S04]  /*9ff40*/  LDL.LU R9, [R1+0x6b4] ;  /* 0x0006b40001097983 */ /* 0x000ee80000300800 */
[----:B------:R-:W4:Y:S04]  /*9ff50*/  LDL.LU R10, [R1+0x6b8] ;  /* 0x0006b800010a7983 */ /* 0x000f280000300800 */
[----:B------:R-:W4:Y:S04]  /*9ff60*/  LDL.LU R11, [R1+0x6bc] ;  /* 0x0006bc00010b7983 */ /* 0x000f280000300800 */
[----:B----4-:R1:W-:Y:S04]  /*9ff70*/  STL.64 [R1+0xd248], R10 ;  /* 0x00d2480a01007387 */ /* 0x0103e80000100a00 */
[----:B---3--:R3:W-:Y:S04]  /*9ff80*/  STL.64 [R1+0xd240], R8 ;  /* 0x00d2400801007387 */ /* 0x0087e80000100a00 */
[----:B-1----:R-:W4:Y:S01]  /*9ff90*/  LDL.64 R10, [R1+0x88] ;  /* 0x00008800010a7983 */ /* 0x002f220000100a00 */
[----:B--2---:R-:W-:Y:S03]  /*9ffa0*/  HMMA.16816.F32.BF16 R12, R20, R6, R12 ;  /* 0x00000006140c723c */ /* 0x004fe6000004180c */
[----:B----4-:R1:W-:Y:S01]  /*9ffb0*/  STL.64 [R1+0xd270], R10 ;  /* 0x00d2700a01007387 */ /* 0x0103e20000100a00 */
[----:B---3--:R-:W2:Y:S02]  /*9ffc0*/  LDL.LU R8, [R1+0x6d0] ;  /* 0x0006d00001087983 */ /* 0x008ea40000300800 */
[----:B------:R-:W2:Y:S01]  /*9ffd0*/  LDL.LU R9, [R1+0x6d4] ;  /* 0x0006d40001097983 */ /* 0x000ea20000300800 */
[----:B-1----:R-:W3:Y:S01]  /*9ffe0*/  LDL.LU R10, [R1+0x6d8] ;  /* 0x0006d800010a7983 */ /* 0x002ee20000300800 */
[----:B------:R-:W3:Y:S03]  /*9fff0*/  LDL.LU R11, [R1+0x6dc] ;  /* 0x0006dc00010b7983 */ /* 0x000ee60000300800 */
[----:B---3--:R-:W-:Y:S01]  /*a0000*/  STL.64 [R1+0xd298], R10 ;  /* 0x00d2980a01007387 */ /* 0x008fe20000100a00 */
[----:B--2---:R1:W-:Y:S03]  /*a0010*/  STL.64 [R1+0xd290], R8 ;  /* 0x00d2900801007387 */ /* 0x0043e60000100a00 */
[----:B-1----:R-:W2:Y:S01]  /*a0020*/  LDL.LU R8, [R1+0x6f0] ;  /* 0x0006f00001087983 */ /* 0x002ea20000300800 */
[----:B------:R-:W2:Y:S02]  /*a0030*/  LDL.LU R9, [R1+0x6f4] ;  /* 0x0006f40001097983 */ /* 0x000ea40000300800 */
[----:B------:R-:W2:Y:S02]  /*a0040*/  LDL.LU R10, [R1+0x6f8] ;  /* 0x0006f800010a7983 */ /* 0x000ea40000300800 */
[----:B------:R-:W2:Y:S01]  /*a0050*/  LDL.LU R11, [R1+0x6fc] ;  /* 0x0006fc00010b7983 */ /* 0x000ea20000300800 */
[----:B0-----:R0:W-:Y:S01]  /*a0060*/  STL.64 [R1+0xd0e8], R18 ;  /* 0x00d0e81201007387 */ /* 0x0011e20000100a00 */
[----:B------:R-:W-:Y:S03]  /*a0070*/  STL.64 [R1+0xd0e0], R16 ;  /* 0x00d0e01001007387 */ /* 0x000fe60000100a00 */
[----:B0-----:R-:W3:Y:S04]  /*a0080*/  LDL R18, [R1+0xa8] ;  /* 0x0000a80001127983 */ /* 0x001ee80000100800 */
[----:B------:R-:W3:Y:S01]  /*a0090*/  LDL R19, [R1+0xac] ;  /* 0x0000ac0001137983 */ /* 0x000ee20000100800 */
[----:B------:R0:W-:Y:S02]  /*a00a0*/  STL.64 [R1+0x710], R12 ;  /* 0x0007100c01007387 */ /* 0x0001e40000100a00 */
[----:B------:R1:W-:Y:S02]  /*a00b0*/  STL.64 [R1+0x718], R14 ;  /* 0x0007180e01007387 */ /* 0x0003e40000100a00 */
[----:B0-----:R-:W-:Y:S01]  /*a00c0*/  IMAD.MOV.U32 R13, RZ, RZ, R6 ;  /* 0x000000ffff0d7224 */ /* 0x001fe200078e0006 */
[----:B-1----:R-:W4:Y:S01]  /*a00d0*/  LDL.LU.64 R14, [R1+0xd2a8] ;  /* 0x00d2a800010e7983 */ /* 0x002f220000300a00 */
[----:B------:R-:W-:-:S02]  /*a00e0*/  IMAD.MOV.U32 R12, RZ, RZ, R7 ;  /* 0x000000ffff0c7224 */ /* 0x000fc400078e0007 */
[----:B------:R-:W2:Y:S02]  /*a00f0*/  LDL.LU.64 R6, [R1+0xd2a0] ;  /* 0x00d2a00001067983 */ /* 0x000ea40000300a00 */
[C---:B--2---:R-:W-:Y:S01]  /*a0100*/  HMMA.16816.F32.BF16 R4, R20.reuse, R6, R8 ;  /* 0x000000061404723c */ /* 0x044fe20000041808 */
[----:B------:R-:W2:Y:S01]  /*a0110*/  LDL.LU.64 R10, [R1+0xd298] ;  /* 0x00d29800010a7983 */ /* 0x000ea20000300a00 */
[----:B------:R-:W2:Y:S11]  /*a0120*/  LDL.LU.64 R8, [R1+0xd290] ;  /* 0x00d2900001087983 */ /* 0x000eb60000300a00 */
[----:B------:R-:W-:Y:S10]  /*a0130*/  @!UPT UIADD3 URZ, URZ, URZ, URZ ;  /* 0x0000003f3f3ff290 */ /* 0x000ff4000fffe03f */
[----:B------:R-:W-:Y:S01]  /*a0140*/  STL.64 [R1+0x700], R4 ;  /* 0x0007000401007387 */ /* 0x000fe20000100a00 */
[----:B------:R0:W-:Y:S03]  /*a0150*/  STL.64 [R1+0x708], R6 ;  /* 0x0007080601007387 */ /* 0x0001e60000100a00 */
[----:B0-----:R-:W3:Y:S01]  /*a0160*/  LDL.LU.64 R6, [R1+0xd288] ;  /* 0x00d2880001067983 */ /* 0x001ee20000300a00 */
[----:B------:R-:W3:Y:S02]  /*a0170*/  LDL.LU.64 R4, [R1+0xd280] ;  /* 0x00d2800001047983 */ /* 0x000ee40000300a00 */
[C---:B---3--:R-:W-:Y:S11]  /*a0180*/  HMMA.16816.F32.BF16 R4, R20.reuse, R18, R4 ;  /* 0x000000121404723c */ /* 0x048ff60000041804 */
[----:B------:R-:W-:Y:S11]  /*a0190*/  @!UPT UIADD3 URZ, URZ, URZ, URZ ;  /* 0x0000003f3f3ff290 */ /* 0x000ff6000fffe03f */
[----:B------:R-:W-:Y:S01]  /*a01a0*/  @!UPT UIADD3 URZ, URZ, URZ, URZ ;  /* 0x0000003f3f3ff290 */ /* 0x000fe2000fffe03f */
[----:B------:R-:W-:Y:S01]  /*a01b0*/  STL.64 [R1+0x6f0], R4 ;  /* 0x0006f00401007387 */ /* 0x000fe20000100a00 */
[----:B------:R0:W-:Y:S03]  /*a01c0*/  STL.64 [R1+0x6f8], R6 ;  /* 0x0006f80601007387 */ /* 0x0001e60000100a00 */
[----:B0-----:R-:W2:Y:S01]  /*a01d0*/  LDL.LU.64 R6, [R1+0xd278] ;  /* 0x00d2780001067983 */ /* 0x001ea20000300a00 */
[----:B------:R0:W-:Y:S03]  /*a01e0*/  STL.64 [R1+0xd158], R18 ;  /* 0x00d1581201007387 */ /* 0x0001e60000100a00 */
[----:B0-----:R-:W3:Y:S01]  /*a01f0*/  LDL R18, [R1+0x78] ;  /* 0x0000780001127983 */ /* 0x001ee20000100800 */
[C---:B--2---:R-:W-:Y:S03]  /*a0200*/  HMMA.16816.F32.BF16 R4, R20.reuse, R6, R8 ;  /* 0x000000061404723c */ /* 0x044fe60000041808 */
[----:B------:R-:W2:Y:S11]  /*a0210*/  LDL.LU.64 R10, [R1+0xd270] ;  /* 0x00d27000010a7983 */ /* 0x000eb60000300a00 */
[----:B------:R-:W-:Y:S09]  /*a0220*/  @!UPT UIADD3 URZ, URZ, URZ, URZ ;  /* 0x0000003f3f3ff290 */ /* 0x000ff2000fffe03f */
[----:B------:R-:W-:Y:S01]  /*a0230*/  STL.64 [R1+0x6e0], R4 ;  /* 0x0006e00401007387 */ /* 0x000fe20000100a00 */
[----:B------:R0:W-:Y:S03]  /*a0240*/  STL.64 [R1+0x6e8], R6 ;  /* 0x0006e80601007387 */ /* 0x0001e60000100a00 */
[----:B0-----:R-:W3:Y:S01]  /*a0250*/  LDL.LU.64 R6, [R1+0xd268] ;  /* 0x00d2680001067983 */ /* 0x001ee20000300a00 */
[----:B------:R-:W3:Y:S02]  /*a0260*/  LDL.LU.64 R4, [R1+0xd260] ;  /* 0x00d2600001047983 */ /* 0x000ee40000300a00 */
[----:B------:R-:W-:Y:S02]  /*a0270*/  IMAD.MOV.U32 R19, RZ, RZ, R3 ;  /* 0x000000ffff137224 */ /* 0x000fe400078e0003 */
[----:B--2---:R-:W-:Y:S01]  /*a0280*/  IMAD.MOV.U32 R3, RZ, RZ, R11 ;  /* 0x000000ffff037224 */ /* 0x004fe200078e000b */
[C---:B---3--:R-:W-:Y:S11]  /*a0290*/  HMMA.16816.F32.BF16 R4, R20.reuse, R10, R4 ;  /* 0x0000000a1404723c */ /* 0x048ff60000041804 */
[----:B------:R-:W-:Y:S11]  /*a02a0*/  @!UPT UIADD3 URZ, URZ, URZ, URZ ;  /* 0x0000003f3f3ff290 */ /* 0x000ff6000fffe03f */
[----:B------:R-:W-:Y:S01]  /*a02b0*/  @!UPT UIADD3 URZ, URZ, URZ, URZ ;  /* 0x0000003f3f3ff290 */ /* 0x000fe2000fffe03f */
[----:B------:R0:W-:Y:S01]  /*a02c0*/  STL.64 [R1+0x6d0], R4 ;  /* 0x0006d00401007387 */ /* 0x0001e20000100a00 */
[----:B------:R1:W-:Y:S02]  /*a02d0*/  STL.64 [R1+0x6d8], R6 ;  /* 0x0006d80601007387 */ /* 0x0003e40000100a00 */
[----:B0-----:R-:W-:Y:S01]  /*a02e0*/  IMAD.MOV.U32 R4, RZ, RZ, R10 ;  /* 0x000000ffff047224 */ /* 0x001fe200078e000a */
[----:B-1----:R-:W2:Y:S01]  /*a02f0*/  LDL.LU.64 R6, [R1+0xd258] ;  /* 0x00d2580001067983 */ /* 0x002ea20000300a00 */
[----:B------:R-:W3:Y:S02]  /*a0300*/  LDL.LU R5, [R1+0xd250] ;  /* 0x00d2500001057983 */ /* 0x000ee40000300800 */
[----:B------:R-:W2:Y:S02]  /*a0310*/  LDL.LU.64 R10, [R1+0xd248] ;  /* 0x00d24800010a7983 */ /* 0x000ea40000300a00 */
[----:B------:R-:W2:Y:S02]  /*a0320*/  LDL.LU.64 R8, [R1+0xd240] ;  /* 0x00d2400001087983 */ /* 0x000ea40000300a00 */
[----:B--2---:R-:W-:Y:S01]  /*a0330*/  HMMA.16816.F32.BF16 R16, R20, R18, R8 ;  /* 0x000000121410723c */ /* 0x004fe20000041808 */
[----:B------:R-:W2:Y:S01]  /*a0340*/  LDL.LU.64 R10, [R1+0xd238] ;  /* 0x00d23800010a7983 */ /* 0x000ea20000300a00 */
[----:B------:R-:W2:Y:S11]  /*a0350*/  LDL.LU.64 R8, [R1+0xd230] ;  /* 0x00d2300001087983 */ /* 0x000eb60000300a00 */
[----:B------:R-:W-:Y:S10]  /*a0360*/  @!UPT UIADD3 URZ, URZ, URZ, URZ ;  /* 0x0000003f3f3ff290 */ /* 0x000ff4000fffe03f */
[----:B------:R-:W-:Y:S01]  /*a0370*/  STL.64 [R1+0x6c0], R16 ;  /* 0x0006c01001007387 */ /* 0x000fe20000100a00 */
[----:B------:R0:W-:Y:S02]  /*a0380*/  STL.64 [R1+0x6c8], R18 ;  /* 0x0006c81201007387 */ /* 0x0001e40000100a00 */
[----:B0-----:R-:W-:Y:S02]  /*a0390*/  IMAD.MOV.U32 R18, RZ, RZ, R13 ;  /* 0x000000ffff127224 */ /* 0x001fe400078e000d */
[----:B------:R-:W-:-:S05]  /*a03a0*/  IMAD.MOV.U32 R19, RZ, RZ, R12 ;  /* 0x000000ffff137224 */ /* 0x000fca00078e000c */
[----:B------:R0:W-:Y:S02]  /*a03b0*/  STL.64 [R1+0xd170], R18 ;  /* 0x00d1701201007387 */ /* 0x0001e40000100a00 */
[----:B0-----:R-:W-:Y:S02]  /*a03c0*/  IMAD.MOV.U32 R18, RZ, RZ, R28 ;  /* 0x000000ffff127224 */ /* 0x001fe400078e001c */
[----:B---3--:R-:W-:Y:S02]  /*a03d0*/  IMAD.MOV.U32 R19, RZ, RZ, R5 ;  /* 0x000000ffff137224 */ /* 0x008fe400078e0005 */
[----:B----4-:R-:W-:Y:S02]  /*a03e0*/  IMAD.MOV.U32 R28, RZ, RZ, R14 ;  /* 0x000000ffff1c7224 */ /* 0x010fe400078e000e */
[----:B------:R-:W-:Y:S01]  /*a03f0*/  IMAD.MOV.U32 R5, RZ, RZ, R15 ;  /* 0x000000ffff057224 */ /* 0x000fe200078e000f */
[C---:B--2---:R-:W-:Y:S11]  /*a0400*/  HMMA.16816.F32.BF16 R8, R20.reuse, R14, R8 ;  /* 0x0000000e1408723c */ /* 0x044ff60000041808 */
[----:B------:R-:W-:Y:S11]  /*a0410*/  @!UPT UIADD3 URZ, URZ, URZ, URZ ;  /* 0x0000003f3f3ff290 */ /* 0x000ff6000fffe03f */
[----:B------:R-:W-:Y:S01]  /*a0420*/  @!UPT UIADD3 URZ, URZ, URZ, URZ ;  /* 0x0000003f3f3ff290 */ /* 0x000fe2000fffe03f */
[----:B------:R-:W-:Y:S01]  /*a0430*/  STL.64 [R1+0x6b0], R8 ;  /* 0x0006b00801007387 */ /* 0x000fe20000100a00 */
[----:B------:R0:W-:Y:S03]  /*a0440*/  STL.64 [R1+0x6b8], R10 ;  /* 0x0006b80a01007387 */ /* 0x0001e60000100a00 */
[----:B0-----:R-:W2:Y:S01]  /*a0450*/  LDL.LU.64 R10, [R1+0xd228] ;  /* 0x00d22800010a7983 */ /* 0x001ea20000300a00 */
[----:B------:R-:W2:Y:S02]  /*a0460*/  LDL.LU.64 R8, [R1+0xd220] ;  /* 0x00d2200001087983 */ /* 0x000ea40000300a00 */
[----:B------:R-:W2:Y:S02]  /*a0470*/  LDL.LU.64 R14, [R1+0xd218] ;  /* 0x00d21800010e7983 */ /* 0x000ea40000300a00 */
[----:B------:R-:W-:Y:S01]  /*a0480*/  STL.64 [R1+0xd198], R6 ;  /* 0x00d1980601007387 */ /* 0x000fe20000100a00 */
[----:B------:R0:W-:Y:S04]  /*a0490*/  STL.64 [R1+0xd190], R4 ;  /* 0x00d1900401007387 */ /* 0x0001e80000100a00 */
[----:B0-----:R-:W3:Y:S01]  /*a04a0*/  LDL.LU R4, [R1+0x3a0] ;  /* 0x0003a00001047983 */ /* 0x001ee20000300800 */
[----:B------:R-:W3:Y:S02]  /*a04b0*/  LDL.LU R5, [R1+0x3a4] ;  /* 0x0003a40001057983 */ /* 0x000ee40000300800 */
[----:B------:R-:W3:Y:S02]  /*a04c0*/  LDL.LU R6, [R1+0x3a8] ;  /* 0x0003a80001067983 */ /* 0x000ee40000300800 */
[----:B------:R-:W3:Y:S01]  /*a04d0*/  LDL.LU R7, [R1+0x3ac] ;  /* 0x0003ac0001077983 */ /* 0x000ee20000300800 */
[C---:B--2---:R-:W-:Y:S01]  /*a04e0*/  HMMA.16816.F32.BF16 R12, R20.reuse, R14, R8 ;  /* 0x0000000e140c723c */ /* 0x044fe20000041808 */
[----:B------:R-:W2:Y:S07]  /*a04f0*/  LDL.LU.64 R8, [R1+0xd210] ;  /* 0x00d2100001087983 */ /* 0x000eae0000300a00 */
[----:B---3--:R-:W-:Y:S01]  /*a0500*/  HMMA.16816.F32.BF16 R4, R20, R18, R4 ;  /* 0x000000121404723c */ /* 0x008fe20000041804 */
[----:B------:R-:W0:Y:S11]  /*a0510*/  LDSM.16.MT88.4 R20, [R27+0x41080] ;  /* 0x041080001b14783b */ /* 0x000e360000004200 */
[----:B------:R-:W-:Y:S03]  /*a0520*/  @!UPT UIADD3 URZ, URZ, URZ, URZ ;  /* 0x0000003f3f3ff290 */ /* 0x000fe6000fffe03f */
[----:B------:R-:W-:Y:S01]  /*a0530*/  STL.64 [R1+0x6a0], R12 ;  /* 0x0006a00c01007387 */ /* 0x000fe20000100a00 */
[----:B------:R1:W-:Y:S03]  /*a0540*/  STL.64 [R1+0x6a8], R14 ;  /* 0x0006a80e01007387 */ /* 0x0003e60000100a00 */
[----:B-1----:R-:W3:Y:S01]  /*a0550*/  LDL.LU.64 R14, [R1+0xd208] ;  /* 0x00d20800010e7983 */ /* 0x002ee20000300a00 */
[----:B------:R-:W4:Y:S03]  /*a0560*/  LDL.LU.64 R12, [R1+0xd200] ;  /* 0x00d20000010c7983 */ /* 0x000f260000300a00 */
[----:B------:R-:W-:Y:S01]  /*a0570*/  STL.64 [R1+0x3a0], R4 ;  /* 0x0003a00401007387 */ /* 0x000fe20000100a00 */
[----:B------:R-:W-:Y:S02]  /*a0580*/  STL.64 [R1+0x3a8], R6 ;  /* 0x0003a80601007387 */ /* 0x000fe40000100a00 */
[----:B--2---:R-:W-:-:S02]  /*a0590*/  IMAD.MOV.U32 R19, RZ, RZ, R8 ;  /* 0x000000ffff137224 */ /* 0x004fc400078e0008 */
[----:B------:R-:W-:Y:S01]  /*a05a0*/  IMAD.MOV.U32 R18, RZ, RZ, R9 ;  /* 0x000000ffff127224 */ /* 0x000fe200078e0009 */
[----:B------:R-:W2:Y:S01]  /*a05b0*/  LDL.LU R8, [R1+0x5b0] ;  /* 0x0005b00001087983 */ /* 0x000ea20000300800 */
[----:B------:R-:W2:Y:S02]  /*a05c0*/  LDL.LU R9, [R1+0x5b4] ;  /* 0x0005b40001097983 */ /* 0x000ea40000300800 */
[----:B------:R-:W2:Y:S02]  /*a05d0*/  LDL.LU R10, [R1+0x5b8] ;  /* 0x0005b800010a7983 */ /* 0x000ea40000300800 */
[----:B------:R-:W2:Y:S02]  /*a05e0*/  LDL.LU R11, [R1+0x5bc] ;  /* 0x0005bc00010b7983 */ /* 0x000ea40000300800 */
[----:B------:R-:W-:Y:S02]  /*a05f0*/  IMAD.MOV.U32 R27, RZ, RZ, R29 ;  /* 0x000000ffff1b7224 */ /* 0x000fe400078e001d */
[----:B---3--:R-:W-:Y:S01]  /*a0600*/  IMAD.MOV.U32 R26, RZ, RZ, R15 ;  /* 0x000000ffff1a7224 */ /* 0x008fe200078e000f */
[----:B--2---:R-:W-:Y:S01]  /*a0610*/  STL.64 [R1+0xd1c0], R10 ;  /* 0x00d1c00a01007387 */ /* 0x004fe20000100a00 */
[----:B------:R1:W-:Y:S02]  /*a0620*/  STL.64 [R1+0xd1b8], R8 ;  /* 0x00d1b80801007387 */ /* 0x0003e40000100a00 */
[----:B------:R-:W4:Y:S02]  /*a0630*/  LDL.LU R15, [R1+0xd1f8] ;  /* 0x00d1f800010f7983 */ /* 0x000f240000300800 */
[----:B------:R2:W-:Y:S01]  /*a0640*/  STL.64 [R1+0xd1c8], R26 ;  /* 0x00d1c81a01007387 */ /* 0x0005e20000100a00 */
[----:B-1----:R-:W3:Y:S01]  /*a0650*/  LDL.LU R8, [R1+0x5c0] ;  /* 0x0005c00001087983 */ /* 0x002ee20000300800 */
[----:B------:R-:W3:Y:S02]  /*a0660*/  LDL.LU R9, [R1+0x5c4] ;  /* 0x0005c40001097983 */ /* 0x000ee40000300800 */
[----:B------:R-:W3:Y:S02]  /*a0670*/  LDL.LU R10, [R1+0x5c8] ;  /* 0x0005c800010a7983 */ /* 0x000ee40000300800 */
[----:B------:R-:W3:Y:S02]  /*a0680*/  LDL.LU R11, [R1+0x5cc] ;  /* 0x0005cc00010b7983 */ /* 0x000ee40000300800 */
[----:B--2---:R-:W-:-:S02]  /*a0690*/  IMAD.MOV.U32 R26, RZ, RZ, R25 ;  /* 0x000000ffff1a7224 */ /* 0x004fc400078e0019 */
[----:B------:R-:W-:Y:S01]  /*a06a0*/  IMAD.MOV.U32 R27, RZ, RZ, R24 ;  /* 0x000000ffff1b7224 */ /* 0x000fe200078e0018 */
[----:B---3--:R-:W-:Y:S01]  /*a06b0*/  STL.64 [R1+0xd1d8], R10 ;  /* 0x00d1d80a01007387 */ /* 0x008fe20000100a00 */
[----:B------:R1:W-:Y:S03]  /*a06c0*/  STL.64 [R1+0xd1d0], R8 ;  /* 0x00d1d00801007387 */ /* 0x0003e60000100a00 */
[----:B------:R-:W-:Y:S01]  /*a06d0*/  STL.64 [R1+0xd1e0], R26 ;  /* 0x00d1e01a01007387 */ /* 0x000fe20000100a00 */
[----:B-1----:R-:W2:Y:S01]  /*a06e0*/  LDL.LU R8, [R1+0x5d0] ;  /* 0x0005d00001087983 */ /* 0x002ea20000300800 */
[----:B------:R-:W2:Y:S02]  /*a06f0*/  LDL.LU R9, [R1+0x5d4] ;  /* 0x0005d40001097983 */ /* 0x000ea40000300800 */
[----:B------:R-:W3:Y:S02]  /*a0700*/  LDL.LU R10, [R1+0x5d8] ;  /* 0x0005d800010a7983 */ /* 0x000ee40000300800 */
[----:B------:R-:W3:Y:S02]  /*a0710*/  LDL.LU R11, [R1+0x5dc] ;  /* 0x0005dc00010b7983 */ /* 0x000ee40000300800 */
[----:B---3--:R-:W-:Y:S01]  /*a0720*/  STL.64 [R1+0xd1f0], R10 ;  /* 0x00d1f00a01007387 */ /* 0x008fe20000100a00 */
[----:B--2---:R1:W-:Y:S03]  /*a0730*/  STL.64 [R1+0xd1e8], R8 ;  /* 0x00d1e80801007387 */ /* 0x0043e60000100a00 */
[----:B-1----:R-:W4:Y:S01]  /*a0740*/  LDL.LU R8, [R1+0x5e0] ;  /* 0x0005e00001087983 */ /* 0x002f220000300800 */
[----:B------:R-:W4:Y:S02]  /*a0750*/  LDL.LU R9, [R1+0x5e4] ;  /* 0x0005e40001097983 */ /* 0x000f240000300800 */
[----:B------:R-:W4:Y:S02]  /*a0760*/  LDL.LU R10, [R1+0x5e8] ;  /* 0x0005e800010a7983 */ /* 0x000f240000300800 */
[----:B------:R-:W4:Y:S01]  /*a0770*/  LDL.LU R11, [R1+0x5ec] ;  /* 0x0005ec00010b7983 */ /* 0x000f220000300800 */
[----:B------:R-:W2:Y:S01]  /*a0780*/  LDL.LU R4, [R1+0x5a0] ;  /* 0x0005a00001047983 */ /* 0x000ea20000300800 */
[----:B------:R-:W2:Y:S02]  /*a0790*/  LDL.LU R5, [R1+0x5a4] ;  /* 0x0005a40001057983 */ /* 0x000ea40000300800 */
[----:B------:R-:W2:Y:S02]  /*a07a0*/  LDL.LU R6, [R1+0x5a8] ;  /* 0x0005a80001067983 */ /* 0x000ea40000300800 */
[----:B------:R-:W2:Y:S01]  /*a07b0*/  LDL.LU R7, [R1+0x5ac] ;  /* 0x0005ac0001077983 */ /* 0x000ea20000300800 */
[----:B------:R1:W-:Y:S01]  /*a07c0*/  STL.64 [R1+0xd188], R18 ;  /* 0x00d1881201007387 */ /* 0x0003e20000100a00 */
[----:B------:R-:W3:Y:S02]  /*a07d0*/  LDL.LU R16, [R1+0x590] ;  /* 0x0005900001107983 */ /* 0x000ee40000300800 */
[----:B------:R-:W3:Y:S01]  /*a07e0*/  LDL.LU R17, [R1+0x594] ;  /* 0x0005940001117983 */ /* 0x000ee20000300800 */
[----:B-1----:R-:W3:Y:S01]  /*a07f0*/  LDL.LU R18, [R1+0x598] ;  /* 0x0005980001127983 */ /* 0x002ee20000300800 */
[----:B------:R-:W3:Y:S02]  /*a0800*/  LDL.LU R19, [R1+0x59c] ;  /* 0x00059c0001137983 */ /* 0x000ee40000300800 */
[----:B0-----:R0:W-:Y:S02]  /*a0810*/  STL.64 [R1+0xcf80], R22 ;  /* 0x00cf801601007387 */ /* 0x0011e40000100a00 */
[----:B------:R1:W-:Y:S01]  /*a0820*/  STL.64 [R1+0xcf78], R20 ;  /* 0x00cf781401007387 */ /* 0x0003e20000100a00 */
[----:B0-----:R-:W2:Y:S04]  /*a0830*/  LDL.LU.64 R22, [R1+0x48] ;  /* 0x0000480001167983 */ /* 0x001ea80000300a00 */
[----:B--2---:R0:W-:Y:S01]  /*a0840*/  STL.64 [R1+0xd128], R22 ;  /* 0x00d1281601007387 */ /* 0x0041e20000100a00 */
[----:B-1----:R-:W2:Y:S02]  /*a0850*/  LDL.LU R20, [R1+0x550] ;  /* 0x0005500001147983 */ /* 0x002ea40000300800 */
[----:B------:R-:W2:Y:S01]  /*a0860*/  LDL.LU R21, [R1+0x554] ;  /* 0x0005540001157983 */ /* 0x000ea20000300800 */
[----:B0-----:R-:W2:Y:S01]  /*a0870*/  LDL.LU R22, [R1+0x558] ;  /* 0x0005580001167983 */ /* 0x001ea20000300800 */
[----:B------:R-:W2:Y:S02]  /*a0880*/  LDL.LU R23, [R1+0x55c] ;  /* 0x00055c0001177983 */ /* 0x000ea40000300800 */
[----:B------:R-:W-:-:S02]  /*a0890*/  IMAD.MOV.U32 R26, RZ, RZ, R2 ;  /* 0x000000ffff1a7224 */ /* 0x000fc400078e0002 */
[----:B------:R-:W-:-:S07]  /*a08a0*/  IMAD.MOV.U32 R27, RZ, RZ, R0 ;  /* 0x000000ffff1b7224 */ /* 0x000fce00078e0000 */
[C---:B----4-:R-:W-:Y:S01]  /*a08b0*/  HMMA.16816.F32.BF16 R24, R12.reuse, R26, R8 ;  /* 0x0000001a0c18723c */ /* 0x050fe20000041808 */
[----:B--2---:R-:W-:Y:S01]  /*a08c0*/  STL.64 [R1+0xd168], R22 ;  /* 0x00d1681601007387 */ /* 0x004fe20000100a00 */
[----:B------:R0:W-:Y:S03]  /*a08d0*/  STL.64 [R1+0xd160], R20 ;  /* 0x00d1601401007387 */ /* 0x0001e60000100a00 */
[----:B0-----:R-:W2:Y:S01]  /*a08e0*/  LDL.LU R20, [R1+0x570] ;  /* 0x0005700001147983 */ /* 0x001ea20000300800 */
[----:B------:R-:W2:Y:S02]  /*a08f0*/  LDL.LU R21, [R1+0x574] ;  /* 0x0005740001157983 */ /* 0x000ea40000300800 */
[----:B------:R-:W4:Y:S02]  /*a0900*/  LDL.LU R22, [R1+0x578] ;  /* 0x0005780001167983 */ /* 0x000f240000300800 */
[----:B------:R-:W4:Y:S02]  /*a0910*/  LDL.LU R23, [R1+0x57c] ;  /* 0x00057c0001177983 */ /* 0x000f240000300800 */
[----:B----4-:R-:W-:Y:S01]  /*a0920*/  STL.64 [R1+0xd180], R22 ;  /* 0x00d1801601007387 */ /* 0x010fe20000100a00 */
[----:B--2---:R0:W-:Y:S03]  /*a0930*/  STL.64 [R1+0xd178], R20 ;  /* 0x00d1781401007387 */ /* 0x0041e60000100a00 */
[----:B0-----:R-:W2:Y:S01]  /*a0940*/  LDL.LU R20, [R1+0x580] ;  /* 0x0005800001147983 */ /* 0x001ea20000300800 */
[----:B------:R-:W2:Y:S02]  /*a0950*/  LDL.LU R21, [R1+0x584] ;  /* 0x0005840001157983 */ /* 0x000ea40000300800 */
[----:B------:R-:W2:Y:S02]  /*a0960*/  LDL.LU R22, [R1+0x588] ;  /* 0x0005880001167983 */ /* 0x000ea40000300800 */
[----:B------:R-:W2:Y:S01]  /*a0970*/  LDL.LU R23, [R1+0x58c] ;  /* 0x00058c0001177983 */ /* 0x000ea20000300800 */
[----:B------:R-:W4:Y:S01]  /*a0980*/  LDL.LU.64 R10, [R1+0xd1f0] ;  /* 0x00d1f000010a7983 */ /* 0x000f220000300a00 */
[----:B------:R-:W4:Y:S02]  /*a0990*/  LDL.LU.64 R8, [R1+0xd1e8] ;  /* 0x00d1e80001087983 */ /* 0x000f240000300a00 */
[----:B------:R-:W-:Y:S02]  /*a09a0*/  STL.64 [R1+0x5e0], R24 ;  /* 0x0005e01801007387 */ /* 0x000fe40000100a00 */
[----:B------:R0:W-:Y:S02]  /*a09b0*/  STL.64 [R1+0x5e8], R26 ;  /* 0x0005e81a01007387 */ /* 0x0001e40000100a00 */
[----:B0-----:R-:W4:Y:S02]  /*a09c0*/  LDL.LU.64 R26, [R1+0xd1e0] ;  /* 0x00d1e000011a7983 */ /* 0x001f240000300a00 */
[C---:B----4-:R-:W-:Y:S02]  /*a09d0*/  HMMA.16816.F32.BF16 R24, R12.reuse, R26, R8 ;  /* 0x0000001a0c18723c */ /* 0x050fe40000041808 */
[----:B------:R-:W4:Y:S01]  /*a09e0*/  LDL.LU.64 R10, [R1+0xd1d8] ;  /* 0x00d1d800010a7983 */ /* 0x000f220000300a00 */
[----:B------:R-:W4:Y:S11]  /*a09f0*/  LDL.LU.64 R8, [R1+0xd1d0] ;  /* 0x00d1d00001087983 */ /* 0x000f360000300a00 */
[----:B------:R-:W-:Y:S09]  /*a0a00*/  @!UPT UIADD3 URZ, URZ, URZ, URZ ;  /* 0x0000003f3f3ff290 */ /* 0x000ff2000fffe03f */
[----:B------:R-:W-:Y:S01]  /*a0a10*/  STL.64 [R1+0x5d0], R24 ;  /* 0x0005d01801007387 */ /* 0x000fe20000100a00 */
[----:B------:R0:W-:Y:S03]  /*a0a20*/  STL.64 [R1+0x5d8], R26 ;  /* 0x0005d81a01007387 */ /* 0x0001e60000100a00 */
        /* <DEDUP_REMOVED lines=8> */
[C---:B----4-:R-:W-:Y:S11]  /*a0ab0*/  HMMA.16816.F32.BF16 R8, R12.reuse, R26, R8 ;  /* 0x0000001a0c08723c */ /* 0x050ff60000041808 */
[----:B------:R-:W-:Y:S11]  /*a0ac0*/  @!UPT UIADD3 URZ, URZ, URZ, URZ ;  /* 0x0000003f3f3ff290 */ /* 0x000ff6000fffe03f */
[----:B------:R-:W-:Y:S01]  /*a0ad0*/  @!UPT UIADD3 URZ, URZ, URZ, URZ ;  /* 0x0000003f3f3ff290 */ /* 0x000fe2000fffe03f */
[----:B------:R-:W-:Y:S01]  /*a0ae0*/  STL.64 [R1+0x5b0], R8 ;  /* 0x0005b00801007387 */ /* 0x000fe20000100a00 */
[----:B------:R0:W-:Y:S03]  /*a0af0*/  STL.64 [R1+0x5b8], R10 ;  /* 0x0005b80a01007387 */ /* 0x0001e60000100a00 */
[----:B0-----:R-:W4:Y:S01]  /*a0b00*/  LDL.LU.64 R10, [R1+0xd1a8] ;  /* 0x00d1a800010a7983 */ /* 0x001f220000300a00 */
[----:B------:R-:W2:Y:S02]  /*a0b10*/  LDL.LU.64 R8, [R1+0xd1a0] ;  /* 0x00d1a00001087983 */ /* 0x000ea40000300a00 */
[----:B------:R0:W-:Y:S02]  /*a0b20*/  STL.64 [R1+0xd0c0], R26 ;  /* 0x00d0c01a01007387 */ /* 0x0001e40000100a00 */
[----:B0-----:R-:W2:Y:S01]  /*a0b30*/  LDL.64 R26, [R1+0xb8] ;  /* 0x0000b800011a7983 */ /* 0x001ea20000100a00 */
[C---:B----4-:R-:W-:Y:S11]  /*a0b40*/  HMMA.16816.F32.BF16 R4, R12.reuse, R10, R4 ;  /* 0x0000000a0c04723c */ /* 0x050ff60000041804 */
[----:B------:R-:W-:Y:S11]  /*a0b50*/  @!UPT UIADD3 URZ, URZ, URZ, URZ ;  /* 0x0000003f3f3ff290 */ /* 0x000ff6000fffe03f */
[----:B------:R-:W-:Y:S01]  /*a0b60*/  @!UPT UIADD3 URZ, URZ, URZ, URZ ;  /* 0x0000003f3f3ff290 */ /* 0x000fe2000fffe03f */
[----:B------:R-:W-:Y:S01]  /*a0b70*/  STL.64 [R1+0x5a0], R4 ;  /* 0x0005a00401007387 */ /* 0x000fe20000100a00 */
[----:B------:R0:W-:Y:S03]  /*a0b80*/  STL.64 [R1+0x5a8], R6 ;  /* 0x0005a80601007387 */ /* 0x0001e60000100a00 */
[----:B0-----:R-:W3:Y:S01]  /*a0b90*/  LDL.LU.64 R6, [R1+0xd198] ;  /* 0x00d1980001067983 */ /* 0x001ee20000300a00 */
[----:B------:R-:W4:Y:S02]  /*a0ba0*/  LDL.LU.64 R4, [R1+0xd190] ;  /* 0x00d1900001047983 */ /* 0x000f240000300a00 */
[----:B------:R-:W-:Y:S02]  /*a0bb0*/  STL.64 [R1+0xd098], R10 ;  /* 0x00d0980a01007387 */ /* 0x000fe40000100a00 */
[----:B--2---:R0:W-:Y:S02]  /*a0bc0*/  STL.64 [R1+0xd090], R8 ;  /* 0x00d0900801007387 */ /* 0x0041e40000100a00 */
[----:B0-----:R-:W2:Y:S01]  /*a0bd0*/  LDL.LU R8, [R1+0x560] ;  /* 0x0005600001087983 */ /* 0x001ea20000300800 */
[----:B------:R-:W2:Y:S02]  /*a0be0*/  LDL.LU R9, [R1+0x564] ;  /* 0x0005640001097983 */ /* 0x000ea40000300800 */
[----:B------:R-:W2:Y:S02]  /*a0bf0*/  LDL.LU R10, [R1+0x568] ;  /* 0x00056800010a7983 */ /* 0x000ea40000300800 */
[----:B------:R-:W2:Y:S01]  /*a0c00*/  LDL.LU R11, [R1+0x56c] ;  /* 0x00056c00010b7983 */ /* 0x000ea20000300800 */
[C---:B---3--:R-:W-:Y:S11]  /*a0c10*/  HMMA.16816.F32.BF16 R16, R12.reuse, R6, R16 ;  /* 0x000000060c10723c */ /* 0x048ff60000041810 */
[----:B------:R-:W-:Y:S11]  /*a0c20*/  @!UPT UIADD3 URZ, URZ, URZ, URZ ;  /* 0x0000003f3f3ff290 */ /* 0x000ff6000fffe03f */
[----:B------:R-:W-:Y:S01]  /*a0c30*/  @!UPT UIADD3 URZ, URZ, URZ, URZ ;  /* 0x0000003f3f3ff290 */ /* 0x000fe2000fffe03f */
[----:B------:R-:W-:Y:S01]  /*a0c40*/  STL.64 [R1+0x590], R16 ;  /* 0x0005901001007387 */ /* 0x000fe20000100a00 */
[----:B------:R0:W-:Y:S03]  /*a0c50*/  STL.64 [R1+0x598], R18 ;  /* 0x0005981201007387 */ /* 0x0001e60000100a00 */
[----:B0-----:R-:W3:Y:S01]  /*a0c60*/  LDL.LU.64 R18, [R1+0xd188] ;  /* 0x00d1880001127983 */ /* 0x001ee20000300a00 */
[----:B------:R-:W-:Y:S02]  /*a0c70*/  STL [R1+0xd088], R7 ;  /* 0x00d0880701007387 */ /* 0x000fe40000100800 */
[----:B------:R-:W-:Y:S01]  /*a0c80*/  STL [R1+0xd150], R6 ;  /* 0x00d1500601007387 */ /* 0x000fe20000100800 */
[C---:B---3--:R-:W-:Y:S01]  /*a0c90*/  HMMA.16816.F32.BF16 R16, R12.reuse, R18, R20 ;  /* 0x000000120c10723c */ /* 0x048fe20000041814 */
[----:B------:R-:W3:Y:S01]  /*a0ca0*/  LDL.LU.64 R22, [R1+0xd180] ;  /* 0x00d1800001167983 */ /* 0x000ee20000300a00 */
[----:B------:R-:W3:Y:S11]  /*a0cb0*/  LDL.LU.64 R20, [R1+0xd178] ;  /* 0x00d1780001147983 */ /* 0x000ef60000300a00 */
[----:B------:R-:W-:Y:S10]  /*a0cc0*/  @!UPT UIADD3 URZ, URZ, URZ, URZ ;  /* 0x0000003f3f3ff290 */ /* 0x000ff4000fffe03f */
[----:B------:R-:W-:Y:S01]  /*a0cd0*/  STL.64 [R1+0x9a0], R16 ;  /* 0x0009a01001007387 */ /* 0x000fe20000100a00 */
[----:B------:R0:W-:Y:S03]  /*a0ce0*/  STL.64 [R1+0x9a8], R18 ;  /* 0x0009a81201007387 */ /* 0x0001e60000100a00 */
[----:B0-----:R-:W3:Y:S02]  /*a0cf0*/  LDL.LU.64 R18, [R1+0xd170] ;  /* 0x00d1700001127983 */ /* 0x001ee40000300a00 */
[C---:B---3--:R-:W-:Y:S02]  /*a0d00*/  HMMA.16816.F32.BF16 R16, R12.reuse, R18, R20 ;  /* 0x000000120c10723c */ /* 0x048fe40000041814 */
[----:B------:R-:W3:Y:S01]  /*a0d10*/  LDL.LU.64 R22, [R1+0xd168] ;  /* 0x00d1680001167983 */ /* 0x000ee20000300a00 */
[----:B------:R-:W3:Y:S11]  /*a0d20*/  LDL.LU.64 R20, [R1+0xd160] ;  /* 0x00d1600001147983 */ /* 0x000ef60000300a00 */
[----:B------:R-:W-:Y:S09]  /*a0d30*/  @!UPT UIADD3 URZ, URZ, URZ, URZ ;  /* 0x0000003f3f3ff290 */ /* 0x000ff2000fffe03f */
[----:B------:R-:W-:Y:S01]  /*a0d40*/  STL.64 [R1+0x580], R16 ;  /* 0x0005801001007387 */ /* 0x000fe20000100a00 */
[----:B------:R0:W-:Y:S03]  /*a0d50*/  STL.64 [R1+0x588], R18 ;  /* 0x0005881201007387 */ /* 0x0001e60000100a00 */
[----:B0-----:R-:W3:Y:S01]  /*a0d60*/  LDL.LU.64 R18, [R1+0xd158] ;  /* 0x00d1580001127983 */ /* 0x001ee20000300a00 */
[C---:B--2---:R-:W-:Y:S11]  /*a0d70*/  HMMA.16816.F32.BF16 R8, R12.reuse, R26, R8 ;  /* 0x0000001a0c08723c */ /* 0x044ff60000041808 */
[----:B------:R-:W-:Y:S11]  /*a0d80*/  @!UPT UIADD3 URZ, URZ, URZ, URZ ;  /* 0x0000003f3f3ff290 */ /* 0x000ff6000fffe03f */
[----:B------:R-:W-:Y:S01]  /*a0d90*/  @!UPT UIADD3 URZ, URZ, URZ, URZ ;  /* 0x0000003f3f3ff290 */ /* 0x000fe2000fffe03f */
[----:B------:R-:W-:Y:S01]  /*a0da0*/  STL.64 [R1+0x570], R8 ;  /* 0x0005700801007387 */ /* 0x000fe20000100a00 */
[----:B------:R3:W-:Y:S02]  /*a0db0*/  STL.64 [R1+0x578], R10 ;  /* 0x0005780a01007387 */ /* 0x0007e40000100a00 */
[----:B------:R-:W2:Y:S02]  /*a0dc0*/  LDL.LU R24, [R1+0x380] ;  /* 0x0003800001187983 */ /* 0x000ea40000300800 */
[----:B------:R-:W-:Y:S02]  /*a0dd0*/  IMAD.MOV.U32 R2, RZ, RZ, R26 ;  /* 0x000000ffff027224 */ /* 0x000fe400078e001a */
[----:B------:R-:W-:Y:S01]  /*a0de0*/  IMAD.MOV.U32 R0, RZ, RZ, R27 ;  /* 0x000000ffff007224 */ /* 0x000fe200078e001b */
[----:B---3--:R-:W-:Y:S11]  /*a0df0*/  HMMA.16816.F32.BF16 R8, R12, R18, R20 ;  /* 0x000000120c08723c */ /* 0x008ff60000041814 */
[----:B------:R-:W-:Y:S11]  /*a0e00*/  @!UPT UIADD3 URZ, URZ, URZ, URZ ;  /* 0x0000003f3f3ff290 */ /* 0x000ff6000fffe03f */
[----:B------:R-:W-:Y:S01]  /*a0e10*/  @!UPT UIADD3 URZ, URZ, URZ, URZ ;  /* 0x0000003f3f3ff290 */ /* 0x000fe2000fffe03f */
[----:B------:R-:W-:Y:S01]  /*a0e20*/  STL.64 [R1+0x560], R8 ;  /* 0x0005600801007387 */ /* 0x000fe20000100a00 */
[----:B------:R-:W-:Y:S02]  /*a0e30*/  STL.64 [R1+0x568], R10 ;  /* 0x0005680a01007387 */ /* 0x000fe40000100a00 */
[----:B------:R-:W2:Y:S02]  /*a0e40*/  LDL.LU R25, [R1+0x384] ;  /* 0x0003840001197983 */ /* 0x000ea40000300800 */
[----:B------:R-:W3:Y:S01]  /*a0e50*/  LDL.LU R26, [R1+0x388] ;  /* 0x00038800011a7983 */ /* 0x000ee20000300800 */
[----:B------:R-:W3:Y:S01]  /*a0e60*/  LDL.LU R27, [R1+0x38c] ;  /* 0x00038c00011b7983 */ /* 0x000ee20000300800 */
[----:B------:R-:W2:Y:S02]  /*a0e70*/  LDL.LU R16, [R1+0x140] ;  /* 0x0001400001107983 */ /* 0x000ea40000300800 */
[----:B------:R-:W2:Y:S02]  /*a0e80*/  LDL.LU R17, [R1+0x144] ;  /* 0x0001440001117983 */ /* 0x000ea40000300800 */
[----:B------:R-:W2:Y:S01]  /*a0e90*/  LDL.LU R18, [R1+0x148] ;  /* 0x0001480001127983 */ /* 0x000ea20000300800 */
[----:B------:R-:W2:Y:S04]  /*a0ea0*/  LDL.LU R19, [R1+0x14c] ;  /* 0x00014c0001137983 */ /* 0x000ea80000300800 */
[----:B--2---:R0:W-:Y:S01]  /*a0eb0*/  STL.64 [R1+0xd0f8], R18 ;  /* 0x00d0f81201007387 */ /* 0x0041e20000100a00 */
[----:B------:R-:W-:Y:S03]  /*a0ec0*/  STL.64 [R1+0xd0f0], R16 ;  /* 0x00d0f01001007387 */ /* 0x000fe60000100a00 */
[----:B0-----:R-:W2:Y:S04]  /*a0ed0*/  LDL.64 R18, [R1+0x58] ;  /* 0x0000580001127983 */ /* 0x001ea80000100a00 */
[----:B--2---:R0:W-:Y:S01]  /*a0ee0*/  STL.64 [R1+0xd108], R18 ;  /* 0x00d1081201007387 */ /* 0x0041e20000100a00 */
[----:B------:R-:W2:Y:S02]  /*a0ef0*/  LDL.LU R20, [R1+0x520] ;  /* 0x0005200001147983 */ /* 0x000ea40000300800 */
[----:B------:R-:W2:Y:S02]  /*a0f00*/  LDL.LU R21, [R1+0x524] ;  /* 0x0005240001157983 */ /* 0x000ea40000300800 */
[----:B------:R-:W2:Y:S01]  /*a0f10*/  LDL.LU R22, [R1+0x528] ;  /* 0x0005280001167983 */ /* 0x000ea20000300800 */
[----:B------:R-:W2:Y:S01]  /*a0f20*/  LDL.LU R23, [R1+0x52c] ;  /* 0x00052c0001177983 */ /* 0x000ea20000300800 */
[----:B0-----:R-:W-:-:S02]  /*a0f30*/  IMAD.MOV.U32 R18, RZ, RZ, R28 ;  /* 0x000000ffff127224 */ /* 0x001fc400078e001c */
[----:B----4-:R-:W-:Y:S01]  /*a0f40*/  IMAD.MOV.U32 R19, RZ, RZ, R5 ;  /* 0x000000ffff137224 */ /* 0x010fe200078e0005 */
[----:B--2---:R0:W-:Y:S01]  /*a0f50*/  STL.64 [R1+0xd138], R22 ;  /* 0x00d1381601007387 */ /* 0x0041e20000100a00 */
[----:B------:R-:W-:Y:S02]  /*a0f60*/  STL.64 [R1+0xd130], R20 ;  /* 0x00d1301401007387 */ /* 0x000fe40000100a00 */
[----:B0-----:R-:W-:Y:S02]  /*a0f70*/  IMAD.MOV.U32 R22, RZ, RZ, R4 ;  /* 0x000000ffff167224 */ /* 0x001fe400078e0004 */
[----:B------:R-:W-:-:S05]  /*a0f80*/  IMAD.MOV.U32 R23, RZ, RZ, R3 ;  /* 0x000000ffff177224 */ /* 0x000fca00078e0003 */
[----:B------:R-:W-:Y:S01]  /*a0f90*/  STL.64 [R1+0xd148], R22 ;  /* 0x00d1481601007387 */ /* 0x000fe20000100a00 */
[----:B------:R0:W-:Y:S03]  /*a0fa0*/  STL.64 [R1+0xd120], R18 ;  /* 0x00d1201201007387 */ /* 0x0001e60000100a00 */
[----:B0-----:R-:W2:Y:S04]  /*a0fb0*/  LDL.64 R18, [R1+0x78] ;  /* 0x0000780001127983 */ /* 0x001ea80000100a00 */
[----:B--2---:R0:W-:Y:S01]  /*a0fc0*/  STL.64 [R1+0xd140], R18 ;  /* 0x00d1401201007387 */ /* 0x0041e20000100a00 */
[----:B------:R-:W2:Y:S02]  /*a0fd0*/  LDL.LU R16, [R1+0x530] ;  /* 0x0005300001107983 */ /* 0x000ea40000300800 */
[----:B------:R-:W2:Y:S01]  /*a0fe0*/  LDL.LU R17, [R1+0x534] ;  /* 0x0005340001117983 */ /* 0x000ea20000300800 */
[----:B0-----:R-:W2:Y:S01]  /*a0ff0*/  LDL.LU R18, [R1+0x538] ;  /* 0x0005380001127983 */ /* 0x001ea20000300800 */
[----:B------:R-:W2:Y:S02]  /*a1000*/  LDL.LU R19, [R1+0x53c] ;  /* 0x00053c0001137983 */ /* 0x000ea40000300800 */
[----:B------:R-:W4:Y:S02]  /*a1010*/  LDL.LU R4, [R1+0x540] ;  /* 0x0005400001047983 */ /* 0x000f240000300800 */
[----:B------:R-:W4:Y:S01]  /*a1020*/  LDL.LU R5, [R1+0x544] ;  /* 0x0005440001057983 */ /* 0x000f220000300800 */
[----:B------:R-:W4:Y:S01]  /*a1030*/  LDL.LU R6, [R1+0x548] ;  /* 0x0005480001067983 */ /* 0x000f220000300800 */
[----:B------:R-:W4:Y:S02]  /*a1040*/  LDL.LU R7, [R1+0x54c] ;  /* 0x00054c0001077983 */ /* 0x000f240000300800 */
[----:B------:R-:W4:Y:S02]  /*a1050*/  LDL.64 R22, [R1+0x98] ;  /* 0x0000980001167983 */ /* 0x000f240000100a00 */
[----:B---3--:R0:W-:Y:S01]  /*a1060*/  STL.64 [R1+0xd0d0], R26 ;  /* 0x00d0d01a01007387 */ /* 0x0081e20000100a00 */
[----:B------:R1:W-:Y:S04]  /*a1070*/  STL.64 [R1+0xd0c8], R24 ;  /* 0x00d0c81801007387 */ /* 0x0003e80000100a00 */
[----:B0-----:R-:W3:Y:S04]  /*a1080*/  LDL.LU.64 R26, [R1+0x28] ;  /* 0x00002800011a7983 */ /* 0x001ee80000300a00 */
[----:B---3--:R0:W-:Y:S01]  /*a1090*/  STL.64 [R1+0xd100], R26 ;  /* 0x00d1001a01007387 */ /* 0x0081e20000100a00 */
[----:B-1----:R-:W3:Y:S02]  /*a10a0*/  LDL.LU R24, [R1+0x500] ;  /* 0x0005000001187983 */ /* 0x002ee40000300800 */
[----:B------:R-:W3:Y:S01]  /*a10b0*/  LDL.LU R25, [R1+0x504] ;  /* 0x0005040001197983 */ /* 0x000ee20000300800 */
[----:B0-----:R-:W2:Y:S01]  /*a10c0*/  LDL.LU R26, [R1+0x508] ;  /* 0x00050800011a7983 */ /* 0x001ea20000300800 */
[----:B------:R-:W2:Y:S03]  /*a10d0*/  LDL.LU R27, [R1+0x50c] ;  /* 0x00050c00011b7983 */ /* 0x000ea60000300800 */
[----:B--2---:R-:W-:Y:S01]  /*a10e0*/  STL.64 [R1+0xd118], R26 ;  /* 0x00d1181a01007387 */ /* 0x004fe20000100a00 */
[----:B---3--:R0:W-:Y:S03]  /*a10f0*/  STL.64 [R1+0xd110], R24 ;  /* 0x00d1101801007387 */ /* 0x0081e60000100a00 */
[----:B0-----:R-:W2:Y:S01]  /*a1100*/  LDL.LU R24, [R1+0x510] ;  /* 0x0005100001187983 */ /* 0x001ea20000300800 */
[----:B------:R-:W2:Y:S02]  /*a1110*/  LDL.LU R25, [R1+0x514] ;  /* 0x0005140001197983 */ /* 0x000ea40000300800 */
[----:B------:R-:W2:Y:S02]  /*a1120*/  LDL.LU R26, [R1+0x518] ;  /* 0x00051800011a7983 */ /* 0x000ea40000300800 */
[----:B------:R-:W2:Y:S01]  /*a1130*/  LDL.LU R27, [R1+0x51c] ;  /* 0x00051c00011b7983 */ /* 0x000ea20000300800 */
[----:B------:R-:W3:Y:S01]  /*a1140*/  LDL.LU R8, [R1+0x360] ;  /* 0x0003600001087983 */ /* 0x000ee20000300800 */
[----:B------:R-:W3:Y:S02]  /*a1150*/  LDL.LU R9, [R1+0x364] ;  /* 0x0003640001097983 */ /* 0x000ee40000300800 */
[----:B------:R-:W2:Y:S02]  /*a1160*/  LDL.LU R10, [R1+0x368] ;  /* 0x00036800010a7983 */ /* 0x000ea40000300800 */
[----:B------:R-:W2:Y:S02]  /*a1170*/  LDL.LU R11, [R1+0x36c] ;  /* 0x00036c00010b7983 */ /* 0x000ea40000300800 */
[----:B--2---:R-:W-:Y:S01]  /*a1180*/  STL.64 [R1+0xd0a8], R10 ;  /* 0x00d0a80a01007387 */ /* 0x004fe20000100a00 */
[----:B---3--:R0:W-:Y:S03]  /*a1190*/  STL.64 [R1+0xd0a0], R8 ;  /* 0x00d0a00801007387 */ /* 0x0081e60000100a00 */
[----:B0-----:R-:W2:Y:S01]  /*a11a0*/  LDL.LU R8, [R1+0x370] ;  /* 0x0003700001087983 */ /* 0x001ea20000300800 */
[----:B------:R-:W2:Y:S02]  /*a11b0*/  LDL.LU R9, [R1+0x374] ;  /* 0x0003740001097983 */ /* 0x000ea40000300800 */
[----:B------:R-:W3:Y:S02]  /*a11c0*/  LDL.LU R10, [R1+0x378] ;  /* 0x00037800010a7983 */ /* 0x000ee40000300800 */
[----:B------:R-:W3:Y:S01]  /*a11d0*/  LDL.LU R11, [R1+0x37c] ;  /* 0x00037c00010b7983 */ /* 0x000ee20000300800 */
[----:B----4-:R-:W-:Y:S01]  /*a11e0*/  HMMA.16816.F32.BF16 R4, R12, R22, R4 ;  /* 0x000000160c04723c */ /* 0x010fe20000041804 */
[----:B---3--:R0:W-:Y:S01]  /*a11f0*/  STL.64 [R1+0xd0b8], R10 ;  /* 0x00d0b80a01007387 */ /* 0x0081e20000100a00 */
[----:B--2---:R1:W-:Y:S03]  /*a1200*/  STL.64 [R1+0xd0b0], R8 ;  /* 0x00d0b00801007387 */ /* 0x0043e60000100a00 */
[----:B0-----:R-:W2:Y:S01]  /*a1210*/  LDL.LU.64 R10, [R1+0x18] ;  /* 0x00001800010a7983 */ /* 0x001ea20000300a00 */
[----:B------:R-:W-:-:S03]  /*a1220*/  IMAD.MOV.U32 R3, RZ, RZ, R23 ;  /* 0x000000ffff037224 */ /* 0x000fc600078e0017 */
[----:B--2---:R0:W-:Y:S01]  /*a1230*/  STL.64 [R1+0xd0d8], R10 ;  /* 0x00d0d80a01007387 */ /* 0x0041e20000100a00 */
[----:B-1----:R-:W2:Y:S02]  /*a1240*/  LDL.LU R8, [R1+0x390] ;  /* 0x0003900001087983 */ /* 0x002ea40000300800 */
[----:B------:R-:W2:Y:S01]  /*a1250*/  LDL.LU R9, [R1+0x394] ;  /* 0x0003940001097983 */ /* 0x000ea20000300800 */
[----:B0-----:R-:W2:Y:S01]  /*a1260*/  LDL.LU R10, [R1+0x398] ;  /* 0x00039800010a7983 */ /* 0x001ea20000300800 */
[----:B------:R-:W2:Y:S09]  /*a1270*/  LDL.LU R11, [R1+0x39c] ;  /* 0x00039c00010b7983 */ /* 0x000eb20000300800 */
[----:B------:R0:W-:Y:S02]  /*a1280*/  STL.64 [R1+0x550], R4 ;  /* 0x0005500401007387 */ /* 0x0001e40000100a00 */
[----:B------:R1:W-:Y:S02]  /*a1290*/  STL.64 [R1+0x558], R6 ;  /* 0x0005580601007387 */ /* 0x0003e40000100a00 */
[----:B0-----:R-:W-:Y:S01]  /*a12a0*/  IMAD.MOV.U32 R4, RZ, RZ, R22 ;  /* 0x000000ffff047224 */ /* 0x001fe200078e0016 */
[----:B-1----:R-:W3:Y:S01]  /*a12b0*/  LDL.LU R6, [R1+0xd150] ;  /* 0x00d1500001067983 */ /* 0x002ee20000300800 */
[----:B------:R-:W4:Y:S02]  /*a12c0*/  LDL.LU.64 R22, [R1+0xd148] ;  /* 0x00d1480001167983 */ /* 0x000f240000300a00 */
[C---:B----4-:R-:W-:Y:S01]  /*a12d0*/  HMMA.16816.F32.BF16 R20, R12.reuse, R22, R16 ;  /* 0x000000160c14723c */ /* 0x050fe20000041810 */
[----:B------:R-:W4:Y:S11]  /*a12e0*/  LDL.LU.64 R18, [R1+0xd140] ;  /* 0x00d1400001127983 */ /* 0x000f360000300a00 */
[----:B------:R-:W-:Y:S11]  /*a12f0*/  @!UPT UIADD3 URZ, URZ, URZ, URZ ;  /* 0x0000003f3f3ff290 */ /* 0x000ff6000fffe03f */
[----:B------:R-:W-:Y:S01]  /*a1300*/  STL.64 [R1+0x540], R20 ;  /* 0x0005401401007387 */ /* 0x000fe20000100a00 */
[----:B------:R0:W-:Y:S03]  /*a1310*/  STL.64 [R1+0x548], R22 ;  /* 0x0005481601007387 */ /* 0x0001e60000100a00 */
[----:B0-----:R-:W4:Y:S01]  /*a1320*/  LDL.LU.64 R22, [R1+0xd138] ;  /* 0x00d1380001167983 */ /* 0x001f220000300a00 */
[----:B------:R-:W4:Y:S02]  /*a1330*/  LDL.LU.64 R20, [R1+0xd130] ;  /* 0x00d1300001147983 */ /* 0x000f240000300a00 */
[C---:B----4-:R-:W-:Y:S11]  /*a1340*/  HMMA.16816.F32.BF16 R20, R12.reuse, R18, R20 ;  /* 0x000000120c14723c */ /* 0x050ff60000041814 */
[----:B------:R-:W-:Y:S11]  /*a1350*/  @!UPT UIADD3 URZ, URZ, URZ, URZ ;  /* 0x0000003f3f3ff290 */ /* 0x000ff6000fffe03f */
[----:B------:R-:W-:Y:S01]  /*a1360*/  @!UPT UIADD3 URZ, URZ, URZ, URZ ;  /* 0x0000003f3f3ff290 */ /* 0x000fe2000fffe03f */
[----:B------:R0:W-:Y:S01]  /*a1370*/  STL.64 [R1+0x530], R20 ;  /* 0x0005301401007387 */ /* 0x0001e20000100a00 */
[----:B------:R1:W-:Y:S02]  /*a1380*/  STL.64 [R1+0x538], R22 ;  /* 0x0005381601007387 */ /* 0x0003e40000100a00 */
[----:B0-----:R-:W-:Y:S01]  /*a1390*/  IMAD.MOV.U32 R21, RZ, RZ, R18 ;  /* 0x000000ffff157224 */ /* 0x001fe200078e0012 */
[----:B-1----:R-:W4:Y:S01]  /*a13a0*/  LDL.LU.64 R22, [R1+0xd128] ;  /* 0x00d1280001167983 */ /* 0x002f220000300a00 */
[----:B------:R-:W-:Y:S02]  /*a13b0*/  IMAD.MOV.U32 R20, RZ, RZ, R19 ;  /* 0x000000ffff147224 */ /* 0x000fe400078e0013 */
[----:B------:R-:W2:Y:S02]  /*a13c0*/  LDL.LU.64 R18, [R1+0xd120] ;  /* 0x00d1200001127983 */ /* 0x000ea40000300a00 */
[C---:B--2---:R-:W-:Y:S01]  /*a13d0*/  HMMA.16816.F32.BF16 R16, R12.reuse, R18, R24 ;  /* 0x000000120c10723c */ /* 0x044fe20000041818 */
[----:B------:R-:W2:Y:S01]  /*a13e0*/  LDL.LU.64 R26, [R1+0xd118] ;  /* 0x00d11800011a7983 */ /* 0x000ea20000300a00 */
[----:B------:R-:W2:Y:S11]  /*a13f0*/  LDL.LU.64 R24, [R1+0xd110] ;  /* 0x00d1100001187983 */ /* 0x000eb60000300a00 */
[----:B------:R-:W-:Y:S10]  /*a1400*/  @!UPT UIADD3 URZ, URZ, URZ, URZ ;  /* 0x0000003f3f3ff290 */ /* 0x000ff4000fffe03f */
[----:B------:R-:W-:Y:S01]  /*a1410*/  STL.64 [R1+0x520], R16 ;  /* 0x0005201001007387 */ /* 0x000fe20000100a00 */
[----:B------:R0:W-:Y:S03]  /*a1420*/  STL.64 [R1+0x528], R18 ;  /* 0x0005281201007387 */ /* 0x0001e60000100a00 */
[----:B0-----:R-:W2:Y:S02]  /*a1430*/  LDL.LU.64 R18, [R1+0xd108] ;  /* 0x00d1080001127983 */ /* 0x001ea40000300a00 */
[C---:B--2---:R-:W-:Y:S01]  /*a1440*/  HMMA.16816.F32.BF16 R24, R12.reuse, R18, R24 ;  /* 0x000000120c18723c */ /* 0x044fe20000041818 */
[----:B------:R-:W-:Y:S02]  /*a1450*/  IMAD.MOV.U32 R29, RZ, RZ, R18 ;  /* 0x000000ffff1d7224 */ /* 0x000fe400078e0012 */
[----:B------:R-:W-:Y:S11]  /*a1460*/  IMAD.MOV.U32 R28, RZ, RZ, R19 ;  /* 0x000000ffff1c7224 */ /* 0x000ff600078e0013 */
[----:B------:R-:W-:Y:S09]  /*a1470*/  @!UPT UIADD3 URZ, URZ, URZ, URZ ;  /* 0x0000003f3f3ff290 */ /* 0x000ff2000fffe03f */
[----:B------:R-:W-:Y:S01]  /*a1480*/  STL.64 [R1+0x510], R24 ;  /* 0x0005101801007387 */ /* 0x000fe20000100a00 */
[----:B------:R0:W-:Y:S03]  /*a1490*/  STL.64 [R1+0x518], R26 ;  /* 0x0005181a01007387 */ /* 0x0001e60000100a00 */
[----:B0-----:R-:W2:Y:S01]  /*a14a0*/  LDL.LU.64 R26, [R1+0xd100] ;  /* 0x00d10000011a7983 */ /* 0x001ea20000300a00 */
[----:B------:R-:W4:Y:S02]  /*a14b0*/  LDL.LU.64 R18, [R1+0xd0f8] ;  /* 0x00d0f80001127983 */ /* 0x000f240000300a00 */
[----:B------:R-:W4:Y:S02]  /*a14c0*/  LDL.LU.64 R16, [R1+0xd0f0] ;  /* 0x00d0f00001107983 */ /* 0x000f240000300a00 */
[----:B----4-:R-:W-:Y:S01]  /*a14d0*/  HMMA.16816.F32.BF16 R12, R12, R22, R16 ;  /* 0x000000160c0c723c */ /* 0x010fe20000041810 */
[----:B------:R-:W4:Y:S01]  /*a14e0*/  LDL.LU.64 R18, [R1+0xd0e8] ;  /* 0x00d0e80001127983 */ /* 0x000f220000300a00 */
[----:B------:R-:W4:Y:S11]  /*a14f0*/  LDL.LU.64 R16, [R1+0xd0e0] ;  /* 0x00d0e00001107983 */ /* 0x000f360000300a00 */
[----:B------:R-:W-:Y:S10]  /*a1500*/  @!UPT UIADD3 URZ, URZ, URZ, URZ ;  /* 0x0000003f3f3ff290 */ /* 0x000ff4000fffe03f */
[----:B------:R-:W-:Y:S01]  /*a1510*/  STL.64 [R1+0x960], R12 ;  /* 0x0009600c01007387 */ /* 0x000fe20000100a00 */
[----:B------:R0:W-:Y:S03]  /*a1520*/  STL.64 [R1+0x968], R14 ;  /* 0x0009680e01007387 */ /* 0x0001e60000100a00 */
[----:B0-----:R-:W3:Y:S01]  /*a1530*/  LDL.LU.64 R14, [R1+0x8] ;  /* 0x00000800010e7983 */ /* 0x001ee20000300a00 */
[----:B------:R2:W-:Y:S02]  /*a1540*/  STL.64 [R1+0xcf98], R22 ;  /* 0x00cf981601007387 */ /* 0x0005e40000100a00 */
[----:B--2---:R-:W-:Y:S02]  /*a1550*/  IMAD.MOV.U32 R23, RZ, RZ, R26 ;  /* 0x000000ffff177224 */ /* 0x004fe400078e001a */
[----:B------:R-:W-:Y:S01]  /*a1560*/  IMAD.MOV.U32 R22, RZ, RZ, R27 ;  /* 0x000000ffff167224 */ /* 0x000fe200078e001b */
[C---:B----4-:R-:W-:Y:S11]  /*a1570*/  HMMA.16816.F32.BF16 R8, R16.reuse, R26, R8 ;  /* 0x0000001a1008723c */ /* 0x050ff60000041808 */
[----:B------:R-:W-:Y:S11]  /*a1580*/  @!UPT UIADD3 URZ, URZ, URZ, URZ ;  /* 0x0000003f3f3ff290 */ /* 0x000ff6000fffe03f */
[----:B------:R-:W-:Y:S01]  /*a1590*/  @!UPT UIADD3 URZ, URZ, URZ, URZ ;  /* 0x0000003f3f3ff290 */ /* 0x000fe2000fffe03f */
[----:B------:R-:W-:Y:S01]  /*a15a0*/  STL.64 [R1+0x390], R8 ;  /* 0x0003900801007387 */ /* 0x000fe20000100a00 */
[----:B------:R0:W-:Y:S03]  /*a15b0*/  STL.64 [R1+0x398], R10 ;  /* 0x0003980a01007387 */ /* 0x0001e60000100a00 */
[----:B0-----:R-:W2:Y:S01]  /*a15c0*/  LDL.LU.64 R10, [R1+0xd0d8] ;  /* 0x00d0d800010a7983 */ /* 0x001ea20000300a00 */
[----:B------:R-:W2:Y:S02]  /*a15d0*/  LDL.LU.64 R26, [R1+0xd0d0] ;  /* 0x00d0d000011a7983 */ /* 0x000ea40000300a00 */
[----:B------:R-:W2:Y:S02]  /*a15e0*/  LDL.LU.64 R24, [R1+0xd0c8] ;  /* 0x00d0c80001187983 */ /* 0x000ea40000300a00 */
[----:B--2---:R-:W-:Y:S11]  /*a15f0*/  HMMA.16816.F32.BF16 R24, R16, R10, R24 ;  /* 0x0000000a1018723c */ /* 0x004ff60000041818 */
[----:B------:R-:W-:Y:S11]  /*a1600*/  @!UPT UIADD3 URZ, URZ, URZ, URZ ;  /* 0x0000003f3f3ff290 */ /* 0x000ff6000fffe03f */
[----:B------:R-:W-:Y:S01]  /*a1610*/  @!UPT UIADD3 URZ, URZ, URZ, URZ ;  /* 0x0000003f3f3ff290 */ /* 0x000fe2000fffe03f */
[----:B------:R0:W-:Y:S01]  /*a1620*/  STL.64 [R1+0x380], R24 ;  /* 0x0003801801007387 */ /* 0x0001e20000100a00 */
[----:B------:R1:W-:Y:S02]  /*a1630*/  STL.64 [R1+0x388], R26 ;  /* 0x0003881a01007387 */ /* 0x0003e40000100a00 */
[----:B0-----:R-:W-:Y:S01]  /*a1640*/  IMAD.MOV.U32 R24, RZ, RZ, R10 ;  /* 0x000000ffff187224 */ /* 0x001fe200078e000a */
[----:B-1----:R-:W2:Y:S01]  /*a1650*/  LDL.LU.64 R26, [R1+0xd0c0] ;  /* 0x00d0c000011a7983 */ /* 0x002ea20000300a00 */
[----:B------:R-:W-:Y:S02]  /*a1660*/  IMAD.MOV.U32 R25, RZ, RZ, R11 ;  /* 0x000000ffff197224 */ /* 0x000fe400078e000b */
[----:B------:R-:W4:Y:S02]  /*a1670*/  LDL.LU.64 R10, [R1+0xd0b8] ;  /* 0x00d0b800010a7983 */ /* 0x000f240000300a00 */
[----:B------:R-:W4:Y:S02]  /*a1680*/  LDL.LU.64 R8, [R1+0xd0b0] ;  /* 0x00d0b00001087983 */ /* 0x000f240000300a00 */
[----:B---3--:R-:W-:-:S02]  /*a1690*/  IMAD.MOV.U32 R7, RZ, RZ, R14 ;  /* 0x000000ffff077224 */ /* 0x008fc400078e000e */
        /* <DEDUP_REMOVED lines=8> */
[----:B------:R-:W3:Y:S02]  /*a1720*/  LDL.LU R12, [R1+0xd0] ;  /* 0x0000d000010c7983 */ /* 0x000ee40000300800 */
[----:B------:R-:W3:Y:S01]  /*a1730*/  LDL.LU R13, [R1+0xd4] ;  /* 0x0000d400010d7983 */ /* 0x000ee20000300800 */
[----:B------:R-:W4:Y:S01]  /*a1740*/  LDL.LU R14, [R1+0xd8] ;  /* 0x0000d800010e7983 */ /* 0x000f220000300800 */
[----:B------:R-:W4:Y:S01]  /*a1750*/  LDL.LU R15, [R1+0xdc] ;  /* 0x0000dc00010f7983 */ /* 0x000f220000300800 */
[C---:B--2---:R-:W-:Y:S02]  /*a1760*/  HMMA.16816.F32.BF16 R8, R16.reuse, R26, R8 ;  /* 0x0000001a1008723c */ /* 0x044fe40000041808 */
[----:B----4-:R-:W-:Y:S01]  /*a1770*/  STL.64 [R1+0xcf28], R14 ;  /* 0x00cf280e01007387 */ /* 0x010fe20000100a00 */
[----:B---3--:R0:W-:Y:S03]  /*a1780*/  STL.64 [R1+0xcf20], R12 ;  /* 0x00cf200c01007387 */ /* 0x0081e60000100a00 */
[----:B0-----:R-:W2:Y:S01]  /*a1790*/  LDL.LU R12, [R1+0x350] ;  /* 0x00035000010c7983 */ /* 0x001ea20000300800 */
[----:B------:R-:W2:Y:S02]  /*a17a0*/  LDL.LU R13, [R1+0x354] ;  /* 0x00035400010d7983 */ /* 0x000ea40000300800 */
[----:B------:R-:W2:Y:S02]  /*a17b0*/  LDL.LU R14, [R1+0x358] ;  /* 0x00035800010e7983 */ /* 0x000ea40000300800 */
[----:B------:R-:W2:Y:S11]  /*a17c0*/  LDL.LU R15, [R1+0x35c] ;  /* 0x00035c00010f7983 */ /* 0x000eb60000300800 */
[----:B------:R-:W-:Y:S01]  /*a17d0*/  @!UPT UIADD3 URZ, URZ, URZ, URZ ;  /* 0x0000003f3f3ff290 */ /* 0x000fe2000fffe03f */
[----:B------:R-:W-:Y:S01]  /*a17e0*/  STL.64 [R1+0x360], R8 ;  /* 0x0003600801007387 */ /* 0x000fe20000100a00 */
[----:B------:R0:W-:Y:S03]  /*a17f0*/  STL.64 [R1+0x368], R10 ;  /* 0x0003680a01007387 */ /* 0x0001e60000100a00 */
[----:B0-----:R-:W2:Y:S01]  /*a1800*/  LDL.LU.64 R10, [R1+0xd098] ;  /* 0x00d09800010a7983 */ /* 0x001ea20000300a00 */
[----:B------:R-:W3:Y:S02]  /*a1810*/  LDL.LU.64 R8, [R1+0xd090] ;  /* 0x00d0900001087983 */ /* 0x000ee40000300a00 */
[----:B------:R0:W-:Y:S02]  /*a1820*/  STL.64 [R1+0xcf30], R26 ;  /* 0x00cf301a01007387 */ /* 0x0001e40000100a00 */
[----:B0-----:R-:W-:Y:S02]  /*a1830*/  IMAD.MOV.U32 R26, RZ, RZ, R7 ;  /* 0x000000ffff1a7224 */ /* 0x001fe400078e0007 */
[----:B------:R-:W-:Y:S01]  /*a1840*/  IMAD.MOV.U32 R27, RZ, RZ, R5 ;  /* 0x000000ffff1b7224 */ /* 0x000fe200078e0005 */
[----:B--2---:R-:W-:Y:S01]  /*a1850*/  HMMA.16816.F32.BF16 R12, R16, R10, R12 ;  /* 0x0000000a100c723c */ /* 0x004fe2000004180c */
[----:B------:R-:W-:Y:S01]  /*a1860*/  STL.64 [R1+0xcf40], R10 ;  /* 0x00cf400a01007387 */ /* 0x000fe20000100a00 */
[----:B---3--:R0:W-:Y:S11]  /*a1870*/  STL.64 [R1+0xcf38], R8 ;  /* 0x00cf380801007387 */ /* 0x0081f60000100a00 */
[----:B------:R-:W-:Y:S10]  /*a1880*/  @!UPT UIADD3 URZ, URZ, URZ, URZ ;  /* 0x0000003f3f3ff290 */ /* 0x000ff4000fffe03f */
[----:B------:R-:W-:Y:S01]  /*a1890*/  STL.64 [R1+0x350], R12 ;  /* 0x0003500c01007387 */ /* 0x000fe20000100a00 */
[----:B------:R-:W-:Y:S02]  /*a18a0*/  STL.64 [R1+0x358], R14 ;  /* 0x0003580e01007387 */ /* 0x000fe40000100a00 */
[----:B------:R-:W2:Y:S02]  /*a18b0*/  LDL.LU R7, [R1+0xd088] ;  /* 0x00d0880001077983 */ /* 0x000ea40000300800 */
[----:B------:R-:W3:Y:S01]  /*a18c0*/  LDL.LU R5, [R1+0xd084] ;  /* 0x00d0840001057983 */ /* 0x000ee20000300800 */
[----:B------:R1:W-:Y:S01]  /*a18d0*/  STL.64 [R1+0xcf48], R26 ;  /* 0x00cf481a01007387 */ /* 0x0003e20000100a00 */
[----:B0-----:R-:W4:Y:S02]  /*a18e0*/  LDL.LU R8, [R1+0x100] ;  /* 0x0001000001087983 */ /* 0x001f240000300800 */
[----:B------:R-:W4:Y:S02]  /*a18f0*/  LDL.LU R9, [R1+0x104] ;  /* 0x0001040001097983 */ /* 0x000f240000300800 */
[----:B------:R-:W2:Y:S01]  /*a1900*/  LDL.LU R10, [R1+0x108] ;  /* 0x00010800010a7983 */ /* 0x000ea20000300800 */
[----:B------:R-:W2:Y:S01]  /*a1910*/  LDL.LU R11, [R1+0x10c] ;  /* 0x00010c00010b7983 */ /* 0x000ea20000300800 */
[----:B-1----:R-:W-:-:S02]  /*a1920*/  IMAD.MOV.U32 R26, RZ, RZ, R24 ;  /* 0x000000ffff1a7224 */ /* 0x002fc400078e0018 */
[----:B------:R-:W-:Y:S01]  /*a1930*/  IMAD.MOV.U32 R27, RZ, RZ, R25 ;  /* 0x000000ffff1b7224 */ /* 0x000fe200078e0019 */
[----:B--2---:R-:W-:Y:S01]  /*a1940*/  STL.64 [R1+0xcf58], R10 ;  /* 0x00cf580a01007387 */ /* 0x004fe20000100a00 */
[----:B----4-:R0:W-:Y:S02]  /*a1950*/  STL.64 [R1+0xcf50], R8 ;  /* 0x00cf500801007387 */ /* 0x0101e40000100a00 */
[----:B------:R-:W2:Y:S02]  /*a1960*/  LDL.LU R24, [R1+0xd080] ;  /* 0x00d0800001187983 */ /* 0x000ea40000300800 */
[----:B------:R-:W2:Y:S01]  /*a1970*/  LDL.LU R25, [R1+0xd07c] ;  /* 0x00d07c0001197983 */ /* 0x000ea20000300800 */
[----:B------:R1:W-:Y:S04]  /*a1980*/  STL.64 [R1+0xcf60], R26 ;  /* 0x00cf601a01007387 */ /* 0x0003e80000100a00 */
[----:B0-----:R-:W4:Y:S01]  /*a1990*/  LDL.LU R8, [R1+0x110] ;  /* 0x0001100001087983 */ /* 0x001f220000300800 */
[----:B------:R-:W4:Y:S02]  /*a19a0*/  LDL.LU R9, [R1+0x114] ;  /* 0x0001140001097983 */ /* 0x000f240000300800 */
[----:B------:R-:W2:Y:S02]  /*a19b0*/  LDL.LU R10, [R1+0x118] ;  /* 0x00011800010a7983 */ /* 0x000ea40000300800 */
[----:B------:R-:W2:Y:S02]  /*a19c0*/  LDL.LU R11, [R1+0x11c] ;  /* 0x00011c00010b7983 */ /* 0x000ea40000300800 */
[----:B-1----:R-:W-:-:S02]  /*a19d0*/  IMAD.MOV.U32 R26, RZ, RZ, R23 ;  /* 0x000000ffff1a7224 */ /* 0x002fc400078e0017 */
[----:B------:R-:W-:Y:S02]  /*a19e0*/  IMAD.MOV.U32 R27, RZ, RZ, R22 ;  /* 0x000000ffff1b7224 */ /* 0x000fe400078e0016 */
[----:B------:R-:W-:Y:S02]  /*a19f0*/  IMAD.MOV.U32 R22, RZ, RZ, R29 ;  /* 0x000000ffff167224 */ /* 0x000fe400078e001d */
[----:B------:R-:W-:Y:S01]  /*a1a00*/  IMAD.MOV.U32 R23, RZ, RZ, R28 ;  /* 0x000000ffff177224 */ /* 0x000fe200078e001c */
[----:B--2---:R-:W-:Y:S01]  /*a1a10*/  STL.64 [R1+0xcf70], R10 ;  /* 0x00cf700a01007387 */ /* 0x004fe20000100a00 */
[----:B----4-:R-:W-:Y:S02]  /*a1a20*/  STL.64 [R1+0xcf68], R8 ;  /* 0x00cf680801007387 */ /* 0x010fe40000100a00 */
[----:B------:R-:W2:Y:S02]  /*a1a30*/  LDL.LU R29, [R1+0xd078] ;  /* 0x00d07800011d7983 */ /* 0x000ea40000300800 */
[----:B------:R-:W-:Y:S01]  /*a1a40*/  STL.64 [R1+0xcfb0], R22 ;  /* 0x00cfb01601007387 */ /* 0x000fe20000100a00 */
[----:B------:R-:W-:Y:S01]  /*a1a50*/  STL.64 [R1+0xcf90], R26 ;  /* 0x00cf901a01007387 */ /* 0x000fe20000100a00 */
[----:B------:R0:W-:Y:S03]  /*a1a60*/  STL.64 [R1+0xcf88], R24 ;  /* 0x00cf881801007387 */ /* 0x0001e60000100a00 */
[----:B0-----:R-:W4:Y:S01]  /*a1a70*/  LDL.LU R24, [R1+0x130] ;  /* 0x0001300001187983 */ /* 0x001f220000300800 */
[----:B------:R-:W4:Y:S02]  /*a1a80*/  LDL.LU R25, [R1+0x134] ;  /* 0x0001340001197983 */ /* 0x000f240000300800 */
[----:B------:R-:W2:Y:S02]  /*a1a90*/  LDL.LU R26, [R1+0x138] ;  /* 0x00013800011a7983 */ /* 0x000ea40000300800 */
[----:B------:R-:W2:Y:S01]  /*a1aa0*/  LDL.LU R27, [R1+0x13c] ;  /* 0x00013c00011b7983 */ /* 0x000ea20000300800 */
[----:B------:R-:W2:Y:S04]  /*a1ab0*/  LDL.64 R22, [R1+0x68] ;  /* 0x0000680001167983 */ /* 0x000ea80000100a00 */
[----:B--2---:R0:W-:Y:S01]  /*a1ac0*/  STL.64 [R1+0xcfc8], R22 ;  /* 0x00cfc81601007387 */ /* 0x0041e20000100a00 */
[----:B------:R-:W-:Y:S02]  /*a1ad0*/  STL.64 [R1+0xcfa8], R26 ;  /* 0x00cfa81a01007387 */ /* 0x000fe40000100a00 */
[----:B----4-:R1:W-:Y:S02]  /*a1ae0*/  STL.64 [R1+0xcfa0], R24 ;  /* 0x00cfa01801007387 */ /* 0x0103e40000100a00 */
[----:B0-----:R-:W-:-:S02]  /*a1af0*/  IMAD.MOV.U32 R22, RZ, RZ, R21 ;  /* 0x000000ffff167224 */ /* 0x001fc400078e0015 */
[----:B------:R-:W-:Y:S01]  /*a1b00*/  IMAD.MOV.U32 R23, RZ, RZ, R20 ;  /* 0x000000ffff177224 */ /* 0x000fe200078e0014 */
[----:B-1----:R-:W2:Y:S01]  /*a1b10*/  LDL.LU R24, [R1+0x2b0] ;  /* 0x0002b00001187983 */ /* 0x002ea20000300800 */
[----:B------:R-:W2:Y:S02]  /*a1b20*/  LDL.LU R25, [R1+0x2b4] ;  /* 0x0002b40001197983 */ /* 0x000ea40000300800 */
[----:B------:R-:W4:Y:S02]  /*a1b30*/  LDL.LU R26, [R1+0x2b8] ;  /* 0x0002b800011a7983 */ /* 0x000f240000300800 */
[----:B------:R-:W4:Y:S01]  /*a1b40*/  LDL.LU R27, [R1+0x2bc] ;  /* 0x0002bc00011b7983 */ /* 0x000f220000300800 */
[----:B------:R0:W-:Y:S04]  /*a1b50*/  STL.64 [R1+0xcfe0], R22 ;  /* 0x00cfe01601007387 */ /* 0x0001e80000100a00 */
[----:B0-----:R-:W2:Y:S04]  /*a1b60*/  LDL.64 R22, [R1+0x88] ;  /* 0x0000880001167983 */ /* 0x001ea80000100a00 */
[----:B--2---:R0:W-:Y:S01]  /*a1b70*/  STL.64 [R1+0xcff8], R22 ;  /* 0x00cff81601007387 */ /* 0x0041e20000100a00 */
[----:B----4-:R-:W-:Y:S02]  /*a1b80*/  STL.64 [R1+0xcfc0], R26 ;  /* 0x00cfc01a01007387 */ /* 0x010fe40000100a00 */
[----:B------:R1:W-:Y:S02]  /*a1b90*/  STL.64 [R1+0xcfb8], R24 ;  /* 0x00cfb81801007387 */ /* 0x0003e40000100a00 */
        /* <DEDUP_REMOVED lines=8> */
[----:B--2---:R-:W-:Y:S01]  /*a1c20*/  STL.64 [R1+0xd028], R22 ;  /* 0x00d0281601007387 */ /* 0x004fe20000100a00 */
[----:B----4-:R-:W-:Y:S02]  /*a1c30*/  STL.64 [R1+0xcfd8], R26 ;  /* 0x00cfd81a01007387 */ /* 0x010fe40000100a00 */
[----:B------:R0:W-:Y:S02]  /*a1c40*/  STL.64 [R1+0xcfd0], R24 ;  /* 0x00cfd01801007387 */ /* 0x0001e40000100a00 */
[----:B0-----:R-:W2:Y:S01]  /*a1c50*/  LDL.LU R24, [R1+0x2d0] ;  /* 0x0002d00001187983 */ /* 0x001ea20000300800 */
[----:B------:R-:W2:Y:S02]  /*a1c60*/  LDL.LU R25, [R1+0x2d4] ;  /* 0x0002d40001197983 */ /* 0x000ea40000300800 */
[----:B------:R-:W4:Y:S02]  /*a1c70*/  LDL.LU R26, [R1+0x2d8] ;  /* 0x0002d800011a7983 */ /* 0x000f240000300800 */
[----:B------:R-:W4:Y:S02]  /*a1c80*/  LDL.LU R27, [R1+0x2dc] ;  /* 0x0002dc00011b7983 */ /* 0x000f240000300800 */
[----:B------:R-:W-:-:S02]  /*a1c90*/  IMAD.MOV.U32 R22, RZ, RZ, R2 ;  /* 0x000000ffff167224 */ /* 0x000fc400078e0002 */
[----:B------:R-:W-:-:S05]  /*a1ca0*/  IMAD.MOV.U32 R23, RZ, RZ, R0 ;  /* 0x000000ffff177224 */ /* 0x000fca00078e0000 */
[----:B------:R-:W-:Y:S04]  /*a1cb0*/  STL.64 [R1+0xd040], R22 ;  /* 0x00d0401601007387 */ /* 0x000fe80000100a00 */
[----:B----4-:R-:W-:Y:S01]  /*a1cc0*/  STL.64 [R1+0xcff0], R26 ;  /* 0x00cff01a01007387 */ /* 0x010fe20000100a00 */
[----:B--2---:R0:W-:Y:S03]  /*a1cd0*/  STL.64 [R1+0xcfe8], R24 ;  /* 0x00cfe81801007387 */ /* 0x0041e60000100a00 */
[----:B0-----:R-:W2:Y:S01]  /*a1ce0*/  LDL.LU R24, [R1+0x2e0] ;  /* 0x0002e00001187983 */ /* 0x001ea20000300800 */
[----:B------:R-:W2:Y:S02]  /*a1cf0*/  LDL.LU R25, [R1+0x2e4] ;  /* 0x0002e40001197983 */ /* 0x000ea40000300800 */
[----:B------:R-:W4:Y:S02]  /*a1d00*/  LDL.LU R26, [R1+0x2e8] ;  /* 0x0002e800011a7983 */ /* 0x000f240000300800 */
[----:B------:R-:W4:Y:S01]  /*a1d10*/  LDL.LU R27, [R1+0x2ec] ;  /* 0x0002ec00011b7983 */ /* 0x000f220000300800 */
[----:B------:R-:W2:Y:S04]  /*a1d20*/  LDL.64 R22, [R1+0xc8] ;  /* 0x0000c80001167983 */ /* 0x000ea80000100a00 */
[----:B--2---:R0:W-:Y:S04]  /*a1d30*/  STL.64 [R1+0xd058], R22 ;  /* 0x00d0581601007387 */ /* 0x0041e80000100a00 */
[----:B0-----:R-:W2:Y:S04]  /*a1d40*/  LDL.LU.64 R22, [R1+0x38] ;  /* 0x0000380001167983 */ /* 0x001ea80000300a00 */
[----:B--2---:R-:W-:Y:S01]  /*a1d50*/  STL.64 [R1+0xd070], R22 ;  /* 0x00d0701601007387 */ /* 0x004fe20000100a00 */
[----:B----4-:R-:W-:Y:S02]  /*a1d60*/  STL.64 [R1+0xd008], R26 ;  /* 0x00d0081a01007387 */ /* 0x010fe40000100a00 */
[----:B------:R0:W-:Y:S02]  /*a1d70*/  STL.64 [R1+0xd000], R24 ;  /* 0x00d0001801007387 */ /* 0x0001e40000100a00 */
[----:B0-----:R-:W2:Y:S01]  /*a1d80*/  LDL.LU R24, [R1+0x2f0] ;  /* 0x0002f00001187983 */ /* 0x001ea20000300800 */
[----:B------:R-:W2:Y:S02]  /*a1d90*/  LDL.LU R25, [R1+0x2f4] ;  /* 0x0002f40001197983 */ /* 0x000ea40000300800 */
[----:B------:R-:W4:Y:S02]  /*a1da0*/  LDL.LU R26, [R1+0x2f8] ;  /* 0x0002f800011a7983 */ /* 0x000f240000300800 */
[----:B------:R-:W4:Y:S01]  /*a1db0*/  LDL.LU R27, [R1+0x2fc] ;  /* 0x0002fc00011b7983 */ /* 0x000f220000300800 */
[----:B------:R-:W2:Y:S01]  /*a1dc0*/  LDL.LU R20, [R1+0x340] ;  /* 0x0003400001147983 */ /* 0x000ea20000300800 */
[----:B------:R-:W3:Y:S02]  /*a1dd0*/  LDL.LU R21, [R1+0x344] ;  /* 0x0003440001157983 */ /* 0x000ee40000300800 */
[----:B------:R-:W3:Y:S02]  /*a1de0*/  LDL.LU R22, [R1+0x348] ;  /* 0x0003480001167983 */ /* 0x000ee40000300800 */
[----:B------:R-:W3:Y:S01]  /*a1df0*/  LDL.LU R23, [R1+0x34c] ;  /* 0x00034c0001177983 */ /* 0x000ee20000300800 */
[----:B----4-:R-:W-:Y:S01]  /*a1e00*/  STL.64 [R1+0xd020], R26 ;  /* 0x00d0201a01007387 */ /* 0x010fe20000100a00 */
[----:B--2---:R0:W-:Y:S03]  /*a1e10*/  STL.64 [R1+0xd018], R24 ;  /* 0x00d0181801007387 */ /* 0x0041e60000100a00 */
        /* <DEDUP_REMOVED lines=8> */
[----:B------:R-:W4:Y:S02]  /*a1ea0*/  LDL.LU R26, [R1+0x318] ;  /* 0x00031800011a7983 */ /* 0x000f240000300800 */
[----:B------:R-:W4:Y:S01]  /*a1eb0*/  LDL.LU R27, [R1+0x31c] ;  /* 0x00031c00011b7983 */ /* 0x000f220000300800 */
[C---:B---3--:R-:W-:Y:S01]  /*a1ec0*/  HMMA.16816.F32.BF16 R20, R16.reuse, R6, R20 ;  /* 0x000000061014723c */ /* 0x048fe20000041814 */
[----:B----4-:R-:W-:Y:S01]  /*a1ed0*/  STL.64 [R1+0xd050], R26 ;  /* 0x00d0501a01007387 */ /* 0x010fe20000100a00 */
[----:B--2---:R0:W-:Y:S03]  /*a1ee0*/  STL.64 [R1+0xd048], R24 ;  /* 0x00d0481801007387 */ /* 0x0041e60000100a00 */
[----:B0-----:R-:W2:Y:S01]  /*a1ef0*/  LDL.LU R24, [R1+0x320] ;  /* 0x0003200001187983 */ /* 0x001ea20000300800 */
[----:B------:R-:W2:Y:S02]  /*a1f00*/  LDL.LU R25, [R1+0x324] ;  /* 0x0003240001197983 */ /* 0x000ea40000300800 */
[----:B------:R-:W3:Y:S02]  /*a1f10*/  LDL.LU R26, [R1+0x328] ;  /* 0x00032800011a7983 */ /* 0x000ee40000300800 */
[----:B------:R-:W3:Y:S02]  /*a1f20*/  LDL.LU R27, [R1+0x32c] ;  /* 0x00032c00011b7983 */ /* 0x000ee40000300800 */
[----:B---3--:R-:W-:Y:S01]  /*a1f30*/  STL.64 [R1+0xd068], R26 ;  /* 0x00d0681a01007387 */ /* 0x008fe20000100a00 */
[----:B--2---:R0:W-:Y:S03]  /*a1f40*/  STL.64 [R1+0xd060], R24 ;  /* 0x00d0601801007387 */ /* 0x0041e60000100a00 */
[----:B0-----:R-:W2:Y:S01]  /*a1f50*/  LDL.LU R24, [R1+0x330] ;  /* 0x0003300001187983 */ /* 0x001ea20000300800 */
[----:B------:R-:W2:Y:S02]  /*a1f60*/  LDL.LU R25, [R1+0x334] ;  /* 0x0003340001197983 */ /* 0x000ea40000300800 */
[----:B------:R-:W2:Y:S02]  /*a1f70*/  LDL.LU R26, [R1+0x338] ;  /* 0x00033800011a7983 */ /* 0x000ea40000300800 */
[----:B------:R-:W2:Y:S01]  /*a1f80*/  LDL.LU R27, [R1+0x33c] ;  /* 0x00033c00011b7983 */ /* 0x000ea20000300800 */
[----:B------:R-:W3:Y:S01]  /*a1f90*/  LDL.LU R8, [R1+0x120] ;  /* 0x0001200001087983 */ /* 0x000ee20000300800 */
[----:B------:R-:W3:Y:S02]  /*a1fa0*/  LDL.LU R9, [R1+0x124] ;  /* 0x0001240001097983 */ /* 0x000ee40000300800 */
[----:B------:R-:W3:Y:S02]  /*a1fb0*/  LDL.LU R10, [R1+0x128] ;  /* 0x00012800010a7983 */ /* 0x000ee40000300800 */
[----:B------:R-:W3:Y:S01]  /*a1fc0*/  LDL.LU R11, [R1+0x12c] ;  /* 0x00012c00010b7983 */ /* 0x000ee20000300800 */
[----:B------:R-:W4:Y:S01]  /*a1fd0*/  LDL.LU R12, [R1+0xf0] ;  /* 0x0000f000010c7983 */ /* 0x000f220000300800 */
[----:B------:R-:W4:Y:S02]  /*a1fe0*/  LDL.LU R13, [R1+0xf4] ;  /* 0x0000f400010d7983 */ /* 0x000f240000300800 */
[----:B------:R-:W4:Y:S02]  /*a1ff0*/  LDL.LU R14, [R1+0xf8] ;  /* 0x0000f800010e7983 */ /* 0x000f240000300800 */
[----:B------:R-:W-:Y:S01]  /*a2000*/  STL.64 [R1+0x340], R20 ;  /* 0x0003401401007387 */ /* 0x000fe20000100a00 */
[----:B------:R0:W-:Y:S04]  /*a2010*/  STL.64 [R1+0x348], R22 ;  /* 0x0003481601007387 */ /* 0x0001e80000100a00 */
[----:B0-----:R-:W2:Y:S02]  /*a2020*/  LDL.LU.64 R22, [R1+0xd070] ;  /* 0x00d0700001167983 */ /* 0x001ea40000300a00 */
[----:B--2---:R-:W-:Y:S01]  /*a2030*/  HMMA.16816.F32.BF16 R24, R16, R22, R24 ;  /* 0x000000161018723c */ /* 0x004fe20000041818 */
[----:B------:R-:W-:-:S02]  /*a2040*/  IMAD.MOV.U32 R2, RZ, RZ, R22 ;  /* 0x000000ffff027224 */ /* 0x000fc400078e0016 */
[----:B------:R-:W-:Y:S11]  /*a2050*/  IMAD.MOV.U32 R0, RZ, RZ, R23 ;  /* 0x000000ffff007224 */ /* 0x000ff600078e0017 */
[----:B------:R-:W-:Y:S09]  /*a2060*/  @!UPT UIADD3 URZ, URZ, URZ, URZ ;  /* 0x0000003f3f3ff290 */ /* 0x000ff2000fffe03f */
[----:B------:R-:W-:Y:S01]  /*a2070*/  STL.64 [R1+0x330], R24 ;  /* 0x0003301801007387 */ /* 0x000fe20000100a00 */
[----:B------:R0:W-:Y:S03]  /*a2080*/  STL.64 [R1+0x338], R26 ;  /* 0x0003381a01007387 */ /* 0x0001e60000100a00 */
[----:B0-----:R-:W2:Y:S01]  /*a2090*/  LDL.LU.64 R26, [R1+0xd068] ;  /* 0x00d06800011a7983 */ /* 0x001ea20000300a00 */
[----:B------:R-:W2:Y:S02]  /*a20a0*/  LDL.LU.64 R24, [R1+0xd060] ;  /* 0x00d0600001187983 */ /* 0x000ea40000300a00 */
[----:B------:R-:W2:Y:S02]  /*a20b0*/  LDL.LU.64 R22, [R1+0xd058] ;  /* 0x00d0580001167983 */ /* 0x000ea40000300a00 */
[C---:B--2---:R-:W-:Y:S01]  /*a20c0*/  HMMA.16816.F32.BF16 R24, R16.reuse, R22, R24 ;  /* 0x000000161018723c */ /* 0x044fe20000041818 */
[----:B------:R-:W-:Y:S11]  /*a20d0*/  IMAD.MOV.U32 R4, RZ, RZ, R23 ;  /* 0x000000ffff047224 */ /* 0x000ff600078e0017 */
[----:B------:R-:W-:Y:S11]  /*a20e0*/  @!UPT UIADD3 URZ, URZ, URZ, URZ ;  /* 0x0000003f3f3ff290 */ /* 0x000ff6000fffe03f */
[----:B------:R-:W-:Y:S01]  /*a20f0*/  STL.64 [R1+0x320], R24 ;  /* 0x0003201801007387 */ /* 0x000fe20000100a00 */
[----:B------:R0:W-:Y:S03]  /*a2100*/  STL.64 [R1+0x328], R26 ;  /* 0x0003281a01007387 */ /* 0x0001e60000100a00 */
[----:B0-----:R-:W2:Y:S01]  /*a2110*/  LDL.LU.64 R26, [R1+0xd050] ;  /* 0x00d05000011a7983 */ /* 0x001ea20000300a00 */
[----:B------:R-:W2:Y:S02]  /*a2120*/  LDL.LU.64 R24, [R1+0xd048] ;  /* 0x00d0480001187983 */ /* 0x000ea40000300a00 */
[----:B------:R-:W2:Y:S02]  /*a2130*/  LDL.LU.64 R22, [R1+0xd040] ;  /* 0x00d0400001167983 */ /* 0x000ea40000300a00 */
[----:B------:R-:W-:Y:S01]  /*a2140*/  IMAD.MOV.U32 R15, RZ, RZ, R29 ;  /* 0x000000ffff0f7224 */ /* 0x000fe200078e001d */
[----:B------:R-:W-:Y:S01]  /*a2150*/  STL [R1+0xcf10], R4 ;  /* 0x00cf100401007387 */ /* 0x000fe20000100800 */
[----:B------:R-:W3:Y:S01]  /*a2160*/  LDL R29, [R1+0x3f7c] ;  /* 0x003f7c00011d7983 */ /* 0x000ee20000100800 */
[C---:B--2---:R-:W-:Y:S02]  /*a2170*/  HMMA.16816.F32.BF16 R20, R16.reuse, R22, R24 ;  /* 0x000000161014723c */ /* 0x044fe40000041818 */
[----:B------:R-:W2:Y:S01]  /*a2180*/  LDL.LU.64 R26, [R1+0xd038] ;  /* 0x00d03800011a7983 */ /* 0x000ea20000300a00 */
[----:B------:R-:W2:Y:S11]  /*a2190*/  LDL.LU.64 R24, [R1+0xd030] ;  /* 0x00d0300001187983 */ /* 0x000eb60000300a00 */
[----:B------:R-:W-:Y:S09]  /*a21a0*/  @!UPT UIADD3 URZ, URZ, URZ, URZ ;  /* 0x0000003f3f3ff290 */ /* 0x000ff2000fffe03f */
[----:B------:R-:W-:Y:S01]  /*a21b0*/  STL.64 [R1+0x310], R20 ;  /* 0x0003101401007387 */ /* 0x000fe20000100a00 */
[----:B------:R0:W-:Y:S03]  /*a21c0*/  STL.64 [R1+0x318], R22 ;  /* 0x0003181601007387 */ /* 0x0001e60000100a00 */
[----:B0-----:R-:W2:Y:S02]  /*a21d0*/  LDL.LU.64 R22, [R1+0xd028] ;  /* 0x00d0280001167983 */ /* 0x001ea40000300a00 */
        /* <DEDUP_REMOVED lines=8> */
[----:B------:R-:W-:Y:S01]  /*a2260*/  STL [R1+0xcf14], R4 ;  /* 0x00cf140401007387 */ /* 0x000fe20000100800 */
        /* <DEDUP_REMOVED lines=38> */
[----:B--2---:R-:W-:Y:S02]  /*a24d0*/  HMMA.16816.F32.BF16 R16, R16, R22, R24 ;  /* 0x000000161010723c */ /* 0x004fe40000041818 */
[----:B------:R-:W3:Y:S01]  /*a24e0*/  LDL.LU.64 R26, [R1+0xcf90] ;  /* 0x00cf9000011a7983 */ /* 0x000ee20000300a00 */
[----:B------:R-:W2:Y:S02]  /*a24f0*/  LDL.LU.64 R24, [R1+0xcf88] ;  /* 0x00cf880001187983 */ /* 0x000ea40000300a00 */
[----:B------:R-:W-:-:S02]  /*a2500*/  IMAD.MOV.U32 R28, RZ, RZ, R22 ;  /* 0x000000ffff1c7224 */ /* 0x000fc400078e0016 */
[----:B------:R-:W-:Y:S11]  /*a2510*/  IMAD.MOV.U32 R3, RZ, RZ, R23 ;  /* 0x000000ffff037224 */ /* 0x000ff600078e0017 */
[----:B------:R-:W-:Y:S05]  /*a2520*/  @!UPT UIADD3 URZ, URZ, URZ, URZ ;  /* 0x0000003f3f3ff290 */ /* 0x000fea000fffe03f */
[----:B------:R0:W-:Y:S01]  /*a2530*/  STL.64 [R1+0x970], R16 ;  /* 0x0009701001007387 */ /* 0x0001e20000100a00 */
[----:B------:R2:W-:Y:S02]  /*a2540*/  STL.64 [R1+0x978], R18 ;  /* 0x0009781201007387 */ /* 0x0005e40000100a00 */
[----:B------:R-:W3:Y:S02]  /*a2550*/  LDL.LU.64 R22, [R1+0xcf80] ;  /* 0x00cf800001167983 */ /* 0x000ee40000300a00 */
[----:B------:R-:W3:Y:S01]  /*a2560*/  LDL.LU.64 R20, [R1+0xcf78] ;  /* 0x00cf780001147983 */ /* 0x000ee20000300a00 */
[----:B0-----:R-:W4:Y:S01]  /*a2570*/  LDL.LU R16, [R1+0xe0] ;  /* 0x0000e00001107983 */ /* 0x001f220000300800 */
[----:B------:R-:W4:Y:S02]  /*a2580*/  LDL.LU R17, [R1+0xe4] ;  /* 0x0000e40001117983 */ /* 0x000f240000300800 */
[----:B--2---:R-:W-:Y:S02]  /*a2590*/  IMAD.MOV.U32 R18, RZ, RZ, R25 ;  /* 0x000000ffff127224 */ /* 0x004fe400078e0019 */
[----:B------:R-:W-:-:S02]  /*a25a0*/  IMAD.MOV.U32 R19, RZ, RZ, R24 ;  /* 0x000000ffff137224 */ /* 0x000fc400078e0018 */
[C---:B---3--:R-:W-:Y:S01]  /*a25b0*/  HMMA.16816.F32.BF16 R24, R20.reuse, R26, R8 ;  /* 0x0000001a1418723c */ /* 0x048fe20000041808 */
[----:B------:R-:W2:Y:S01]  /*a25c0*/  LDL.LU.64 R10, [R1+0xcf70] ;  /* 0x00cf7000010a7983 */ /* 0x000ea20000300a00 */
[----:B------:R-:W2:Y:S11]  /*a25d0*/  LDL.LU.64 R8, [R1+0xcf68] ;  /* 0x00cf680001087983 */ /* 0x000eb60000300a00 */
[----:B------:R-:W-:Y:S10]  /*a25e0*/  @!UPT UIADD3 URZ, URZ, URZ, URZ ;  /* 0x0000003f3f3ff290 */ /* 0x000ff4000fffe03f */
[----:B------:R-:W-:Y:S01]  /*a25f0*/  STL.64 [R1+0x940], R24 ;  /* 0x0009401801007387 */ /* 0x000fe20000100a00 */
[----:B------:R0:W-:Y:S03]  /*a2600*/  STL.64 [R1+0x948], R26 ;  /* 0x0009481a01007387 */ /* 0x0001e60000100a00 */
[----:B0-----:R-:W2:Y:S02]  /*a2610*/  LDL.LU.64 R26, [R1+0xcf60] ;  /* 0x00cf6000011a7983 */ /* 0x001ea40000300a00 */
[C---:B--2---:R-:W-:Y:S02]  /*a2620*/  HMMA.16816.F32.BF16 R24, R20.reuse, R26, R8 ;  /* 0x0000001a1418723c */ /* 0x044fe40000041808 */
[----:B------:R-:W2:Y:S01]  /*a2630*/  LDL.LU.64 R10, [R1+0xcf58] ;  /* 0x00cf5800010a7983 */ /* 0x000ea20000300a00 */
[----:B------:R-:W2:Y:S11]  /*a2640*/  LDL.LU.64 R8, [R1+0xcf50] ;  /* 0x00cf500001087983 */ /* 0x000eb60000300a00 */
[----:B------:R-:W-:Y:S09]  /*a2650*/  @!UPT UIADD3 URZ, URZ, URZ, URZ ;  /* 0x0000003f3f3ff290 */ /* 0x000ff2000fffe03f */
[----:B------:R-:W-:Y:S01]  /*a2660*/  STL.64 [R1+0x920], R24 ;  /* 0x0009201801007387 */ /* 0x000fe20000100a00 */
[----:B------:R0:W-:Y:S03]  /*a2670*/  STL.64 [R1+0x928], R26 ;  /* 0x0009281a01007387 */ /* 0x0001e60000100a00 */
[----:B0-----:R-:W2:Y:S02]  /*a2680*/  LDL.LU.64 R26, [R1+0xcf48] ;  /* 0x00cf4800011a7983 */ /* 0x001ea40000300a00 */
[C---:B--2---:R-:W-:Y:S02]  /*a2690*/  HMMA.16816.F32.BF16 R24, R20.reuse, R26, R8 ;  /* 0x0000001a1418723c */ /* 0x044fe40000041808 */
[----:B------:R-:W2:Y:S01]  /*a26a0*/  LDL.LU.64 R10, [R1+0xcf40] ;  /* 0x00cf4000010a7983 */ /* 0x000ea20000300a00 */
[----:B------:R-:W3:Y:S11]  /*a26b0*/  LDL.LU.64 R8, [R1+0xcf38] ;  /* 0x00cf380001087983 */ /* 0x000ef60000300a00 */
        /* <DEDUP_REMOVED lines=9> */
[----:B------:R2:W-:Y:S02]  /*a2750*/  STL.64 [R1+0x8f8], R26 ;  /* 0x0008f81a01007387 */ /* 0x0005e40000100a00 */
[C---:B--2---:R-:W-:Y:S01]  /*a2760*/  HMMA.16816.F32.BF16 R24, R20.reuse, R10, R16 ;  /* 0x0000000a1418723c */ /* 0x044fe20000041810 */
[----:B------:R-:W0:Y:S11]  /*a2770*/  LDSM.16.MT88.4 R16, [R5+0x42000] ;  /* 0x042000000510783b */ /* 0x000e360000004200 */
[----:B------:R-:W-:Y:S11]  /*a2780*/  @!UPT UIADD3 URZ, URZ, URZ, URZ ;  /* 0x0000003f3f3ff290 */ /* 0x000ff6000fffe03f */
[----:B------:R-:W-:Y:S01]  /*a2790*/  STL.64 [R1+0x8e0], R24 ;  /* 0x0008e01801007387 */ /* 0x000fe20000100a00 */
[----:B------:R-:W-:Y:S02]  /*a27a0*/  STL.64 [R1+0x8e8], R26 ;  /* 0x0008e81a01007387 */ /* 0x000fe40000100a00 */
[----:B------:R-:W-:Y:S01]  /*a27b0*/  LDSM.16.M88.4 R24, [R29+0x4000] ;  /* 0x004000001d18783b */ /* 0x000fe20000000200 */
[----:B0-----:R-:W-:Y:S01]  /*a27c0*/  STL.64 [R1+0xce50], R18 ;  /* 0x00ce501201007387 */ /* 0x001fe20000100a00 */
[----:B----4-:R-:W-:Y:S11]  /*a27d0*/  HMMA.16816.F32.BF16 R12, R20, R6, R12 ;  /* 0x00000006140c723c */ /* 0x010ff6000004180c */
[----:B------:R-:W-:Y:S11]  /*a27e0*/  @!UPT UIADD3 URZ, URZ, URZ, URZ ;  /* 0x0000003f3f3ff290 */ /* 0x000ff6000fffe03f */
[----:B------:R-:W-:Y:S01]  /*a27f0*/  @!UPT UIADD3 URZ, URZ, URZ, URZ ;  /* 0x0000003f3f3ff290 */ /* 0x000fe2000fffe03f */
[----:B------:R-:W-:Y:S01]  /*a2800*/  STL.64 [R1+0x8d0], R12 ;  /* 0x0008d00c01007387 */ /* 0x000fe20000100a00 */
[----:B------:R-:W-:Y:S02]  /*a2810*/  STL.64 [R1+0x8d8], R14 ;  /* 0x0008d80e01007387 */ /* 0x000fe40000100a00 */
[----:B------:R-:W0:Y:S04]  /*a2820*/  LDSM.16.M88.4 R12, [R29] ;  /* 0x000000001d0c783b */ /* 0x000e280000000200 */
[----:B------:R-:W-:Y:S01]  /*a2830*/  STL.64 [R1+0xce48], R16 ;  /* 0x00ce481001007387 */ /* 0x000fe20000100a00 */
[----:B0-----:R-:W-:Y:S01]  /*a2840*/  STL.64 [R1+0x20], R12 ;  /* 0x0000200c01007387 */ /* 0x001fe20000100a00 */
[----:B------:R-:W-:Y:S02]  /*a2850*/  STL.64 [R1+0x28], R14 ;  /* 0x0000280e01007387 */ /* 0x000fe40000100a00 */
[----:B------:R-:W-:Y:S02]  /*a2860*/  STL.64 [R1+0x10], R24 ;  /* 0x0000101801007387 */ /* 0x000fe40000100a00 */
[----:B------:R-:W-:Y:S02]  /*a2870*/  STL.64 [R1+0x18], R26 ;  /* 0x0000181a01007387 */ /* 0x000fe40000100a00 */
[----:B------:R-:W0:Y:S04]  /*a2880*/  LDSM.16.M88.4 R24, [R29+0xc000] ;  /* 0x00c000001d18783b */ /* 0x000e280000000200 */
[----:B------:R-:W1:Y:S04]  /*a2890*/  LDSM.16.M88.4 R12, [R29+0x8000] ;  /* 0x008000001d0c783b */ /* 0x000e680000000200 */
[----:B0-----:R-:W-:Y:S01]  /*a28a0*/  STL [R1+0xc48c], R26 ;  /* 0x00c48c1a01007387 */ /* 0x001fe20000100800 */
[----:B-1----:R-:W-:Y:S02]  /*a28b0*/  STL.64 [R1], R12 ;  /* 0x0000000c01007387 */ /* 0x002fe40000100a00 */
[----:B------:R-:W-:Y:S02]  /*a28c0*/  STL.64 [R1+0x8], R14 ;  /* 0x0000080e01007387 */ /* 0x000fe40000100a00 */
[----:B------:R-:W-:Y:S01]  /*a28d0*/  STL [R1+0xc488], R27 ;  /* 0x00c4881b01007387 */ /* 0x000fe20000100800 */
[----:B------:R0:W-:Y:S04]  /*a28e0*/  STL.64 [R1+0xce30], R24 ;  /* 0x00ce301801007387 */ /* 0x0001e80000100a00 */
[----:B------:R-:W1:Y:S04]  /*a28f0*/  LDSM.16.M88.4 R12, [R29+0x10000] ;  /* 0x010000001d0c783b */ /* 0x000e680000000200 */
[----:B0-----:R-:W2:Y:S01]  /*a2900*/  LDL.LU R24, [R1+0x830] ;  /* 0x0008300001187983 */ /* 0x001ea20000300800 */
[----:B------:R-:W2:Y:S02]  /*a2910*/  LDL.LU R25, [R1+0x834] ;  /* 0x0008340001197983 */ /* 0x000ea40000300800 */
[----:B---3--:R-:W-:-:S02]  /*a2920*/  IMAD.MOV.U32 R26, RZ, RZ, R9 ;  /* 0x000000ffff1a7224 */ /* 0x008fc400078e0009 */
[----:B------:R-:W-:Y:S02]  /*a2930*/  IMAD.MOV.U32 R27, RZ, RZ, R8 ;  /* 0x000000ffff1b7224 */ /* 0x000fe400078e0008 */
[----:B------:R-:W0:Y:S01]  /*a2940*/  LDSM.16.M88.4 R8, [R29+0x14000] ;  /* 0x014000001d08783b */ /* 0x000e220000000200 */
[----:B------:R-:W-:Y:S02]  /*a2950*/  IMAD.MOV.U32 R18, RZ, RZ, R2 ;  /* 0x000000ffff127224 */ /* 0x000fe400078e0002 */
[----:B------:R-:W-:Y:S01]  /*a2960*/  IMAD.MOV.U32 R19, RZ, RZ, R0 ;  /* 0x000000ffff137224 */ /* 0x000fe200078e0000 */
[----:B-1----:R-:W-:Y:S01]  /*a2970*/  STL [R1+0xc484], R14 ;  /* 0x00c4840e01007387 */ /* 0x002fe20000100800 */
[----:B------:R-:W-:Y:S03]  /*a2980*/  STL [R1+0xc480], R15 ;  /* 0x00c4800f01007387 */ /* 0x000fe60000100800 */
[----:B0-----:R-:W-:Y:S01]  /*a2990*/  STL [R1+0xc5bc], R10 ;  /* 0x00c5bc0a01007387 */ /* 0x001fe20000100800 */
[----:B------:R-:W-:Y:S02]  /*a29a0*/  STL [R1+0xc5b8], R11 ;  /* 0x00c5b80b01007387 */ /* 0x000fe40000100800 */
[----:B------:R-:W-:Y:S02]  /*a29b0*/  STL.64 [R1+0xcf00], R8 ;  /* 0x00cf000801007387 */ /* 0x000fe40000100a00 */
[----:B------:R-:W0:Y:S01]  /*a29c0*/  LDSM.16.M88.4 R8, [R29+0x18000] ;  /* 0x018000001d08783b */ /* 0x000e220000000200 */
[----:B--2---:R-:W-:Y:S03]  /*a29d0*/  HMMA.16816.F32.BF16 R16, R20, R18, R24 ;  /* 0x000000121410723c */ /* 0x004fe60000041818 */
[----:B------:R-:W1:Y:S11]  /*a29e0*/  LDSM.16.M88.4 R24, [R29+0x1c000] ;  /* 0x01c000001d18783b */ /* 0x000e760000000200 */
[----:B------:R-:W-:Y:S09]  /*a29f0*/  @!UPT UIADD3 URZ, URZ, URZ, URZ ;  /* 0x0000003f3f3ff290 */ /* 0x000ff2000fffe03f */
[----:B------:R-:W-:Y:S01]  /*a2a00*/  STL.64 [R1+0x880], R16 ;  /* 0x0008801001007387 */ /* 0x000fe20000100a00 */
[----:B------:R-:W-:Y:S02]  /*a2a10*/  STL.64 [R1+0x888], R18 ;  /* 0x0008881201007387 */ /* 0x000fe40000100a00 */
[----:B0-----:R-:W-:Y:S02]  /*a2a20*/  STL.64 [R1+0x30], R8 ;  /* 0x0000300801007387 */ /* 0x001fe40000100a00 */
[----:B------:R-:W-:Y:S02]  /*a2a30*/  STL.64 [R1+0x38], R10 ;  /* 0x0000380a01007387 */ /* 0x000fe40000100a00 */
[----:B------:R-:W0:Y:S04]  /*a2a40*/  LDSM.16.M88.4 R8, [R29+0x24000] ;  /* 0x024000001d08783b */ /* 0x000e280000000200 */
[----:B------:R-:W2:Y:S04]  /*a2a50*/  LDSM.16.M88.4 R16, [R29+0x20000] ;  /* 0x020000001d10783b */ /* 0x000ea80000000200 */
[----:B-1----:R-:W-:Y:S01]  /*a2a60*/  STL.64 [R1+0x150], R24 ;  /* 0x0001501801007387 */ /* 0x002fe20000100a00 */
[----:B------:R-:W-:Y:S02]  /*a2a70*/  STL.64 [R1+0x158], R26 ;  /* 0x0001581a01007387 */ /* 0x000fe40000100a00 */
[----:B0-----:R-:W-:-:S02]  /*a2a80*/  IMAD.MOV.U32 R15, RZ, RZ, R8 ;  /* 0x000000ffff0f7224 */ /* 0x001fc400078e0008 */
[----:B------:R-:W-:Y:S01]  /*a2a90*/  IMAD.MOV.U32 R14, RZ, RZ, R9 ;  /* 0x000000ffff0e7224 */ /* 0x000fe200078e0009 */
[----:B--2---:R-:W-:Y:S01]  /*a2aa0*/  STL.64 [R1+0x140], R16 ;  /* 0x0001401001007387 */ /* 0x004fe20000100a00 */
[----:B------:R-:W-:Y:S02]  /*a2ab0*/  STL.64 [R1+0x148], R18 ;  /* 0x0001481201007387 */ /* 0x000fe40000100a00 */
[----:B------:R-:W-:Y:S02]  /*a2ac0*/  STL.64 [R1+0x130], R8 ;  /* 0x0001300801007387 */ /* 0x000fe40000100a00 */
[----:B------:R-:W-:Y:S01]  /*a2ad0*/  STL.64 [R1+0x138], R10 ;  /* 0x0001380a01007387 */ /* 0x000fe20000100a00 */
[----:B------:R-:W-:Y:S01]  /*a2ae0*/  STL.64 [R1+0xce28], R14 ;  /* 0x00ce280e01007387 */ /* 0x000fe20000100a00 */
[----:B------:R-:W-:Y:S02]  /*a2af0*/  STL.64 [R1+0xce20], R12 ;  /* 0x00ce200c01007387 */ /* 0x000fe40000100a00 */
[----:B------:R-:W0:Y:S01]  /*a2b00*/  LDSM.16.M88.4 R12, [R29+0x28000] ;  /* 0x028000001d0c783b */ /* 0x000e220000000200 */
[----:B------:R-:W1:Y:S04]  /*a2b10*/  LDSM.16.M88.4 R8, [R29+0x2c000] ;  /* 0x02c000001d08783b */ /* 0x000e680000000200 */
[----:B------:R-:W-:Y:S04]  /*a2b20*/  LDSM.16.M88.4 R16, [R29+0x38000] ;  /* 0x038000001d10783b */ /* 0x000fe80000000200 */
[----:B0-----:R0:W-:Y:S01]  /*a2b30*/  STL.64 [R1+0x120], R12 ;  /* 0x0001200c01007387 */ /* 0x0011e20000100a00 */
[----:B------:R-:W-:Y:S02]  /*a2b40*/  STL.64 [R1+0x128], R14 ;  /* 0x0001280e01007387 */ /* 0x000fe40000100a00 */
[----:B-1----:R-:W-:Y:S02]  /*a2b50*/  STL.64 [R1+0x110], R8 ;  /* 0x0001100801007387 */ /* 0x002fe40000100a00 */
[----:B------:R-:W-:Y:S01]  /*a2b60*/  STL.64 [R1+0x118], R10 ;  /* 0x0001180a01007387 */ /* 0x000fe20000100a00 */
[----:B0-----:R-:W2:Y:S01]  /*a2b70*/  LDL.64 R12, [R1+0x20] ;  /* 0x00002000010c7983 */ /* 0x001ea20000100a00 */
[----:B------:R-:W-:-:S02]  /*a2b80*/  IMAD.MOV.U32 R0, RZ, RZ, R8 ;  /* 0x000000ffff007224 */ /* 0x000fc400078e0008 */
[----:B------:R-:W-:Y:S02]  /*a2b90*/  IMAD.MOV.U32 R2, RZ, RZ, R9 ;  /* 0x000000ffff027224 */ /* 0x000fe400078e0009 */
[----:B------:R-:W0:Y:S04]  /*a2ba0*/  LDSM.16.M88.4 R8, [R29+0x30000] ;  /* 0x030000001d08783b */ /* 0x000e280000000200 */
[----:B--2---:R-:W-:Y:S02]  /*a2bb0*/  STL.64 [R1+0xce58], R12 ;  /* 0x00ce580c01007387 */ /* 0x004fe40000100a00 */
[----:B------:R-:W1:Y:S04]  /*a2bc0*/  LDSM.16.M88.4 R12, [R29+0x34000] ;  /* 0x034000001d0c783b */ /* 0x000e680000000200 */
[----:B------:R-:W-:Y:S02]  /*a2bd0*/  STL [R1+0xcddc], R2 ;  /* 0x00cddc0201007387 */ /* 0x000fe40000100800 */
[----:B------:R-:W-:Y:S01]  /*a2be0*/  STL [R1+0xcdd8], R0 ;  /* 0x00cdd80001007387 */ /* 0x000fe20000100800 */
[----:B0-----:R-:W-:Y:S01]  /*a2bf0*/  STL.64 [R1+0x100], R8 ;  /* 0x0001000801007387 */ /* 0x001fe20000100a00 */
[----:B------:R-:W-:Y:S02]  /*a2c00*/  STL.64 [R1+0x108], R10 ;  /* 0x0001080a01007387 */ /* 0x000fe40000100a00 */
[----:B------:R-:W0:Y:S01]  /*a2c10*/  LDSM.16.M88.4 R8, [R29+0x3c000] ;  /* 0x03c000001d08783b */ /* 0x000e220000000200 */
[----:B-1----:R-:W-:Y:S03]  /*a2c20*/  STL.64 [R1+0xf0], R12 ;  /* 0x0000f00c01007387 */ /* 0x002fe60000100a00 */
[----:B------:R1:W-:Y:S02]  /*a2c30*/  STL.64 [R1+0xf8], R14 ;  /* 0x0000f80e01007387 */ /* 0x0003e40000100a00 */
[----:B-1----:R-:W2:Y:S01]  /*a2c40*/  LDL.LU R14, [R1+0x58] ;  /* 0x00005800010e7983 */ /* 0x002ea20000300800 */
[----:B------:R1:W-:Y:S02]  /*a2c50*/  STL.64 [R1+0xe0], R16 ;  /* 0x0000e01001007387 */ /* 0x0003e40000100a00 */
[----:B------:R3:W-:Y:S02]  /*a2c60*/  STL.64 [R1+0xe8], R18 ;  /* 0x0000e81201007387 */ /* 0x0007e40000100a00 */
[----:B0-----:R-:W-:Y:S01]  /*a2c70*/  STL.64 [R1+0xd0], R8 ;  /* 0x0000d00801007387 */ /* 0x001fe20000100a00 */
[----:B------:R-:W-:Y:S01]  /*a2c80*/  STL.64 [R1+0xd8], R10 ;  /* 0x0000d80a01007387 */ /* 0x000fe20000100a00 */
[----:B------:R-:W2:Y:S03]  /*a2c90*/  LDL.LU R15, [R1+0x5c] ;  /* 0x00005c00010f7983 */ /* 0x000ea60000300800 */
[----:B--2---:R0:W-:Y:S01]  /*a2ca0*/  STL.64 [R1+0xce70], R14 ;  /* 0x00ce700e01007387 */ /* 0x0041e20000100a00 */
[----:B-1----:R-:W2:Y:S02]  /*a2cb0*/  LDL.LU R16, [R1+0x980] ;  /* 0x0009800001107983 */ /* 0x002ea40000300800 */
[----:B------:R-:W2:Y:S02]  /*a2cc0*/  LDL.LU R17, [R1+0x984] ;  /* 0x0009840001117983 */ /* 0x000ea40000300800 */
[----:B---3--:R-:W3:Y:S01]  /*a2cd0*/  LDL.LU R18, [R1+0x988] ;  /* 0x0009880001127983 */ /* 0x008ee20000300800 */
[----:B------:R-:W3:Y:S04]  /*a2ce0*/  LDL.LU R19, [R1+0x98c] ;  /* 0x00098c0001137983 */ /* 0x000ee80000300800 */
[----:B0-----:R-:W4:Y:S01]  /*a2cf0*/  LDL.LU R14, [R1+0x68] ;  /* 0x00006800010e7983 */ /* 0x001f220000300800 */
[----:B------:R-:W-:-:S02]  /*a2d00*/  IMAD.MOV.U32 R15, RZ, RZ, R4 ;  /* 0x000000ffff0f7224 */ /* 0x000fc400078e0004 */
[----:B------:R-:W2:Y:S03]  /*a2d10*/  LDL.LU R4, [R1+0xcf18] ;  /* 0x00cf180001047983 */ /* 0x000ea60000300800 */
[----:B----4-:R-:W-:Y:S01]  /*a2d20*/  STL.64 [R1+0xce88], R14 ;  /* 0x00ce880e01007387 */ /* 0x010fe20000100a00 */
[----:B---3--:R-:W-:Y:S02]  /*a2d30*/  STL.64 [R1+0xce68], R18 ;  /* 0x00ce681201007387 */ /* 0x008fe40000100a00 */
[----:B--2---:R0:W-:Y:S02]  /*a2d40*/  STL.64 [R1+0xce60], R16 ;  /* 0x00ce601001007387 */ /* 0x0041e40000100a00 */
[----:B0-----:R-:W2:Y:S01]  /*a2d50*/  LDL.LU R16, [R1+0x990] ;  /* 0x0009900001107983 */ /* 0x001ea20000300800 */
[----:B------:R-:W2:Y:S02]  /*a2d60*/  LDL.LU R17, [R1+0x994] ;  /* 0x0009940001117983 */ /* 0x000ea40000300800 */
[----:B------:R-:W3:Y:S02]  /*a2d70*/  LDL.LU R18, [R1+0x998] ;  /* 0x0009980001127983 */ /* 0x000ee40000300800 */
[----:B------:R-:W3:Y:S01]  /*a2d80*/  LDL.LU R19, [R1+0x99c] ;  /* 0x00099c0001137983 */ /* 0x000ee20000300800 */
[----:B------:R-:W4:Y:S01]  /*a2d90*/  LDL.LU R14, [R1+0x78] ;  /* 0x00007800010e7983 */ /* 0x000f220000300800 */
[----:B------:R-:W4:Y:S03]  /*a2da0*/  LDL.LU R15, [R1+0x7c] ;  /* 0x00007c00010f7983 */ /* 0x000f260000300800 */
        /* <DEDUP_REMOVED lines=19> */
[----:B----4-:R0:W-:Y:S02]  /*a2ee0*/  STL.64 [R1+0xced8], R14 ;  /* 0x00ced80e01007387 */ /* 0x0101e40000100a00 */
[----:B0-----:R-:W-:-:S02]  /*a2ef0*/  IMAD.MOV.U32 R14, RZ, RZ, R4 ;  /* 0x000000ffff0e7224 */ /* 0x001fc400078e0004 */
[----:B------:R-:W4:Y:S01]  /*a2f00*/  LDL.LU R4, [R1+0xcf10] ;  /* 0x00cf100001047983 */ /* 0x000f220000300800 */
[----:B------:R-:W2:Y:S03]  /*a2f10*/  LDL.LU R15, [R1+0xac] ;  /* 0x0000ac00010f7983 */ /* 0x000ea60000300800 */
[----:B--2---:R-:W-:Y:S01]  /*a2f20*/  STL.64 [R1+0xcef0], R14 ;  /* 0x00cef00e01007387 */ /* 0x004fe20000100a00 */
[----:B------:R-:W2:Y:S02]  /*a2f30*/  LDL.LU R26, [R1+0xb8] ;  /* 0x0000b800011a7983 */ /* 0x000ea40000300800 */
[----:B------:R-:W2:Y:S02]  /*a2f40*/  LDL.LU R27, [R1+0xbc] ;  /* 0x0000bc00011b7983 */ /* 0x000ea40000300800 */
[----:B--2---:R0:W-:Y:S04]  /*a2f50*/  STL.64 [R1+0xcef8], R26 ;  /* 0x00cef81a01007387 */ /* 0x0041e80000100a00 */
[----:B0-----:R-:W2:Y:S01]  /*a2f60*/  LDL.LU R26, [R1+0xc8] ;  /* 0x0000c800011a7983 */ /* 0x001ea20000300800 */
[----:B----4-:R-:W-:-:S02]  /*a2f70*/  IMAD.MOV.U32 R27, RZ, RZ, R4 ;  /* 0x000000ffff1b7224 */ /* 0x010fc400078e0004 */
        /* <DEDUP_REMOVED lines=9> */
[----:B---3--:R-:W-:Y:S01]  /*a3010*/  STL.64 [R1+0xceb0], R18 ;  /* 0x00ceb01201007387 */ /* 0x008fe20000100a00 */
[----:B------:R0:W-:Y:S04]  /*a3020*/  STL.64 [R1+0xcea8], R16 ;  /* 0x00cea81001007387 */ /* 0x0001e80000100a00 */
[----:B0-----:R-:W3:Y:S01]  /*a3030*/  LDL.LU R16, [R1+0x910] ;  /* 0x0009100001107983 */ /* 0x001ee20000300800 */
[----:B------:R-:W3:Y:S02]  /*a3040*/  LDL.LU R17, [R1+0x914] ;  /* 0x0009140001117983 */ /* 0x000ee40000300800 */
[----:B------:R-:W2:Y:S02]  /*a3050*/  LDL.LU R18, [R1+0x918] ;  /* 0x0009180001127983 */ /* 0x000ea40000300800 */
[----:B----4-:R-:W-:-:S02]  /*a3060*/  IMAD.MOV.U32 R19, RZ, RZ, R4 ;  /* 0x000000ffff137224 */ /* 0x010fc400078e0004 */
[----:B------:R-:W4:Y:S04]  /*a3070*/  LDL.LU R4, [R1+0xcf08] ;  /* 0x00cf080001047983 */ /* 0x000f280000300800 */
[----:B--2---:R-:W-:Y:S01]  /*a3080*/  STL.64 [R1+0xcec8], R18 ;  /* 0x00cec81201007387 */ /* 0x004fe20000100a00 */
[----:B---3--:R0:W-:Y:S03]  /*a3090*/  STL.64 [R1+0xcec0], R16 ;  /* 0x00cec01001007387 */ /* 0x0081e60000100a00 */
[----:B0-----:R-:W2:Y:S01]  /*a30a0*/  LDL.LU R16, [R1+0x870] ;  /* 0x0008700001107983 */ /* 0x001ea20000300800 */
[----:B------:R-:W2:Y:S02]  /*a30b0*/  LDL.LU R17, [R1+0x874] ;  /* 0x0008740001117983 */ /* 0x000ea40000300800 */
[----:B------:R-:W3:Y:S02]  /*a30c0*/  LDL.LU R18, [R1+0x878] ;  /* 0x0008780001127983 */ /* 0x000ee40000300800 */
[----:B------:R-:W3:Y:S01]  /*a30d0*/  LDL.LU R19, [R1+0x87c] ;  /* 0x00087c0001137983 */ /* 0x000ee20000300800 */
[C---:B------:R-:W-:Y:S11]  /*a30e0*/  HMMA.16816.F32.BF16 R24, R20.reuse, R26, R8 ;  /* 0x0000001a1418723c */ /* 0x040ff60000041808 */
[----:B------:R-:W-:Y:S11]  /*a30f0*/  @!UPT UIADD3 URZ, URZ, URZ, URZ ;  /* 0x0000003f3f3ff290 */ /* 0x000ff6000fffe03f */
[----:B------:R-:W-:Y:S02]  /*a3100*/  @!UPT UIADD3 URZ, URZ, URZ, URZ ;  /* 0x0000003f3f3ff290 */ /* 0x000fe4000fffe03f */
[----:B------:R-:W-:Y:S02]  /*a3110*/  IMAD.MOV.U32 R10, RZ, RZ, R26 ;  /* 0x000000ffff0a7224 */ /* 0x000fe400078e001a */
[----:B------:R-:W-:Y:S01]  /*a3120*/  IMAD.MOV.U32 R11, RZ, RZ, R27 ;  /* 0x000000ffff0b7224 */ /* 0x000fe200078e001b */
[----:B---3--:R4:W-:Y:S02]  /*a3130*/  STL.64 [R1+0xcee8], R18 ;  /* 0x00cee81201007387 */ /* 0x0089e40000100a00 */
[----:B----4-:R-:W-:Y:S02]  /*a3140*/  IMAD.MOV.U32 R19, RZ, RZ, R4 ;  /* 0x000000ffff137224 */ /* 0x010fe400078e0004 */
[----:B------:R-:W0:Y:S04]  /*a3150*/  LDSM.16.MT88.4 R4, [R5+0x42080] ;  /* 0x042080000504783b */ /* 0x000e280000004200 */
[----:B--2---:R1:W-:Y:S04]  /*a3160*/  STL.64 [R1+0xcee0], R16 ;  /* 0x00cee01001007387 */ /* 0x0043e80000100a00 */
[----:B-1----:R-:W2:Y:S01]  /*a3170*/  LDL.LU R16, [R1+0x860] ;  /* 0x0008600001107983 */ /* 0x002ea20000300800 */
[----:B------:R-:W2:Y:S02]  /*a3180*/  LDL.LU R17, [R1+0x864] ;  /* 0x0008640001117983 */ /* 0x000ea40000300800 */
[----:B------:R-:W2:Y:S02]  /*a3190*/  LDL.LU R18, [R1+0x868] ;  /* 0x0008680001127983 */ /* 0x000ea40000300800 */
[----:B------:R-:W-:Y:S01]  /*a31a0*/  STL [R1+0xa958], R29 ;  /* 0x00a9581d01007387 */ /* 0x000fe20000100800 */
[----:B0-----:R-:W-:Y:S01]  /*a31b0*/  STL.64 [R1+0xcd58], R6 ;  /* 0x00cd580601007387 */ /* 0x001fe20000100a00 */
[----:B------:R0:W-:Y:S03]  /*a31c0*/  STL.64 [R1+0xcd50], R4 ;  /* 0x00cd500401007387 */ /* 0x0001e60000100a00 */
[----:B0-----:R-:W3:Y:S01]  /*a31d0*/  LDL.LU R4, [R1+0x4f0] ;  /* 0x0004f00001047983 */ /* 0x001ee20000300800 */
[----:B------:R-:W3:Y:S02]  /*a31e0*/  LDL.LU R5, [R1+0x4f4] ;  /* 0x0004f40001057983 */ /* 0x000ee40000300800 */
[----:B------:R-:W3:Y:S02]  /*a31f0*/  LDL.LU R6, [R1+0x4f8] ;  /* 0x0004f80001067983 */ /* 0x000ee40000300800 */
[----:B------:R-:W3:Y:S01]  /*a3200*/  LDL.LU R7, [R1+0x4fc] ;  /* 0x0004fc0001077983 */ /* 0x000ee20000300800 */
[----:B------:R-:W4:Y:S01]  /*a3210*/  LDL.LU.64 R8, [R1+0xcf00] ;  /* 0x00cf000001087983 */ /* 0x000f220000300a00 */
[----:B------:R0:W-:Y:S02]  /*a3220*/  STL.64 [R1+0x8c0], R24 ;  /* 0x0008c01801007387 */ /* 0x0001e40000100a00 */
[----:B------:R-:W0:Y:S02]  /*a3230*/  LDL.LU.64 R26, [R1+0xcef8] ;  /* 0x00cef800011a7983 */ /* 0x000e240000300a00 */
[----:B------:R-:W-:Y:S01]  /*a3240*/  STL [R1+0xc5c4], R11 ;  /* 0x00c5c40b01007387 */ /* 0x000fe20000100800 */
[----:B------:R-:W-:Y:S01]  /*a3250*/  STL [R1+0xc5c0], R10 ;  /* 0x00c5c00a01007387 */ /* 0x000fe20000100800 */
[C---:B0-----:R-:W-:Y:S03]  /*a3260*/  HMMA.16816.F32.BF16 R24, R20.reuse, R26, R12 ;  /* 0x0000001a1418723c */ /* 0x041fe6000004180c */
[----:B------:R-:W2:Y:S11]  /*a3270*/  LDL.LU.64 R14, [R1+0xcef0] ;  /* 0x00cef000010e7983 */ /* 0x000eb60000300a00 */
[----:B------:R-:W-:Y:S09]  /*a3280*/  @!UPT UIADD3 URZ, URZ, URZ, URZ ;  /* 0x0000003f3f3ff290 */ /* 0x000ff2000fffe03f */
[----:B------:R0:W-:Y:S01]  /*a3290*/  STL.64 [R1+0x8b0], R24 ;  /* 0x0008b01801007387 */ /* 0x0001e20000100a00 */
[----:B------:R-:W-:Y:S03]  /*a32a0*/  STL.64 [R1+0x8b8], R26 ;  /* 0x0008b81a01007387 */ /* 0x000fe60000100a00 */
[----:B0-----:R-:W3:Y:S01]  /*a32b0*/  LDL.64 R24, [R1] ;  /* 0x0000000001187983 */ /* 0x001ee20000100a00 */
[----:B--2---:R-:W-:Y:S11]  /*a32c0*/  HMMA.16816.F32.BF16 R12, R20, R14, R16 ;  /* 0x0000000e140c723c */ /* 0x004ff60000041810 */
[----:B------:R-:W-:Y:S11]  /*a32d0*/  @!UPT UIADD3 URZ, URZ, URZ, URZ ;  /* 0x0000003f3f3ff290 */ /* 0x000ff6000fffe03f */
[----:B------:R-:W-:Y:S02]  /*a32e0*/  @!UPT UIADD3 URZ, URZ, URZ, URZ ;  /* 0x0000003f3f3ff290 */ /* 0x000fe4000fffe03f */
[----:B------:R-:W-:Y:S02]  /*a32f0*/  IMAD.MOV.U32 R11, RZ, RZ, R14 ;  /* 0x000000ffff0b7224 */ /* 0x000fe400078e000e */
[----:B------:R-:W-:Y:S01]  /*a3300*/  IMAD.MOV.U32 R10, RZ, RZ, R15 ;  /* 0x000000ffff0a7224 */ /* 0x000fe200078e000f */
[----:B---3--:R0:W-:Y:S04]  /*a3310*/  STL.64 [R1+0xce38], R24 ;  /* 0x00ce381801007387 */ /* 0x0081e80000100a00 */
[----:B0-----:R-:W2:Y:S01]  /*a3320*/  LDL.64 R24, [R1+0x10] ;  /* 0x0000100001187983 */ /* 0x001ea20000100a00 */
[----:B------:R-:W3:Y:S02]  /*a3330*/  LDL.LU.64 R18, [R1+0xcee8] ;  /* 0x00cee80001127983 */ /* 0x000ee40000300a00 */
[----:B------:R-:W3:Y:S02]  /*a3340*/  LDL.LU.64 R16, [R1+0xcee0] ;  /* 0x00cee00001107983 */ /* 0x000ee40000300a00 */
[----:B------:R-:W-:Y:S01]  /*a3350*/  STL.64 [R1+0x8a0], R12 ;  /* 0x0008a00c01007387 */ /* 0x000fe20000100a00 */
[----:B------:R-:W3:Y:S01]  /*a3360*/  LDL.LU.64 R14, [R1+0xced8] ;  /* 0x00ced800010e7983 */ /* 0x000ee20000300a00 */
[----:B------:R0:W-:Y:S02]  /*a3370*/  STL [R1+0xc5cc], R10 ;  /* 0x00c5cc0a01007387 */ /* 0x0001e40000100800 */
[----:B------:R-:W-:Y:S02]  /*a3380*/  STL [R1+0xc5c8], R11 ;  /* 0x00c5c80b01007387 */ /* 0x000fe40000100800 */
[----:B----4-:R-:W-:Y:S02]  /*a3390*/  STL.64 [R1+0xce18], R8 ;  /* 0x00ce180801007387 */ /* 0x010fe40000100a00 */
[----:B0-----:R-:W-:-:S02]  /*a33a0*/  IMAD.MOV.U32 R10, RZ, RZ, R28 ;  /* 0x000000ffff0a7224 */ /* 0x001fc400078e001c */
[----:B------:R-:W4:Y:S01]  /*a33b0*/  LDL.LU R28, [R1+0xced0] ;  /* 0x00ced000011c7983 */ /* 0x000f220000300800 */
[C---:B---3--:R-:W-:Y:S03]  /*a33c0*/  HMMA.16816.F32.BF16 R12, R20.reuse, R14, R16 ;  /* 0x0000000e140c723c */ /* 0x048fe60000041810 */
[----:B------:R-:W3:Y:S01]  /*a33d0*/  LDL.LU.64 R18, [R1+0xcec8] ;  /* 0x00cec80001127983 */ /* 0x000ee20000300a00 */
[----:B------:R-:W3:Y:S11]  /*a33e0*/  LDL.LU.64 R16, [R1+0xcec0] ;  /* 0x00cec00001107983 */ /* 0x000ef60000300a00 */
[----:B------:R-:W-:Y:S08]  /*a33f0*/  @!UPT UIADD3 URZ, URZ, URZ, URZ ;  /* 0x0000003f3f3ff290 */ /* 0x000ff0000fffe03f */
        /* <DEDUP_REMOVED lines=24> */
[----:B------:R-:W-:Y:S01]  /*a3580*/  IMAD.MOV.U32 R11, RZ, RZ, R3 ;  /* 0x000000ffff0b7224 */ /* 0x000fe200078e0003 */
[C---:B---3--:R-:W-:Y:S02]  /*a3590*/  HMMA.16816.F32.BF16 R12, R20.reuse, R14, R16 ;  /* 0x0000000e140c723c */ /* 0x048fe40000041810 */
[----:B------:R-:W3:Y:S01]  /*a35a0*/  LDL.LU.64 R18, [R1+0xce68] ;  /* 0x00ce680001127983 */ /* 0x000ee20000300a00 */
[----:B------:R-:W3:Y:S11]  /*a35b0*/  LDL.LU.64 R16, [R1+0xce60] ;  /* 0x00ce600001107983 */ /* 0x000ef60000300a00 */
[----:B------:R-:W-:Y:S09]  /*a35c0*/  @!UPT UIADD3 URZ, URZ, URZ, URZ ;  /* 0x0000003f3f3ff290 */ /* 0x000ff2000fffe03f */
[----:B------:R0:W-:Y:S01]  /*a35d0*/  STL.64 [R1+0x840], R12 ;  /* 0x0008400c01007387 */ /* 0x0001e20000100a00 */
[----:B------:R-:W-:Y:S03]  /*a35e0*/  STL.64 [R1+0x848], R14 ;  /* 0x0008480e01007387 */ /* 0x000fe60000100a00 */
[----:B0-----:R-:W2:Y:S01]  /*a35f0*/  LDL.LU.64 R12, [R1+0xce58] ;  /* 0x00ce5800010c7983 */ /* 0x001ea20000300a00 */
[----:B---3--:R-:W-:Y:S03]  /*a3600*/  HMMA.16816.F32.BF16 R20, R20, R10, R16 ;  /* 0x0000000a1414723c */ /* 0x008fe60000041810 */
[----:B------:R-:W2:Y:S01]  /*a3610*/  LDL.LU.64 R18, [R1+0xce50] ;  /* 0x00ce500001127983 */ /* 0x000ea20000300a00 */
[----:B------:R-:W2:Y:S11]  /*a3620*/  LDL.LU.64 R16, [R1+0xce48] ;  /* 0x00ce480001107983 */ /* 0x000eb60000300a00 */
[----:B------:R-:W-:Y:S08]  /*a3630*/  @!UPT UIADD3 URZ, URZ, URZ, URZ ;  /* 0x0000003f3f3ff290 */ /* 0x000ff0000fffe03f */
[----:B------:R-:W-:Y:S01]  /*a3640*/  STL.64 [R1+0x500], R20 ;  /* 0x0005001401007387 */ /* 0x000fe20000100a00 */
[----:B------:R-:W-:Y:S01]  /*a3650*/  STL.64 [R1+0x508], R22 ;  /* 0x0005081601007387 */ /* 0x000fe20000100a00 */
[C---:B--2---:R-:W-:Y:S07]  /*a3660*/  HMMA.16816.F32.BF16 R8, R16.reuse, R12, R4 ;  /* 0x0000000c1008723c */ /* 0x044fee0000041804 */
[----:B------:R-:W-:Y:S02]  /*a3670*/  IMAD.MOV.U32 R5, RZ, RZ, R12 ;  /* 0x000000ffff057224 */ /* 0x000fe400078e000c */
[----:B------:R-:W-:Y:S11]  /*a3680*/  IMAD.MOV.U32 R4, RZ, RZ, R13 ;  /* 0x000000ffff047224 */ /* 0x000ff600078e000d */
[----:B------:R-:W-:Y:S03]  /*a3690*/  @!UPT UIADD3 URZ, URZ, URZ, URZ ;  /* 0x0000003f3f3ff290 */ /* 0x000fe6000fffe03f */
[----:B------:R-:W-:Y:S01]  /*a36a0*/  STL.64 [R1+0x4f0], R8 ;  /* 0x0004f00801007387 */ /* 0x000fe20000100a00 */
[----:B------:R-:W-:Y:S02]  /*a36b0*/  STL.64 [R1+0x4f8], R10 ;  /* 0x0004f80a01007387 */ /* 0x000fe40000100a00 */
[----:B------:R0:W-:Y:S02]  /*a36c0*/  STL.64 [R1+0xce40], R4 ;  /* 0x00ce400401007387 */ /* 0x0001e40000100a00 */
        /* <DEDUP_REMOVED lines=16> */
[----:B--2---:R-:W-:Y:S11]  /*a37d0*/  HMMA.16816.F32.BF16 R4, R16, R24, R4 ;  /* 0x000000181004723c */ /* 0x004ff60000041804 */
[----:B------:R-:W-:Y:S11]  /*a37e0*/  @!UPT UIADD3 URZ, URZ, URZ, URZ ;  /* 0x0000003f3f3ff290 */ /* 0x000ff6000fffe03f */
[----:B------:R-:W-:Y:S01]  /*a37f0*/  @!UPT UIADD3 URZ, URZ, URZ, URZ ;  /* 0x0000003f3f3ff290 */ /* 0x000fe2000fffe03f */
[----:B------:R0:W-:Y:S01]  /*a3800*/  STL.64 [R1+0x4e0], R4 ;  /* 0x0004e00401007387 */ /* 0x0001e20000100a00 */
[----:B------:R1:W-:Y:S03]  /*a3810*/  STL.64 [R1+0x4e8], R6 ;  /* 0x0004e80601007387 */ /* 0x0003e60000100a00 */
[----:B0-----:R-:W2:Y:S01]  /*a3820*/  LDL.LU.64 R4, [R1+0xce40] ;  /* 0x00ce400001047983 */ /* 0x001ea20000300a00 */
[----:B-1----:R-:W-:Y:S02]  /*a3830*/  IMAD.MOV.U32 R7, RZ, RZ, R24 ;  /* 0x000000ffff077224 */ /* 0x002fe400078e0018 */
[----:B------:R-:W-:Y:S02]  /*a3840*/  IMAD.MOV.U32 R6, RZ, RZ, R25 ;  /* 0x000000ffff067224 */ /* 0x000fe400078e0019 */
[----:B------:R-:W3:Y:S03]  /*a3850*/  LDL.LU.64 R24, [R1+0xce38] ;  /* 0x00ce380001187983 */ /* 0x000ee60000300a00 */
[----:B------:R-:W-:Y:S01]  /*a3860*/  STL.64 [R1+0xcde8], R6 ;  /* 0x00cde80601007387 */ /* 0x000fe20000100a00 */
[----:B--2---:R0:W-:Y:S04]  /*a3870*/  STL.64 [R1+0xcde0], R4 ;  /* 0x00cde00401007387 */ /* 0x0041e80000100a00 */
[----:B0-----:R-:W2:Y:S01]  /*a3880*/  LDL.LU R4, [R1+0x4d0] ;  /* 0x0004d00001047983 */ /* 0x001ea20000300800 */
[----:B------:R-:W2:Y:S02]  /*a3890*/  LDL.LU R5, [R1+0x4d4] ;  /* 0x0004d40001057983 */ /* 0x000ea40000300800 */
[----:B------:R-:W2:Y:S02]  /*a38a0*/  LDL.LU R6, [R1+0x4d8] ;  /* 0x0004d80001067983 */ /* 0x000ea40000300800 */
[----:B------:R-:W2:Y:S02]  /*a38b0*/  LDL.LU R7, [R1+0x4dc] ;  /* 0x0004dc0001077983 */ /* 0x000ea40000300800 */
[----:B---3--:R-:W-:-:S02]  /*a38c0*/  IMAD.MOV.U32 R2, RZ, RZ, R24 ;  /* 0x000000ffff027224 */ /* 0x008fc400078e0018 */
[----:B------:R-:W-:Y:S01]  /*a38d0*/  IMAD.MOV.U32 R0, RZ, RZ, R25 ;  /* 0x000000ffff007224 */ /* 0x000fe200078e0019 */
[C---:B--2---:R-:W-:Y:S01]  /*a38e0*/  HMMA.16816.F32.BF16 R4, R16.reuse, R24, R4 ;  /* 0x000000181004723c */ /* 0x044fe20000041804 */
[----:B------:R-:W2:Y:S11]  /*a38f0*/  LDL.LU.64 R24, [R1+0xce30] ;  /* 0x00ce300001187983 */ /* 0x000eb60000300a00 */
[----:B------:R-:W-:Y:S11]  /*a3900*/  @!UPT UIADD3 URZ, URZ, URZ, URZ ;  /* 0x0000003f3f3ff290 */ /* 0x000ff6000fffe03f */
[----:B------:R0:W-:Y:S01]  /*a3910*/  STL.64 [R1+0x4d0], R4 ;  /* 0x0004d00401007387 */ /* 0x0001e20000100a00 */
[----:B------:R1:W-:Y:S02]  /*a3920*/  STL [R1+0x4d8], R6 ;  /* 0x0004d80601007387 */ /* 0x0003e40000100800 */
[----:B------:R-:W-:Y:S01]  /*a3930*/  IMAD.MOV.U32 R29, RZ, RZ, R7 ;  /* 0x000000ffff1d7224 */ /* 0x000fe200078e0007 */
[----:B0-----:R-:W3:Y:S01]  /*a3940*/  LDL.LU R4, [R1+0x810] ;  /* 0x0008100001047983 */ /* 0x001ee20000300800 */
[----:B------:R-:W3:Y:S02]  /*a3950*/  LDL.LU R5, [R1+0x814] ;  /* 0x0008140001057983 */ /* 0x000ee40000300800 */
[----:B-1----:R-:W2:Y:S02]  /*a3960*/  LDL.LU R6, [R1+0x818] ;  /* 0x0008180001067983 */ /* 0x002ea40000300800 */
[----:B------:R-:W2:Y:S02]  /*a3970*/  LDL.LU R7, [R1+0x81c] ;  /* 0x00081c0001077983 */ /* 0x000ea40000300800 */
[----:B--2---:R-:W-:Y:S01]  /*a3980*/  STL.64 [R1+0xcdf8], R6 ;  /* 0x00cdf80601007387 */ /* 0x004fe20000100a00 */
[----:B---3--:R0:W-:Y:S03]  /*a3990*/  STL.64 [R1+0xcdf0], R4 ;  /* 0x00cdf00401007387 */ /* 0x0081e60000100a00 */
[----:B0-----:R-:W2:Y:S01]  /*a39a0*/  LDL.LU R4, [R1+0x820] ;  /* 0x0008200001047983 */ /* 0x001ea20000300800 */
[----:B------:R-:W2:Y:S02]  /*a39b0*/  LDL.LU R5, [R1+0x824] ;  /* 0x0008240001057983 */ /* 0x000ea40000300800 */
[----:B------:R-:W3:Y:S02]  /*a39c0*/  LDL.LU R6, [R1+0x828] ;  /* 0x0008280001067983 */ /* 0x000ee40000300800 */
[----:B------:R-:W3:Y:S01]  /*a39d0*/  LDL.LU R7, [R1+0x82c] ;  /* 0x00082c0001077983 */ /* 0x000ee20000300800 */
[C---:B------:R-:W-:Y:S01]  /*a39e0*/  HMMA.16816.F32.BF16 R12, R16.reuse, R24, R12 ;  /* 0x00000018100c723c */ /* 0x040fe2000004180c */
[----:B---3--:R-:W-:Y:S01]  /*a39f0*/  STL.64 [R1+0xce10], R6 ;  /* 0x00ce100601007387 */ /* 0x008fe20000100a00 */
[----:B--2---:R0:W-:Y:S03]  /*a3a00*/  STL.64 [R1+0xce08], R4 ;  /* 0x00ce080401007387 */ /* 0x0041e60000100a00 */
[----:B0-----:R-:W2:Y:S01]  /*a3a10*/  LDL.LU R4, [R1+0x9c0] ;  /* 0x0009c00001047983 */ /* 0x001ea20000300800 */
[----:B------:R-:W2:Y:S02]  /*a3a20*/  LDL.LU R5, [R1+0x9c4] ;  /* 0x0009c40001057983 */ /* 0x000ea40000300800 */
[----:B------:R-:W2:Y:S02]  /*a3a30*/  LDL.LU R6, [R1+0x9c8] ;  /* 0x0009c80001067983 */ /* 0x000ea40000300800 */
[----:B------:R-:W2:Y:S01]  /*a3a40*/  LDL.LU R7, [R1+0x9cc] ;  /* 0x0009cc0001077983 */ /* 0x000ea20000300800 */
[----:B------:R-:W-:Y:S11]  /*a3a50*/  STL [R1+0xc5d0], R29 ;  /* 0x00c5d01d01007387 */ /* 0x000ff60000100800 */
[----:B------:R-:W-:Y:S01]  /*a3a60*/  @!UPT UIADD3 URZ, URZ, URZ, URZ ;  /* 0x0000003f3f3ff290 */ /* 0x000fe2000fffe03f */
[----:B------:R-:W-:Y:S02]  /*a3a70*/  STL.64 [R1+0x4c0], R12 ;  /* 0x0004c00c01007387 */ /* 0x000fe40000100a00 */
[----:B------:R0:W-:Y:S02]  /*a3a80*/  STL.64 [R1+0x4c8], R14 ;  /* 0x0004c80e01007387 */ /* 0x0001e40000100a00 */
[----:B0-----:R-:W3:Y:S01]  /*a3a90*/  LDL.LU.64 R14, [R1+0xce28] ;  /* 0x00ce2800010e7983 */ /* 0x001ee20000300a00 */
[----:B------:R-:W2:Y:S02]  /*a3aa0*/  LDL.LU.64 R12, [R1+0xce20] ;  /* 0x00ce2000010c7983 */ /* 0x000ea40000300a00 */
[C---:B--2---:R-:W-:Y:S11]  /*a3ab0*/  HMMA.16816.F32.BF16 R8, R16.reuse, R12, R8 ;  /* 0x0000000c1008723c */ /* 0x044ff60000041808 */
[----:B------:R-:W-:Y:S11]  /*a3ac0*/  @!UPT UIADD3 URZ, URZ, URZ, URZ ;  /* 0x0000003f3f3ff290 */ /* 0x000ff6000fffe03f */
[----:B------:R-:W-:Y:S01]  /*a3ad0*/  @!UPT UIADD3 URZ, URZ, URZ, URZ ;  /* 0x0000003f3f3ff290 */ /* 0x000fe2000fffe03f */
[----:B------:R0:W-:Y:S01]  /*a3ae0*/  STL.64 [R1+0x4b0], R8 ;  /* 0x0004b00801007387 */ /* 0x0001e20000100a00 */
[----:B------:R-:W-:Y:S03]  /*a3af0*/  STL.64 [R1+0x4b8], R10 ;  /* 0x0004b80a01007387 */ /* 0x000fe60000100a00 */
[----:B0-----:R-:W2:Y:S01]  /*a3b00*/  LDL.LU.64 R8, [R1+0xce18] ;  /* 0x00ce180001087983 */ /* 0x001ea20000300a00 */
[----:B------:R0:W-:Y:S03]  /*a3b10*/  STL.64 [R1+0xce00], R12 ;  /* 0x00ce000c01007387 */ /* 0x0001e60000100a00 */
[----:B0-----:R-:W3:Y:S01]  /*a3b20*/  LDL.64 R12, [R1+0x150] ;  /* 0x00015000010c7983 */ /* 0x001ee20000100a00 */
[C---:B--2---:R-:W-:Y:S11]  /*a3b30*/  HMMA.16816.F32.BF16 R20, R16.reuse, R8, R20 ;  /* 0x000000081014723c */ /* 0x044ff60000041814 */
[----:B------:R-:W-:Y:S11]  /*a3b40*/  @!UPT UIADD3 URZ, URZ, URZ, URZ ;  /* 0x0000003f3f3ff290 */ /* 0x000ff6000fffe03f */
[----:B------:R-:W-:Y:S01]  /*a3b50*/  @!UPT UIADD3 URZ, URZ, URZ, URZ ;  /* 0x0000003f3f3ff290 */ /* 0x000fe2000fffe03f */
[----:B------:R-:W-:Y:S01]  /*a3b60*/  STL.64 [R1+0x4a0], R20 ;  /* 0x0004a01401007387 */ /* 0x000fe20000100a00 */
[----:B------:R-:W-:Y:S02]  /*a3b70*/  IMAD.MOV.U32 R26, RZ, RZ, R22 ;  /* 0x000000ffff1a7224 */ /* 0x000fe400078e0016 */
[----:B------:R-:W-:Y:S02]  /*a3b80*/  IMAD.MOV.U32 R27, RZ, RZ, R23 ;  /* 0x000000ffff1b7224 */ /* 0x000fe400078e0017 */
[----:B----4-:R-:W0:Y:S01]  /*a3b90*/  LDSM.16.MT88.4 R20, [R28+0x42000] ;  /* 0x042000001c14783b */ /* 0x010e220000004200 */
[----:B------:R1:W-:Y:S03]  /*a3ba0*/  STL.64 [R1+0xcce8], R8 ;  /* 0x00cce80801007387 */ /* 0x0003e60000100a00 */
[----:B-1----:R-:W2:Y:S01]  /*a3bb0*/  LDL.64 R8, [R1+0x140] ;  /* 0x0001400001087983 */ /* 0x002ea20000100a00 */
[----:B------:R-:W-:Y:S02]  /*a3bc0*/  STL [R1+0xc494], R27 ;  /* 0x00c4941b01007387 */ /* 0x000fe40000100800 */
[----:B------:R-:W-:Y:S02]  /*a3bd0*/  STL [R1+0xc490], R26 ;  /* 0x00c4901a01007387 */ /* 0x000fe40000100800 */
[----:B------:R-:W-:Y:S01]  /*a3be0*/  STL [R1+0xcccc], R28 ;  /* 0x00cccc1c01007387 */ /* 0x000fe20000100800 */
[----:B0-----:R-:W-:Y:S01]  /*a3bf0*/  STL.64 [R1+0xcc08], R22 ;  /* 0x00cc081601007387 */ /* 0x001fe20000100a00 */
[----:B------:R0:W-:Y:S03]  /*a3c00*/  STL.64 [R1+0xcc00], R20 ;  /* 0x00cc001401007387 */ /* 0x0001e60000100a00 */
[----:B0-----:R-:W4:Y:S04]  /*a3c10*/  LDL.64 R20, [R1+0xd0] ;  /* 0x0000d00001147983 */ /* 0x001f280000100a00 */
[----:B----4-:R0:W-:Y:S04]  /*a3c20*/  STL.64 [R1+0xcd68], R20 ;  /* 0x00cd681401007387 */ /* 0x0101e80000100a00 */
[----:B0-----:R-:W4:Y:S02]  /*a3c30*/  LDL.64 R20, [R1+0x30] ;  /* 0x0000300001147983 */ /* 0x001f240000100a00 */
[----:B----4-:R-:W-:Y:S11]  /*a3c40*/  HMMA.16816.F32.BF16 R4, R16, R20, R4 ;  /* 0x000000141004723c */ /* 0x010ff60000041804 */
[----:B------:R-:W-:Y:S11]  /*a3c50*/  @!UPT UIADD3 URZ, URZ, URZ, URZ ;  /* 0x0000003f3f3ff290 */ /* 0x000ff6000fffe03f */
[----:B------:R-:W-:Y:S01]  /*a3c60*/  @!UPT UIADD3 URZ, URZ, URZ, URZ ;  /* 0x0000003f3f3ff290 */ /* 0x000fe2000fffe03f */
[----:B------:R-:W-:Y:S01]  /*a3c70*/  STL.64 [R1+0x830], R4 ;  /* 0x0008300401007387 */ /* 0x000fe20000100a00 */
[----:B------:R0:W-:Y:S03]  /*a3c80*/  STL.64 [R1+0x838], R6 ;  /* 0x0008380601007387 */ /* 0x0001e60000100a00 */
[----:B0-----:R-:W4:Y:S01]  /*a3c90*/  LDL.LU.64 R6, [R1+0xce10] ;  /* 0x00ce100001067983 */ /* 0x001f220000300a00 */
[----:B------:R-:W4:Y:S02]  /*a3ca0*/  LDL.LU.64 R4, [R1+0xce08] ;  /* 0x00ce080001047983 */ /* 0x000f240000300a00 */
[----:B------:R-:W-:Y:S02]  /*a3cb0*/  IMAD.MOV.U32 R29, RZ, RZ, R21 ;  /* 0x000000ffff1d7224 */ /* 0x000fe400078e0015 */
[----:B------:R-:W-:Y:S02]  /*a3cc0*/  IMAD.MOV.U32 R3, RZ, RZ, R20 ;  /* 0x000000ffff037224 */ /* 0x000fe400078e0014 */
[----:B---3--:R-:W-:-:S02]  /*a3cd0*/  IMAD.MOV.U32 R28, RZ, RZ, R13 ;  /* 0x000000ffff1c7224 */ /* 0x008fc400078e000d */
[----:B------:R-:W-:Y:S01]  /*a3ce0*/  IMAD.MOV.U32 R20, RZ, RZ, R15 ;  /* 0x000000ffff147224 */ /* 0x000fe200078e000f */
[----:B------:R-:W-:Y:S01]  /*a3cf0*/  STL [R1+0xccd4], R29 ;  /* 0x00ccd41d01007387 */ /* 0x000fe20000100800 */
[----:B------:R-:W-:Y:S02]  /*a3d00*/  STL [R1+0xccd0], R3 ;  /* 0x00ccd00301007387 */ /* 0x000fe40000100800 */
[----:B------:R-:W-:Y:S01]  /*a3d10*/  IMAD.MOV.U32 R21, RZ, RZ, R14 ;  /* 0x000000ffff157224 */ /* 0x000fe200078e000e */
[----:B----4-:R-:W-:Y:S01]  /*a3d20*/  HMMA.16816.F32.BF16 R4, R16, R12, R4 ;  /* 0x0000000c1004723c */ /* 0x010fe20000041804 */
[----:B------:R-:W3:Y:S11]  /*a3d30*/  LDL.LU.64 R12, [R1+0xce00] ;  /* 0x00ce0000010c7983 */ /* 0x000ef60000300a00 */
[----:B------:R-:W-:Y:S11]  /*a3d40*/  @!UPT UIADD3 URZ, URZ, URZ, URZ ;  /* 0x0000003f3f3ff290 */ /* 0x000ff6000fffe03f */
[----:B------:R0:W-:Y:S01]  /*a3d50*/  STL.64 [R1+0x820], R4 ;  /* 0x0008200401007387 */ /* 0x0001e20000100a00 */
[----:B------:R-:W-:Y:S02]  /*a3d60*/  IMAD.MOV.U32 R14, RZ, RZ, R6 ;  /* 0x000000ffff0e7224 */ /* 0x000fe400078e0006 */
[----:B------:R-:W-:Y:S02]  /*a3d70*/  IMAD.MOV.U32 R15, RZ, RZ, R7 ;  /* 0x000000ffff0f7224 */ /* 0x000fe400078e0007 */
[----:B------:R-:W4:Y:S04]  /*a3d80*/  LDL.LU.64 R6, [R1+0xcdf8] ;  /* 0x00cdf80001067983 */ /* 0x000f280000300a00 */
[----:B0-----:R-:W4:Y:S01]  /*a3d90*/  LDL.LU.64 R4, [R1+0xcdf0] ;  /* 0x00cdf00001047983 */ /* 0x001f220000300a00 */
[----:B------:R-:W-:Y:S02]  /*a3da0*/  STL [R1+0xccd8], R28 ;  /* 0x00ccd81c01007387 */ /* 0x000fe40000100800 */
[----:B------:R-:W-:Y:S02]  /*a3db0*/  STL [R1+0xc49c], R15 ;  /* 0x00c49c0f01007387 */ /* 0x000fe40000100800 */
[----:B------:R-:W-:Y:S02]  /*a3dc0*/  STL [R1+0xc498], R14 ;  /* 0x00c4980e01007387 */ /* 0x000fe40000100800 */
[----:B--2---:R-:W-:-:S02]  /*a3dd0*/  IMAD.MOV.U32 R29, RZ, RZ, R8 ;  /* 0x000000ffff1d7224 */ /* 0x004fc400078e0008 */
[----:B------:R-:W-:Y:S01]  /*a3de0*/  IMAD.MOV.U32 R3, RZ, RZ, R9 ;  /* 0x000000ffff037224 */ /* 0x000fe200078e0009 */
[----:B----4-:R-:W-:Y:S11]  /*a3df0*/  HMMA.16816.F32.BF16 R4, R16, R8, R4 ;  /* 0x000000081004723c */ /* 0x010ff60000041804 */
[----:B------:R-:W-:Y:S11]  /*a3e00*/  @!UPT UIADD3 URZ, URZ, URZ, URZ ;  /* 0x0000003f3f3ff290 */ /* 0x000ff6000fffe03f */
[----:B------:R-:W-:Y:S01]  /*a3e10*/  @!UPT UIADD3 URZ, URZ, URZ, URZ ;  /* 0x0000003f3f3ff290 */ /* 0x000fe2000fffe03f */
[----:B------:R-:W-:Y:S01]  /*a3e20*/  STL.64 [R1+0x810], R4 ;  /* 0x0008100401007387 */ /* 0x000fe20000100a00 */
[----:B------:R0:W-:Y:S03]  /*a3e30*/  STL.64 [R1+0x818], R6 ;  /* 0x0008180601007387 */ /* 0x0001e60000100a00 */
[----:B0-----:R-:W2:Y:S01]  /*a3e40*/  LDL.LU.64 R6, [R1+0xcde8] ;  /* 0x00cde80001067983 */ /* 0x001ea20000300a00 */
[----:B------:R-:W4:Y:S02]  /*a3e50*/  LDL.LU.64 R4, [R1+0xcde0] ;  /* 0x00cde00001047983 */ /* 0x000f240000300a00 */
[----:B------:R-:W2:Y:S02]  /*a3e60*/  LDL.LU R8, [R1+0x260] ;  /* 0x0002600001087983 */ /* 0x000ea40000300800 */
[----:B------:R-:W2:Y:S01]  /*a3e70*/  LDL.LU R9, [R1+0x264] ;  /* 0x0002640001097983 */ /* 0x000ea20000300800 */
[----:B------:R-:W2:Y:S01]  /*a3e80*/  LDL.LU R10, [R1+0x268] ;  /* 0x00026800010a7983 */ /* 0x000ea20000300800 */
[----:B------:R-:W2:Y:S03]  /*a3e90*/  LDL.LU R11, [R1+0x26c] ;  /* 0x00026c00010b7983 */ /* 0x000ea60000300800 */
[----:B--2---:R-:W-:Y:S01]  /*a3ea0*/  STL.64 [R1+0xccf8], R10 ;  /* 0x00ccf80a01007387 */ /* 0x004fe20000100a00 */
[----:B------:R0:W-:Y:S03]  /*a3eb0*/  STL.64 [R1+0xccf0], R8 ;  /* 0x00ccf00801007387 */ /* 0x0001e60000100a00 */
[----:B0-----:R-:W2:Y:S01]  /*a3ec0*/  LDL.LU R8, [R1+0x270] ;  /* 0x0002700001087983 */ /* 0x001ea20000300800 */
[----:B------:R-:W2:Y:S02]  /*a3ed0*/  LDL.LU R9, [R1+0x274] ;  /* 0x0002740001097983 */ /* 0x000ea40000300800 */
[----:B------:R-:W2:Y:S02]  /*a3ee0*/  LDL.LU R10, [R1+0x278] ;  /* 0x00027800010a7983 */ /* 0x000ea40000300800 */
[----:B------:R-:W2:Y:S02]  /*a3ef0*/  LDL.LU R11, [R1+0x27c] ;  /* 0x00027c00010b7983 */ /* 0x000ea40000300800 */
[----:B--2---:R-:W-:Y:S01]  /*a3f00*/  STL.64 [R1+0xcd08], R10 ;  /* 0x00cd080a01007387 */ /* 0x004fe20000100a00 */
[----:B------:R0:W-:Y:S02]  /*a3f10*/  STL.64 [R1+0xcd00], R8 ;  /* 0x00cd000801007387 */ /* 0x0001e40000100a00 */
[----:B0-----:R-:W-:-:S02]  /*a3f20*/  IMAD.MOV.U32 R8, RZ, RZ, R2 ;  /* 0x000000ffff087224 */ /* 0x001fc400078e0002 */
[----:B------:R-:W-:Y:S01]  /*a3f30*/  IMAD.MOV.U32 R9, RZ, RZ, R0 ;  /* 0x000000ffff097224 */ /* 0x000fe200078e0000 */
[----:B------:R-:W2:Y:S01]  /*a3f40*/  LDL.LU R2, [R1+0xcddc] ;  /* 0x00cddc0001027983 */ /* 0x000ea20000300800 */
[----:B------:R-:W2:Y:S03]  /*a3f50*/  LDL.LU R0, [R1+0xcdd8] ;  /* 0x00cdd80001007983 */ /* 0x000ea60000300800 */
[----:B------:R0:W-:Y:S02]  /*a3f60*/  STL.64 [R1+0xcd20], R8 ;  /* 0x00cd200801007387 */ /* 0x0001e40000100a00 */
[----:B0-----:R-:W-:Y:S02]  /*a3f70*/  IMAD.MOV.U32 R8, RZ, RZ, R7 ;  /* 0x000000ffff087224 */ /* 0x001fe400078e0007 */
[----:B------:R-:W-:-:S05]  /*a3f80*/  IMAD.MOV.U32 R9, RZ, RZ, R6 ;  /* 0x000000ffff097224 */ /* 0x000fca00078e0006 */
[----:B------:R0:W-:Y:S04]  /*a3f90*/  STL.64 [R1+0xcd38], R8 ;  /* 0x00cd380801007387 */ /* 0x0001e80000100a00 */
[----:B0-----:R-:W2:Y:S01]  /*a3fa0*/  LDL.LU R8, [R1+0x800] ;  /* 0x0008000001087983 */ /* 0x001ea20000300800 */
[----:B------:R-:W2:Y:S02]  /*a3fb0*/  LDL.LU R9, [R1+0x804] ;  /* 0x0008040001097983 */ /* 0x000ea40000300800 */
[----:B------:R-:W2:Y:S02]  /*a3fc0*/  LDL.LU R10, [R1+0x808] ;  /* 0x00080800010a7983 */ /* 0x000ea40000300800 */
[----:B------:R-:W2:Y:S01]  /*a3fd0*/  LDL.LU R11, [R1+0x80c] ;  /* 0x00080c00010b7983 */ /* 0x000ea20000300800 */
[----:B------:R-:W-:Y:S01]  /*a3fe0*/  STL [R1+0xcce0], R3 ;  /* 0x00cce00301007387 */ /* 0x000fe20000100800 */
[----:B------:R-:W-:Y:S01]  /*a3ff0*/  STL [R1+0xccdc], R29 ;  /* 0x00ccdc1d01007387 */ /* 0x000fe20000100800 */
[----:B--2---:R-:W-:Y:S11]  /*a4000*/  HMMA.16816.F32.BF16 R20, R16, R20, R8 ;  /* 0x000000141014723c */ /* 0x004ff60000041808 */
[----:B------:R-:W-:Y:S11]  /*a4010*/  @!UPT UIADD3 URZ, URZ, URZ, URZ ;  /* 0x0000003f3f3ff290 */ /* 0x000ff6000fffe03f */
[----:B------:R-:W-:Y:S02]  /*a4020*/  @!UPT UIADD3 URZ, URZ, URZ, URZ ;  /* 0x0000003f3f3ff290 */ /* 0x000fe4000fffe03f */
[----:B------:R-:W-:Y:S02]  /*a4030*/  IMAD.MOV.U32 R15, RZ, RZ, R20 ;  /* 0x000000ffff0f7224 */ /* 0x000fe400078e0014 */
[----:B------:R-:W-:Y:S01]  /*a4040*/  IMAD.MOV.U32 R14, RZ, RZ, R21 ;  /* 0x000000ffff0e7224 */ /* 0x000fe200078e0015 */
[----:B------:R-:W2:Y:S01]  /*a4050*/  LDL.LU R20, [R1+0x7b0] ;  /* 0x0007b00001147983 */ /* 0x000ea20000300800 */
[----:B------:R-:W-:Y:S02]  /*a4060*/  IMAD.MOV.U32 R27, RZ, RZ, R22 ;  /* 0x000000ffff1b7224 */ /* 0x000fe400078e0016 */
[----:B------:R-:W2:Y:S02]  /*a4070*/  LDL.LU R21, [R1+0x7b4] ;  /* 0x0007b40001157983 */ /* 0x000ea40000300800 */
[----:B------:R-:W-:Y:S01]  /*a4080*/  IMAD.MOV.U32 R26, RZ, RZ, R23 ;  /* 0x000000ffff1a7224 */ /* 0x000fe200078e0017 */
[----:B------:R-:W2:Y:S01]  /*a4090*/  LDL.LU R22, [R1+0x7b8] ;  /* 0x0007b80001167983 */ /* 0x000ea20000300800 */
[----:B------:R-:W2:Y:S03]  /*a40a0*/  LDL.LU R23, [R1+0x7bc] ;  /* 0x0007bc0001177983 */ /* 0x000ea60000300800 */
[----:B--2---:R-:W-:Y:S01]  /*a40b0*/  STL.64 [R1+0xcd78], R22 ;  /* 0x00cd781601007387 */ /* 0x004fe20000100a00 */
[----:B------:R0:W-:Y:S03]  /*a40c0*/  STL.64 [R1+0xcd70], R20 ;  /* 0x00cd701401007387 */ /* 0x0001e60000100a00 */
[----:B0-----:R-:W2:Y:S01]  /*a40d0*/  LDL.64 R20, [R1+0xf0] ;  /* 0x0000f00001147983 */ /* 0x001ea20000100a00 */
[----:B----4-:R-:W-:-:S02]  /*a40e0*/  IMAD.MOV.U32 R8, RZ, RZ, R5 ;  /* 0x000000ffff087224 */ /* 0x010fc400078e0005 */
[----:B------:R-:W-:Y:S01]  /*a40f0*/  IMAD.MOV.U32 R9, RZ, RZ, R4 ;  /* 0x000000ffff097224 */ /* 0x000fe200078e0004 */
[----:B--2---:R0:W-:Y:S04]  /*a4100*/  STL.64 [R1+0xcd88], R20 ;  /* 0x00cd881401007387 */ /* 0x0041e80000100a00 */
[----:B0-----:R-:W2:Y:S04]  /*a4110*/  LDL.64 R20, [R1+0x100] ;  /* 0x0001000001147983 */ /* 0x001ea80000100a00 */
[----:B--2---:R-:W-:Y:S01]  /*a4120*/  STL.64 [R1+0xcda0], R20 ;  /* 0x00cda01401007387 */ /* 0x004fe20000100a00 */
[----:B------:R0:W-:Y:S03]  /*a4130*/  STL.64 [R1+0xcd60], R8 ;  /* 0x00cd600801007387 */ /* 0x0001e60000100a00 */
[----:B0-----:R-:W2:Y:S01]  /*a4140*/  LDL.64 R8, [R1+0xe0] ;  /* 0x0000e00001087983 */ /* 0x001ea20000100a00 */
[----:B------:R-:W-:-:S02]  /*a4150*/  IMAD.MOV.U32 R20, RZ, RZ, R0 ;  /* 0x000000ffff147224 */ /* 0x000fc400078e0000 */
[----:B------:R-:W-:Y:S01]  /*a4160*/  IMAD.MOV.U32 R21, RZ, RZ, R2 ;  /* 0x000000ffff157224 */ /* 0x000fe200078e0002 */
[----:B--2---:R0:W-:Y:S04]  /*a4170*/  STL.64 [R1+0xcd80], R8 ;  /* 0x00cd800801007387 */ /* 0x0041e80000100a00 */
[----:B0-----:R-:W2:Y:S01]  /*a4180*/  LDL.LU R8, [R1+0x7c0] ;  /* 0x0007c00001087983 */ /* 0x001ea20000300800 */
[----:B------:R-:W2:Y:S02]  /*a4190*/  LDL.LU R9, [R1+0x7c4] ;  /* 0x0007c40001097983 */ /* 0x000ea40000300800 */
[----:B------:R-:W4:Y:S02]  /*a41a0*/  LDL.LU R10, [R1+0x7c8] ;  /* 0x0007c800010a7983 */ /* 0x000f240000300800 */
[----:B------:R-:W4:Y:S01]  /*a41b0*/  LDL.LU R11, [R1+0x7cc] ;  /* 0x0007cc00010b7983 */ /* 0x000f220000300800 */
[----:B------:R-:W2:Y:S01]  /*a41c0*/  LDL.LU R0, [R1+0xcdd4] ;  /* 0x00cdd40001007983 */ /* 0x000ea20000300800 */
[----:B------:R-:W3:Y:S02]  /*a41d0*/  LDL.LU R2, [R1+0xcdd0] ;  /* 0x00cdd00001027983 */ /* 0x000ee40000300800 */
[----:B------:R-:W-:Y:S01]  /*a41e0*/  STL.64 [R1+0xcdb8], R20 ;  /* 0x00cdb81401007387 */ /* 0x000fe20000100a00 */
[----:B----4-:R-:W-:Y:S01]  /*a41f0*/  STL.64 [R1+0xcd98], R10 ;  /* 0x00cd980a01007387 */ /* 0x010fe20000100a00 */
[----:B--2---:R0:W-:Y:S03]  /*a4200*/  STL.64 [R1+0xcd90], R8 ;  /* 0x00cd900801007387 */ /* 0x0041e60000100a00 */
[----:B0-----:R-:W2:Y:S01]  /*a4210*/  LDL.LU R8, [R1+0x7d0] ;  /* 0x0007d00001087983 */ /* 0x001ea20000300800 */
[----:B------:R-:W2:Y:S02]  /*a4220*/  LDL.LU R9, [R1+0x7d4] ;  /* 0x0007d40001097983 */ /* 0x000ea40000300800 */
[----:B------:R-:W4:Y:S02]  /*a4230*/  LDL.LU R10, [R1+0x7d8] ;  /* 0x0007d800010a7983 */ /* 0x000f240000300800 */
[----:B------:R-:W4:Y:S01]  /*a4240*/  LDL.LU R11, [R1+0x7dc] ;  /* 0x0007dc00010b7983 */ /* 0x000f220000300800 */
[----:B------:R-:W2:Y:S04]  /*a4250*/  LDL.64 R20, [R1+0x120] ;  /* 0x0001200001147983 */ /* 0x000ea80000100a00 */
        /* <DEDUP_REMOVED lines=12> */
[----:B------:R-:W4:Y:S01]  /*a4320*/  LDL.LU R4, [R1+0x490] ;  /* 0x0004900001047983 */ /* 0x000f220000300800 */
[----:B------:R-:W4:Y:S02]  /*a4330*/  LDL.LU R5, [R1+0x494] ;  /* 0x0004940001057983 */ /* 0x000f240000300800 */
[----:B------:R-:W4:Y:S02]  /*a4340*/  LDL.LU R6, [R1+0x498] ;  /* 0x0004980001067983 */ /* 0x000f240000300800 */
[----:B------:R-:W4:Y:S01]  /*a4350*/  LDL.LU R7, [R1+0x49c] ;  /* 0x00049c0001077983 */ /* 0x000f220000300800 */
[----:B------:R-:W-:Y:S01]  /*a4360*/  STL.64 [R1+0xcd18], R14 ;  /* 0x00cd180e01007387 */ /* 0x000fe20000100a00 */
[----:B---3--:R0:W-:Y:S03]  /*a4370*/  STL.64 [R1+0xcd10], R12 ;  /* 0x00cd100c01007387 */ /* 0x0081e60000100a00 */
[----:B0-----:R-:W3:Y:S01]  /*a4380*/  LDL.LU R12, [R1+0x280] ;  /* 0x00028000010c7983 */ /* 0x001ee20000300800 */
        /* <DEDUP_REMOVED lines=9> */
[----:B------:R-:W-:Y:S01]  /*a4420*/  HMMA.16816.F32.BF16 R8, R16, R20, R8 ;  /* 0x000000141008723c */ /* 0x000fe20000041808 */
[----:B------:R-:W-:-:S02]  /*a4430*/  IMAD.MOV.U32 R3, RZ, RZ, R20 ;  /* 0x000000ffff037224 */ /* 0x000fc400078e0014 */
[----:B------:R-:W-:Y:S01]  /*a4440*/  IMAD.MOV.U32 R29, RZ, RZ, R21 ;  /* 0x000000ffff1d7224 */ /* 0x000fe200078e0015 */
[----:B---3--:R-:W-:Y:S01]  /*a4450*/  STL.64 [R1+0xcd48], R14 ;  /* 0x00cd480e01007387 */ /* 0x008fe20000100a00 */
[----:B--2---:R0:W-:Y:S03]  /*a4460*/  STL.64 [R1+0xcd40], R12 ;  /* 0x00cd400c01007387 */ /* 0x0041e60000100a00 */
[----:B0-----:R-:W2:Y:S01]  /*a4470*/  LDL.LU R12, [R1+0x2a0] ;  /* 0x0002a000010c7983 */ /* 0x001ea20000300800 */
[----:B------:R-:W2:Y:S02]  /*a4480*/  LDL.LU R13, [R1+0x2a4] ;  /* 0x0002a400010d7983 */ /* 0x000ea40000300800 */
[----:B------:R-:W2:Y:S02]  /*a4490*/  LDL.LU R14, [R1+0x2a8] ;  /* 0x0002a800010e7983 */ /* 0x000ea40000300800 */
[----:B------:R-:W2:Y:S01]  /*a44a0*/  LDL.LU R15, [R1+0x2ac] ;  /* 0x0002ac00010f7983 */ /* 0x000ea20000300800 */
[----:B------:R-:W-:Y:S01]  /*a44b0*/  STL [R1+0xc5d8], R26 ;  /* 0x00c5d81a01007387 */ /* 0x000fe20000100800 */
[----:B------:R-:W-:Y:S08]  /*a44c0*/  STL [R1+0xc5d4], R27 ;  /* 0x00c5d41b01007387 */ /* 0x000ff00000100800 */
[----:B------:R-:W-:Y:S02]  /*a44d0*/  STL.64 [R1+0x7f0], R8 ;  /* 0x0007f00801007387 */ /* 0x000fe40000100a00 */
[----:B------:R0:W-:Y:S02]  /*a44e0*/  STL.64 [R1+0x7f8], R10 ;  /* 0x0007f80a01007387 */ /* 0x0001e40000100a00 */
[----:B0-----:R-:W3:Y:S01]  /*a44f0*/  LDL.LU.64 R10, [R1+0xcdc8] ;  /* 0x00cdc800010a7983 */ /* 0x001ee20000300a00 */
[----:B------:R-:W3:Y:S02]  /*a4500*/  LDL.LU.64 R8, [R1+0xcdc0] ;  /* 0x00cdc00001087983 */ /* 0x000ee40000300a00 */
[----:B------:R-:W3:Y:S02]  /*a4510*/  LDL.LU.64 R20, [R1+0xcdb8] ;  /* 0x00cdb80001147983 */ /* 0x000ee40000300a00 */
[C---:B---3--:R-:W-:Y:S01]  /*a4520*/  HMMA.16816.F32.BF16 R20, R16.reuse, R20, R8 ;  /* 0x000000141014723c */ /* 0x048fe20000041808 */
[----:B------:R-:W3:Y:S01]  /*a4530*/  LDL.LU.64 R10, [R1+0xcdb0] ;  /* 0x00cdb000010a7983 */ /* 0x000ee20000300a00 */
[----:B------:R-:W3:Y:S11]  /*a4540*/  LDL.LU.64 R8, [R1+0xcda8] ;  /* 0x00cda80001087983 */ /* 0x000ef60000300a00 */
[----:B------:R-:W-:Y:S10]  /*a4550*/  @!UPT UIADD3 URZ, URZ, URZ, URZ ;  /* 0x0000003f3f3ff290 */ /* 0x000ff4000fffe03f */
[----:B------:R0:W-:Y:S01]  /*a4560*/  STL.64 [R1+0x7e0], R20 ;  /* 0x0007e01401007387 */ /* 0x0001e20000100a00 */
[----:B------:R-:W-:Y:S03]  /*a4570*/  STL.64 [R1+0x7e8], R22 ;  /* 0x0007e81601007387 */ /* 0x000fe60000100a00 */
[----:B0-----:R-:W3:Y:S02]  /*a4580*/  LDL.LU.64 R20, [R1+0xcda0] ;  /* 0x00cda00001147983 */ /* 0x001ee40000300a00 */
[C---:B---3--:R-:W-:Y:S01]  /*a4590*/  HMMA.16816.F32.BF16 R8, R16.reuse, R20, R8 ;  /* 0x000000141008723c */ /* 0x048fe20000041808 */
[----:B------:R-:W-:Y:S11]  /*a45a0*/  IMAD.MOV.U32 R28, RZ, RZ, R21 ;  /* 0x000000ffff1c7224 */ /* 0x000ff600078e0015 */
[----:B------:R-:W-:Y:S11]  /*a45b0*/  @!UPT UIADD3 URZ, URZ, URZ, URZ ;  /* 0x0000003f3f3ff290 */ /* 0x000ff6000fffe03f */
[----:B------:R-:W-:Y:S01]  /*a45c0*/  STL.64 [R1+0x7d0], R8 ;  /* 0x0007d00801007387 */ /* 0x000fe20000100a00 */
[----:B------:R0:W-:Y:S03]  /*a45d0*/  STL.64 [R1+0x7d8], R10 ;  /* 0x0007d80a01007387 */ /* 0x0001e60000100a00 */
[----:B0-----:R-:W3:Y:S01]  /*a45e0*/  LDL.LU.64 R10, [R1+0xcd98] ;  /* 0x00cd9800010a7983 */ /* 0x001ee20000300a00 */
[----:B------:R-:W3:Y:S02]  /*a45f0*/  LDL.LU.64 R8, [R1+0xcd90] ;  /* 0x00cd900001087983 */ /* 0x000ee40000300a00 */
[----:B------:R-:W3:Y:S02]  /*a4600*/  LDL.LU.64 R20, [R1+0xcd88] ;  /* 0x00cd880001147983 */ /* 0x000ee40000300a00 */
[----:B---3--:R-:W-:Y:S01]  /*a4610*/  HMMA.16816.F32.BF16 R8, R16, R20, R8 ;  /* 0x000000141008723c */ /* 0x008fe20000041808 */
[----:B------:R-:W-:-:S02]  /*a4620*/  IMAD.MOV.U32 R27, RZ, RZ, R20 ;  /* 0x000000ffff1b7224 */ /* 0x000fc400078e0014 */
[----:B------:R-:W-:Y:S11]  /*a4630*/  IMAD.MOV.U32 R26, RZ, RZ, R21 ;  /* 0x000000ffff1a7224 */ /* 0x000ff600078e0015 */
[----:B------:R-:W-:Y:S09]  /*a4640*/  @!UPT UIADD3 URZ, URZ, URZ, URZ ;  /* 0x0000003f3f3ff290 */ /* 0x000ff2000fffe03f */
[----:B------:R0:W-:Y:S01]  /*a4650*/  STL.64 [R1+0x7c0], R8 ;  /* 0x0007c00801007387 */ /* 0x0001e20000100a00 */
[----:B------:R-:W-:Y:S03]  /*a4660*/  STL.64 [R1+0x7c8], R10 ;  /* 0x0007c80a01007387 */ /* 0x000fe60000100a00 */
[----:B0-----:R-:W3:Y:S01]  /*a4670*/  LDL.LU.64 R8, [R1+0xcd80] ;  /* 0x00cd800001087983 */ /* 0x001ee20000300a00 */
[----:B------:R-:W3:Y:S02]  /*a4680*/  LDL.LU.64 R22, [R1+0xcd78] ;  /* 0x00cd780001167983 */ /* 0x000ee40000300a00 */
[----:B------:R-:W3:Y:S02]  /*a4690*/  LDL.LU.64 R20, [R1+0xcd70] ;  /* 0x00cd700001147983 */ /* 0x000ee40000300a00 */
[C---:B---3--:R-:W-:Y:S11]  /*a46a0*/  HMMA.16816.F32.BF16 R20, R16.reuse, R8, R20 ;  /* 0x000000081014723c */ /* 0x048ff60000041814 */
[----:B------:R-:W-:Y:S11]  /*a46b0*/  @!UPT UIADD3 URZ, URZ, URZ, URZ ;  /* 0x0000003f3f3ff290 */ /* 0x000ff6000fffe03f */
[----:B------:R-:W-:Y:S01]  /*a46c0*/  @!UPT UIADD3 URZ, URZ, URZ, URZ ;  /* 0x0000003f3f3ff290 */ /* 0x000fe2000fffe03f */
[----:B------:R0:W-:Y:S01]  /*a46d0*/  STL.64 [R1+0x7b0], R20 ;  /* 0x0007b01401007387 */ /* 0x0001e20000100a00 */
[----:B------:R1:W-:Y:S03]  /*a46e0*/  STL.64 [R1+0x7b8], R22 ;  /* 0x0007b81601007387 */ /* 0x0003e60000100a00 */
[----:B0-----:R-:W4:Y:S01]  /*a46f0*/  LDL.LU.64 R20, [R1+0xcd68] ;  /* 0x00cd680001147983 */ /* 0x001f220000300a00 */
[----:B-1----:R-:W-:Y:S02]  /*a4700*/  IMAD.MOV.U32 R23, RZ, RZ, R8 ;  /* 0x000000ffff177224 */ /* 0x002fe400078e0008 */
[----:B------:R-:W-:Y:S02]  /*a4710*/  IMAD.MOV.U32 R22, RZ, RZ, R9 ;  /* 0x000000ffff167224 */ /* 0x000fe400078e0009 */
[----:B------:R-:W2:Y:S01]  /*a4720*/  LDL.LU.64 R8, [R1+0xcd60] ;  /* 0x00cd600001087983 */ /* 0x000ea20000300a00 */
[----:B----4-:R-:W-:Y:S03]  /*a4730*/  HMMA.16816.F32.BF16 R16, R16, R20, R4 ;  /* 0x000000141010723c */ /* 0x010fe60000041804 */
[----:B------:R-:W2:Y:S01]  /*a4740*/  LDL.LU.64 R6, [R1+0xcd58] ;  /* 0x00cd580001067983 */ /* 0x000ea20000300a00 */
[----:B------:R-:W2:Y:S11]  /*a4750*/  LDL.LU.64 R4, [R1+0xcd50] ;  /* 0x00cd500001047983 */ /* 0x000eb60000300a00 */
[----:B------:R-:W-:Y:S08]  /*a4760*/  @!UPT UIADD3 URZ, URZ, URZ, URZ ;  /* 0x0000003f3f3ff290 */ /* 0x000ff0000fffe03f */
[----:B------:R0:W-:Y:S01]  /*a4770*/  STL.64 [R1+0x490], R16 ;  /* 0x0004901001007387 */ /* 0x0001e20000100a00 */
[----:B------:R-:W-:Y:S03]  /*a4780*/  STL.64 [R1+0x498], R18 ;  /* 0x0004981201007387 */ /* 0x000fe60000100a00 */
[----:B0-----:R-:W3:Y:S01]  /*a4790*/  LDL.LU R16, [R1+0x250] ;  /* 0x0002500001107983 */ /* 0x001ee20000300800 */
[----:B------:R-:W3:Y:S02]  /*a47a0*/  LDL.LU R17, [R1+0x254] ;  /* 0x0002540001117983 */ /* 0x000ee40000300800 */
[----:B------:R-:W-:Y:S01]  /*a47b0*/  STL.64 [R1+0xcc18], R20 ;  /* 0x00cc181401007387 */ /* 0x000fe20000100a00 */
[C---:B--2---:R-:W-:Y:S01]  /*a47c0*/  HMMA.16816.F32.BF16 R8, R4.reuse, R8, R12 ;  /* 0x000000080408723c */ /* 0x044fe2000004180c */
[----:B------:R-:W2:Y:S01]  /*a47d0*/  LDL.LU.64 R14, [R1+0xcd48] ;  /* 0x00cd4800010e7983 */ /* 0x000ea20000300a00 */
[----:B------:R-:W2:Y:S11]  /*a47e0*/  LDL.LU.64 R12, [R1+0xcd40] ;  /* 0x00cd4000010c7983 */ /* 0x000eb60000300a00 */
[----:B------:R-:W-:Y:S10]  /*a47f0*/  @!UPT UIADD3 URZ, URZ, URZ, URZ ;  /* 0x0000003f3f3ff290 */ /* 0x000ff4000fffe03f */
[----:B------:R0:W-:Y:S01]  /*a4800*/  STL.64 [R1+0x2a0], R8 ;  /* 0x0002a00801007387 */ /* 0x0001e20000100a00 */
[----:B------:R2:W-:Y:S03]  /*a4810*/  STL.64 [R1+0x2a8], R10 ;  /* 0x0002a80a01007387 */ /* 0x0005e60000100a00 */
[----:B0-----:R-:W2:Y:S02]  /*a4820*/  LDL.LU.64 R8, [R1+0xcd38] ;  /* 0x00cd380001087983 */ /* 0x001ea40000300a00 */
[C---:B--2---:R-:W-:Y:S02]  /*a4830*/  HMMA.16816.F32.BF16 R8, R4.reuse, R8, R12 ;  /* 0x000000080408723c */ /* 0x044fe4000004180c */
[----:B------:R-:W2:Y:S01]  /*a4840*/  LDL.LU.64 R14, [R1+0xcd30] ;  /* 0x00cd3000010e7983 */ /* 0x000ea20000300a00 */
[----:B------:R-:W2:Y:S11]  /*a4850*/  LDL.LU.64 R12, [R1+0xcd28] ;  /* 0x00cd2800010c7983 */ /* 0x000eb60000300a00 */
[----:B------:R-:W-:Y:S09]  /*a4860*/  @!UPT UIADD3 URZ, URZ, URZ, URZ ;  /* 0x0000003f3f3ff290 */ /* 0x000ff2000fffe03f */
[----:B------:R0:W-:Y:S01]  /*a4870*/  STL.64 [R1+0x290], R8 ;  /* 0x0002900801007387 */ /* 0x0001e20000100a00 */
[----:B------:R2:W-:Y:S03]  /*a4880*/  STL.64 [R1+0x298], R10 ;  /* 0x0002980a01007387 */ /* 0x0005e60000100a00 */
[----:B0-----:R-:W2:Y:S02]  /*a4890*/  LDL.LU.64 R8, [R1+0xcd20] ;  /* 0x00cd200001087983 */ /* 0x001ea40000300a00 */
[C---:B--2---:R-:W-:Y:S02]  /*a48a0*/  HMMA.16816.F32.BF16 R8, R4.reuse, R8, R12 ;  /* 0x000000080408723c */ /* 0x044fe4000004180c */
[----:B------:R-:W2:Y:S01]  /*a48b0*/  LDL.LU.64 R14, [R1+0xcd18] ;  /* 0x00cd1800010e7983 */ /* 0x000ea20000300a00 */
[----:B------:R-:W4:Y:S11]  /*a48c0*/  LDL.LU.64 R12, [R1+0xcd10] ;  /* 0x00cd1000010c7983 */ /* 0x000f360000300a00 */
[----:B------:R-:W-:Y:S09]  /*a48d0*/  @!UPT UIADD3 URZ, URZ, URZ, URZ ;  /* 0x0000003f3f3ff290 */ /* 0x000ff2000fffe03f */
[----:B------:R-:W-:Y:S01]  /*a48e0*/  STL.64 [R1+0x280], R8 ;  /* 0x0002800801007387 */ /* 0x000fe20000100a00 */
[----:B------:R0:W-:Y:S03]  /*a48f0*/  STL.64 [R1+0x288], R10 ;  /* 0x0002880a01007387 */ /* 0x0001e60000100a00 */
[----:B0-----:R-:W2:Y:S01]  /*a4900*/  LDL.LU.64 R10, [R1+0xcd08] ;  /* 0x00cd0800010a7983 */ /* 0x001ea20000300a00 */
[----:B------:R-:W2:Y:S02]  /*a4910*/  LDL.LU.64 R8, [R1+0xcd00] ;  /* 0x00cd000001087983 */ /* 0x000ea40000300a00 */
[----:B------:R-:W-:Y:S02]  /*a4920*/  IMAD.MOV.U32 R18, RZ, RZ, R2 ;  /* 0x000000ffff127224 */ /* 0x000fe400078e0002 */
[----:B------:R-:W-:Y:S01]  /*a4930*/  IMAD.MOV.U32 R19, RZ, RZ, R0 ;  /* 0x000000ffff137224 */ /* 0x000fe200078e0000 */
[C---:B--2---:R-:W-:Y:S11]  /*a4940*/  HMMA.16816.F32.BF16 R8, R4.reuse, R24, R8 ;  /* 0x000000180408723c */ /* 0x044ff60000041808 */
[----:B------:R-:W-:Y:S11]  /*a4950*/  @!UPT UIADD3 URZ, URZ, URZ, URZ ;  /* 0x0000003f3f3ff290 */ /* 0x000ff6000fffe03f */
[----:B------:R-:W-:Y:S01]  /*a4960*/  @!UPT UIADD3 URZ, URZ, URZ, URZ ;  /* 0x0000003f3f3ff290 */ /* 0x000fe2000fffe03f */
[----:B------:R0:W-:Y:S01]  /*a4970*/  STL.64 [R1+0x270], R8 ;  /* 0x0002700801007387 */ /* 0x0001e20000100a00 */
[----:B------:R-:W-:Y:S02]  /*a4980*/  IMAD.MOV.U32 R2, RZ, RZ, R10 ;  /* 0x000000ffff027224 */ /* 0x000fe400078e000a */
[----:B------:R-:W-:Y:S02]  /*a4990*/  IMAD.MOV.U32 R0, RZ, RZ, R11 ;  /* 0x000000ffff007224 */ /* 0x000fe400078e000b */
[----:B------:R-:W4:Y:S04]  /*a49a0*/  LDL.LU.64 R10, [R1+0xccf8] ;  /* 0x00ccf800010a7983 */ /* 0x000f280000300a00 */
[----:B0-----:R-:W4:Y:S01]  /*a49b0*/  LDL.LU.64 R8, [R1+0xccf0] ;  /* 0x00ccf00001087983 */ /* 0x001f220000300a00 */
[----:B------:R-:W-:Y:S02]  /*a49c0*/  STL.64 [R1+0xcbd0], R24 ;  /* 0x00cbd01801007387 */ /* 0x000fe40000100a00 */
[----:B------:R-:W-:Y:S02]  /*a49d0*/  STL [R1+0xc414], R0 ;  /* 0x00c4140001007387 */ /* 0x000fe40000100800 */
[----:B------:R-:W-:Y:S01]  /*a49e0*/  STL [R1+0xc410], R2 ;  /* 0x00c4100201007387 */ /* 0x000fe20000100800 */
[C---:B----4-:R-:W-:Y:S11]  /*a49f0*/  HMMA.16816.F32.BF16 R8, R4.reuse, R12, R8 ;  /* 0x0000000c0408723c */ /* 0x050ff60000041808 */
[----:B------:R-:W-:Y:S11]  /*a4a00*/  @!UPT UIADD3 URZ, URZ, URZ, URZ ;  /* 0x0000003f3f3ff290 */ /* 0x000ff6000fffe03f */
[----:B------:R-:W-:Y:S01]  /*a4a10*/  @!UPT UIADD3 URZ, URZ, URZ, URZ ;  /* 0x0000003f3f3ff290 */ /* 0x000fe2000fffe03f */
[----:B------:R0:W-:Y:S01]  /*a4a20*/  STL.64 [R1+0x260], R8 ;  /* 0x0002600801007387 */ /* 0x0001e20000100a00 */
[----:B------:R-:W-:Y:S03]  /*a4a30*/  STL.64 [R1+0x268], R10 ;  /* 0x0002680a01007387 */ /* 0x000fe60000100a00 */
[----:B0-----:R-:W3:Y:S01]  /*a4a40*/  LDL.LU.64 R8, [R1+0xcce8] ;  /* 0x00cce80001087983 */ /* 0x001ee20000300a00 */
[----:B------:R-:W-:Y:S02]  /*a4a50*/  STL.64 [R1+0xcbc8], R14 ;  /* 0x00cbc80e01007387 */ /* 0x000fe40000100a00 */
[----:B------:R3:W-:Y:S02]  /*a4a60*/  STL.64 [R1+0xcbc0], R12 ;  /* 0x00cbc00c01007387 */ /* 0x0007e40000100a00 */
[----:B---3--:R-:W-:Y:S01]  /*a4a70*/  HMMA.16816.F32.BF16 R12, R4, R8, R16 ;  /* 0x00000008040c723c */ /* 0x008fe20000041810 */
[----:B------:R0:W-:Y:S04]  /*a4a80*/  STL.64 [R1+0xcbd8], R8 ;  /* 0x00cbd80801007387 */ /* 0x0001e80000100a00 */
[----:B0-----:R-:W2:Y:S11]  /*a4a90*/  LDL.LU R8, [R1+0x470] ;  /* 0x0004700001087983 */ /* 0x001eb60000300800 */
[----:B------:R-:W-:Y:S07]  /*a4aa0*/  @!UPT UIADD3 URZ, URZ, URZ, URZ ;  /* 0x0000003f3f3ff290 */ /* 0x000fee000fffe03f */
[----:B------:R0:W-:Y:S01]  /*a4ab0*/  STL.64 [R1+0x250], R12 ;  /* 0x0002500c01007387 */ /* 0x0001e20000100a00 */
[----:B------:R-:W-:Y:S02]  /*a4ac0*/  STL.64 [R1+0x258], R14 ;  /* 0x0002580e01007387 */ /* 0x000fe40000100a00 */
[----:B------:R-:W2:Y:S02]  /*a4ad0*/  LDL.LU R9, [R1+0x474] ;  /* 0x0004740001097983 */ /* 0x000ea40000300800 */
[----:B------:R-:W3:Y:S01]  /*a4ae0*/  LDL.LU R10, [R1+0x478] ;  /* 0x00047800010a7983 */ /* 0x000ee20000300800 */
[----:B------:R-:W3:Y:S01]  /*a4af0*/  LDL.LU R11, [R1+0x47c] ;  /* 0x00047c00010b7983 */ /* 0x000ee20000300800 */
[----:B0-----:R-:W-:Y:S02]  /*a4b00*/  IMAD.MOV.U32 R12, RZ, RZ, R23 ;  /* 0x000000ffff0c7224 */ /* 0x001fe400078e0017 */
[----:B------:R-:W-:-:S05]  /*a4b10*/  IMAD.MOV.U32 R13, RZ, RZ, R22 ;  /* 0x000000ffff0d7224 */ /* 0x000fca00078e0016 */
[----:B------:R0:W-:Y:S01]  /*a4b20*/  STL.64 [R1+0xcc20], R12 ;  /* 0x00cc200c01007387 */ /* 0x0001e20000100a00 */
[----:B------:R-:W4:Y:S02]  /*a4b30*/  LDL.LU R20, [R1+0x610] ;  /* 0x0006100001147983 */ /* 0x000f240000300800 */
[----:B------:R-:W4:Y:S02]  /*a4b40*/  LDL.LU R21, [R1+0x614] ;  /* 0x0006140001157983 */ /* 0x000f240000300800 */
[----:B------:R-:W2:Y:S01]  /*a4b50*/  LDL.LU R22, [R1+0x618] ;  /* 0x0006180001167983 */ /* 0x000ea20000300800 */
[----:B------:R-:W2:Y:S01]  /*a4b60*/  LDL.LU R23, [R1+0x61c] ;  /* 0x00061c0001177983 */ /* 0x000ea20000300800 */
[----:B0-----:R-:W-:Y:S02]  /*a4b70*/  IMAD.MOV.U32 R13, RZ, RZ, R26 ;  /* 0x000000ffff0d7224 */ /* 0x001fe400078e001a */
[----:B------:R-:W-:Y:S01]  /*a4b80*/  IMAD.MOV.U32 R12, RZ, RZ, R27 ;  /* 0x000000ffff0c7224 */ /* 0x000fe200078e001b */
[----:B--2---:R-:W-:Y:S01]  /*a4b90*/  STL.64 [R1+0xcc30], R22 ;  /* 0x00cc301601007387 */ /* 0x004fe20000100a00 */
[----:B----4-:R-:W-:Y:S02]  /*a4ba0*/  STL.64 [R1+0xcc28], R20 ;  /* 0x00cc281401007387 */ /* 0x010fe40000100a00 */
[----:B------:R-:W2:Y:S02]  /*a4bb0*/  LDL.LU R24, [R1+0x640] ;  /* 0x0006400001187983 */ /* 0x000ea40000300800 */
[----:B------:R-:W2:Y:S01]  /*a4bc0*/  LDL.LU R25, [R1+0x644] ;  /* 0x0006440001197983 */ /* 0x000ea20000300800 */
[----:B------:R-:W4:Y:S01]  /*a4bd0*/  LDL.LU R26, [R1+0x648] ;  /* 0x00064800011a7983 */ /* 0x000f220000300800 */
[----:B------:R-:W4:Y:S03]  /*a4be0*/  LDL.LU R27, [R1+0x64c] ;  /* 0x00064c00011b7983 */ /* 0x000f260000300800 */
[----:B----4-:R-:W-:Y:S01]  /*a4bf0*/  STL.64 [R1+0xcc58], R26 ;  /* 0x00cc581a01007387 */ /* 0x010fe20000100a00 */
[----:B--2---:R0:W-:Y:S02]  /*a4c00*/  STL.64 [R1+0xcc50], R24 ;  /* 0x00cc501801007387 */ /* 0x0041e40000100a00 */
[----:B0-----:R-:W-:-:S02]  /*a4c10*/  IMAD.MOV.U32 R24, RZ, RZ, R3 ;  /* 0x000000ffff187224 */ /* 0x001fc400078e0003 */
[----:B------:R-:W-:Y:S01]  /*a4c20*/  IMAD.MOV.U32 R25, RZ, RZ, R29 ;  /* 0x000000ffff197224 */ /* 0x000fe200078e001d */
[----:B------:R-:W2:Y:S01]  /*a4c30*/  LDL.LU R3, [R1+0xcce0] ;  /* 0x00cce00001037983 */ /* 0x000ea20000300800 */
[----:B------:R-:W4:Y:S03]  /*a4c40*/  LDL.LU R29, [R1+0xccdc] ;  /* 0x00ccdc00011d7983 */ /* 0x000f260000300800 */
[----:B------:R0:W-:Y:S04]  /*a4c50*/  STL.64 [R1+0xcc68], R24 ;  /* 0x00cc681801007387 */ /* 0x0001e80000100a00 */
[----:B0-----:R-:W2:Y:S04]  /*a4c60*/  LDL R24, [R1+0x130] ;  /* 0x0001300001187983 */ /* 0x001ea80000100800 */
[----:B------:R-:W2:Y:S04]  /*a4c70*/  LDL R25, [R1+0x134] ;  /* 0x0001340001197983 */ /* 0x000ea80000100800 */
[----:B--2---:R-:W-:Y:S01]  /*a4c80*/  STL.64 [R1+0xcc80], R24 ;  /* 0x00cc801801007387 */ /* 0x004fe20000100a00 */
[----:B------:R0:W-:Y:S02]  /*a4c90*/  STL.64 [R1+0xcc38], R12 ;  /* 0x00cc380c01007387 */ /* 0x0001e40000100a00 */
[----:B------:R-:W2:Y:S02]  /*a4ca0*/  LDL.LU R20, [R1+0x620] ;  /* 0x0006200001147983 */ /* 0x000ea40000300800 */
[----:B------:R-:W2:Y:S01]  /*a4cb0*/  LDL.LU R21, [R1+0x624] ;  /* 0x0006240001157983 */ /* 0x000ea20000300800 */
[----:B------:R-:W2:Y:S01]  /*a4cc0*/  LDL.LU R22, [R1+0x628] ;  /* 0x0006280001167983 */ /* 0x000ea20000300800 */
[----:B------:R-:W2:Y:S03]  /*a4cd0*/  LDL.LU R23, [R1+0x62c] ;  /* 0x00062c0001177983 */ /* 0x000ea60000300800 */
[----:B--2---:R-:W-:Y:S01]  /*a4ce0*/  STL.64 [R1+0xcc48], R22 ;  /* 0x00cc481601007387 */ /* 0x004fe20000100a00 */
[----:B------:R-:W-:Y:S02]  /*a4cf0*/  STL.64 [R1+0xcc40], R20 ;  /* 0x00cc401401007387 */ /* 0x000fe40000100a00 */
[----:B0-----:R-:W2:Y:S02]  /*a4d00*/  LDL R12, [R1+0x100] ;  /* 0x00010000010c7983 */ /* 0x001ea40000100800 */
[----:B----4-:R-:W-:-:S02]  /*a4d10*/  IMAD.MOV.U32 R24, RZ, RZ, R29 ;  /* 0x000000ffff187224 */ /* 0x010fc400078e001d */
[----:B------:R-:W-:Y:S02]  /*a4d20*/  IMAD.MOV.U32 R25, RZ, RZ, R3 ;  /* 0x000000ffff197224 */ /* 0x000fe400078e0003 */
[----:B------:R-:W-:Y:S02]  /*a4d30*/  IMAD.MOV.U32 R13, RZ, RZ, R28 ;  /* 0x000000ffff0d7224 */ /* 0x000fe400078e001c */
[----:B------:R-:W4:Y:S01]  /*a4d40*/  LDL.LU R28, [R1+0xccd8] ;  /* 0x00ccd800011c7983 */ /* 0x000f220000300800 */
[----:B------:R-:W3:Y:S02]  /*a4d50*/  LDL.LU R29, [R1+0xccd4] ;  /* 0x00ccd400011d7983 */ /* 0x000ee40000300800 */
[----:B------:R-:W3:Y:S02]  /*a4d60*/  LDL.LU R3, [R1+0xccd0] ;  /* 0x00ccd00001037983 */ /* 0x000ee40000300800 */
[----:B------:R-:W-:Y:S01]  /*a4d70*/  STL.64 [R1+0xcc98], R24 ;  /* 0x00cc981801007387 */ /* 0x000fe20000100a00 */
[----:B--2---:R0:W-:Y:S04]  /*a4d80*/  STL.64 [R1+0xcc60], R12 ;  /* 0x00cc600c01007387 */ /* 0x0041e80000100a00 */
[----:B0-----:R-:W2:Y:S01]  /*a4d90*/  LDL.LU R12, [R1+0x650] ;  /* 0x00065000010c7983 */ /* 0x001ea20000300800 */
[----:B------:R-:W2:Y:S02]  /*a4da0*/  LDL.LU R13, [R1+0x654] ;  /* 0x00065400010d7983 */ /* 0x000ea40000300800 */
[----:B------:R-:W2:Y:S02]  /*a4db0*/  LDL.LU R14, [R1+0x658] ;  /* 0x00065800010e7983 */ /* 0x000ea40000300800 */
[----:B------:R-:W2:Y:S01]  /*a4dc0*/  LDL.LU R15, [R1+0x65c] ;  /* 0x00065c00010f7983 */ /* 0x000ea20000300800 */
[----:B------:R-:W2:Y:S01]  /*a4dd0*/  LDL R24, [R1+0x150] ;  /* 0x0001500001187983 */ /* 0x000ea20000100800 */
[----:B----4-:R-:W-:-:S02]  /*a4de0*/  IMAD.MOV.U32 R25, RZ, RZ, R28 ;  /* 0x000000ffff197224 */ /* 0x010fc400078e001c */
[----:B------:R-:W4:Y:S03]  /*a4df0*/  LDL.LU R28, [R1+0xcccc] ;  /* 0x00cccc00011c7983 */ /* 0x000f260000300800 */
[----:B--2---:R3:W-:Y:S04]  /*a4e00*/  STL.64 [R1+0xccb0], R24 ;  /* 0x00ccb01801007387 */ /* 0x0047e80000100a00 */
[----:B----4-:R-:W0:Y:S01]  /*a4e10*/  LDSM.16.MT88.4 R16, [R28+0x42080] ;  /* 0x042080001c10783b */ /* 0x010e220000004200 */
[----:B---3--:R-:W-:-:S03]  /*a4e20*/  IMAD.MOV.U32 R24, RZ, RZ, R3 ;  /* 0x000000ffff187224 */ /* 0x008fc600078e0003 */
[----:B------:R-:W2:Y:S01]  /*a4e30*/  LDL.LU R3, [R1+0xccc8] ;  /* 0x00ccc80001037983 */ /* 0x000ea20000300800 */
[----:B------:R-:W-:Y:S02]  /*a4e40*/  STL.64 [R1+0xcc78], R14 ;  /* 0x00cc780e01007387 */ /* 0x000fe40000100a00 */
[----:B------:R1:W-:Y:S02]  /*a4e50*/  STL.64 [R1+0xcc70], R12 ;  /* 0x00cc700c01007387 */ /* 0x0003e40000100a00 */
[----:B-1----:R-:W3:Y:S01]  /*a4e60*/  LDL.LU R12, [R1+0x660] ;  /* 0x00066000010c7983 */ /* 0x002ee20000300800 */
[----:B------:R-:W3:Y:S02]  /*a4e70*/  LDL.LU R13, [R1+0x664] ;  /* 0x00066400010d7983 */ /* 0x000ee40000300800 */
[----:B------:R-:W4:Y:S02]  /*a4e80*/  LDL.LU R14, [R1+0x668] ;  /* 0x00066800010e7983 */ /* 0x000f240000300800 */
[----:B------:R-:W4:Y:S02]  /*a4e90*/  LDL.LU R15, [R1+0x66c] ;  /* 0x00066c00010f7983 */ /* 0x000f240000300800 */
[----:B----4-:R-:W-:Y:S01]  /*a4ea0*/  STL.64 [R1+0xcc90], R14 ;  /* 0x00cc900e01007387 */ /* 0x010fe20000100a00 */
[----:B---3--:R1:W-:Y:S03]  /*a4eb0*/  STL.64 [R1+0xcc88], R12 ;  /* 0x00cc880c01007387 */ /* 0x0083e60000100a00 */
        /* <DEDUP_REMOVED lines=10> */
[----:B------:R-:W-:Y:S01]  /*a4f60*/  IMAD.MOV.U32 R25, RZ, RZ, R29 ;  /* 0x000000ffff197224 */ /* 0x000fe200078e001d */
[----:B----4-:R-:W-:Y:S01]  /*a4f70*/  STL.64 [R1+0xccc0], R14 ;  /* 0x00ccc00e01007387 */ /* 0x010fe20000100a00 */
[----:B---3--:R1:W-:Y:S03]  /*a4f80*/  STL.64 [R1+0xccb8], R12 ;  /* 0x00ccb80c01007387 */ /* 0x0083e60000100a00 */
[----:B-1----:R-:W3:Y:S01]  /*a4f90*/  LDL.LU R12, [R1+0x7a0] ;  /* 0x0007a000010c7983 */ /* 0x002ee20000300800 */
[----:B------:R-:W3:Y:S02]  /*a4fa0*/  LDL.LU R13, [R1+0x7a4] ;  /* 0x0007a400010d7983 */ /* 0x000ee40000300800 */
[----:B------:R-:W3:Y:S02]  /*a4fb0*/  LDL.LU R14, [R1+0x7a8] ;  /* 0x0007a800010e7983 */ /* 0x000ee40000300800 */
[----:B------:R-:W3:Y:S01]  /*a4fc0*/  LDL.LU R15, [R1+0x7ac] ;  /* 0x0007ac00010f7983 */ /* 0x000ee20000300800 */
[----:B------:R-:W4:Y:S01]  /*a4fd0*/  LDL.LU R20, [R1+0x630] ;  /* 0x0006300001147983 */ /* 0x000f220000300800 */
[----:B------:R-:W4:Y:S02]  /*a4fe0*/  LDL.LU R21, [R1+0x634] ;  /* 0x0006340001157983 */ /* 0x000f240000300800 */
[----:B------:R-:W4:Y:S02]  /*a4ff0*/  LDL.LU R22, [R1+0x638] ;  /* 0x0006380001167983 */ /* 0x000f240000300800 */
[----:B------:R-:W4:Y:S01]  /*a5000*/  LDL.LU R23, [R1+0x63c] ;  /* 0x00063c0001177983 */ /* 0x000f220000300800 */
[----:B------:R-:W-:Y:S01]  /*a5010*/  STL.64 [R1+0xcbe8], R10 ;  /* 0x00cbe80a01007387 */ /* 0x000fe20000100a00 */
[----:B------:R1:W-:Y:S03]  /*a5020*/  STL.64 [R1+0xcbe0], R8 ;  /* 0x00cbe00801007387 */ /* 0x0003e60000100a00 */
[----:B-1----:R-:W2:Y:S01]  /*a5030*/  LDL.64 R8, [R1+0x20] ;  /* 0x0000200001087983 */ /* 0x002ea20000100a00 */
[C---:B---3--:R-:W-:Y:S03]  /*a5040*/  HMMA.16816.F32.BF16 R24, R4.reuse, R24, R12 ;  /* 0x000000180418723c */ /* 0x048fe6000004180c */
[----:B--2---:R1:W-:Y:S04]  /*a5050*/  STL.64 [R1+0xcc10], R8 ;  /* 0x00cc100801007387 */ /* 0x0043e80000100a00 */
[----:B-1----:R-:W2:Y:S01]  /*a5060*/  LDL.LU R8, [R1+0x240] ;  /* 0x0002400001087983 */ /* 0x002ea20000300800 */
[----:B------:R-:W2:Y:S02]  /*a5070*/  LDL.LU R9, [R1+0x244] ;  /* 0x0002440001097983 */ /* 0x000ea40000300800 */
[----:B------:R-:W2:Y:S02]  /*a5080*/  LDL.LU R10, [R1+0x248] ;  /* 0x00024800010a7983 */ /* 0x000ea40000300800 */
[----:B------:R-:W2:Y:S01]  /*a5090*/  LDL.LU R11, [R1+0x24c] ;  /* 0x00024c00010b7983 */ /* 0x000ea20000300800 */
[----:B0-----:R-:W-:Y:S01]  /*a50a0*/  STL.64 [R1+0xcb10], R18 ;  /* 0x00cb101201007387 */ /* 0x001fe20000100a00 */
[----:B------:R0:W-:Y:S03]  /*a50b0*/  STL.64 [R1+0xcb08], R16 ;  /* 0x00cb081001007387 */ /* 0x0001e60000100a00 */
[----:B0-----:R-:W3:Y:S01]  /*a50c0*/  LDL.64 R16, [R1+0x110] ;  /* 0x0001100001107983 */ /* 0x001ee20000100a00 */
[----:B------:R-:W-:Y:S02]  /*a50d0*/  STL [R1+0xc5dc], R28 ;  /* 0x00c5dc1c01007387 */ /* 0x000fe40000100800 */
[----:B------:R-:W2:Y:S02]  /*a50e0*/  LDL.LU.64 R14, [R1+0xccc0] ;  /* 0x00ccc000010e7983 */ /* 0x000ea40000300a00 */
[----:B------:R-:W2:Y:S01]  /*a50f0*/  LDL.LU.64 R12, [R1+0xccb8] ;  /* 0x00ccb800010c7983 */ /* 0x000ea20000300a00 */
        /* <DEDUP_REMOVED lines=25> */
[----:B------:R-:W4:Y:S11]  /*a5290*/  LDL.LU.64 R12, [R1+0xcc60] ;  /* 0x00cc6000010c7983 */ /* 0x000f360000300a00 */
        /* <DEDUP_REMOVED lines=8> */
[----:B------:R0:W-:Y:S01]  /*a5320*/  STL.64 [R1+0x640], R24 ;  /* 0x0006401801007387 */ /* 0x0001e20000100a00 */
[----:B------:R1:W-:Y:S03]  /*a5330*/  STL.64 [R1+0x648], R26 ;  /* 0x0006481a01007387 */ /* 0x0003e60000100a00 */
[----:B0-----:R-:W2:Y:S01]  /*a5340*/  LDL.LU R24, [R1+0x460] ;  /* 0x0004600001187983 */ /* 0x001ea20000300800 */
[----:B------:R-:W2:Y:S02]  /*a5350*/  LDL.LU R25, [R1+0x464] ;  /* 0x0004640001197983 */ /* 0x000ea40000300800 */
[----:B-1----:R-:W3:Y:S02]  /*a5360*/  LDL.LU R26, [R1+0x468] ;  /* 0x00046800011a7983 */ /* 0x002ee40000300800 */
[----:B------:R-:W3:Y:S01]  /*a5370*/  LDL.LU R27, [R1+0x46c] ;  /* 0x00046c00011b7983 */ /* 0x000ee20000300800 */
[C---:B----4-:R-:W-:Y:S01]  /*a5380*/  HMMA.16816.F32.BF16 R12, R4.reuse, R12, R20 ;  /* 0x0000000c040c723c */ /* 0x050fe20000041814 */
[----:B---3--:R-:W-:Y:S01]  /*a5390*/  STL.64 [R1+0xcbf8], R26 ;  /* 0x00cbf81a01007387 */ /* 0x008fe20000100a00 */
[----:B--2---:R0:W-:Y:S03]  /*a53a0*/  STL.64 [R1+0xcbf0], R24 ;  /* 0x00cbf01801007387 */ /* 0x0041e60000100a00 */
[----:B0-----:R-:W2:Y:S01]  /*a53b0*/  LDL.LU R24, [R1+0x480] ;  /* 0x0004800001187983 */ /* 0x001ea20000300800 */
[----:B------:R-:W2:Y:S02]  /*a53c0*/  LDL.LU R25, [R1+0x484] ;  /* 0x0004840001197983 */ /* 0x000ea40000300800 */
[----:B------:R-:W2:Y:S02]  /*a53d0*/  LDL.LU R26, [R1+0x488] ;  /* 0x00048800011a7983 */ /* 0x000ea40000300800 */
[----:B------:R-:W2:Y:S01]  /*a53e0*/  LDL.LU R27, [R1+0x48c] ;  /* 0x00048c00011b7983 */ /* 0x000ea20000300800 */
[----:B------:R0:W-:Y:S04]  /*a53f0*/  STL.64 [R1+0xcb68], R16 ;  /* 0x00cb681001007387 */ /* 0x0001e80000100a00 */
[----:B0-----:R-:W3:Y:S01]  /*a5400*/  LDL.64 R16, [R1] ;  /* 0x0000000001107983 */ /* 0x001ee20000100a00 */
[----:B------:R-:W4:Y:S02]  /*a5410*/  LDL.LU.64 R22, [R1+0xcc48] ;  /* 0x00cc480001167983 */ /* 0x000f240000300a00 */
[----:B------:R-:W4:Y:S05]  /*a5420*/  LDL.LU.64 R20, [R1+0xcc40] ;  /* 0x00cc400001147983 */ /* 0x000f2a0000300a00 */
[----:B------:R0:W-:Y:S01]  /*a5430*/  STL.64 [R1+0x630], R12 ;  /* 0x0006300c01007387 */ /* 0x0001e20000100a00 */
[----:B------:R4:W-:Y:S04]  /*a5440*/  STL.64 [R1+0x638], R14 ;  /* 0x0006380e01007387 */ /* 0x0009e80000100a00 */
[----:B0-----:R-:W4:Y:S02]  /*a5450*/  LDL.LU.64 R12, [R1+0xcc38] ;  /* 0x00cc3800010c7983 */ /* 0x001f240000300a00 */
[C---:B----4-:R-:W-:Y:S02]  /*a5460*/  HMMA.16816.F32.BF16 R12, R4.reuse, R12, R20 ;  /* 0x0000000c040c723c */ /* 0x050fe40000041814 */
[----:B------:R-:W4:Y:S01]  /*a5470*/  LDL.LU.64 R22, [R1+0xcc30] ;  /* 0x00cc300001167983 */ /* 0x000f220000300a00 */
[----:B------:R-:W4:Y:S11]  /*a5480*/  LDL.LU.64 R20, [R1+0xcc28] ;  /* 0x00cc280001147983 */ /* 0x000f360000300a00 */
[----:B------:R-:W-:Y:S09]  /*a5490*/  @!UPT UIADD3 URZ, URZ, URZ, URZ ;  /* 0x0000003f3f3ff290 */ /* 0x000ff2000fffe03f */
[----:B------:R0:W-:Y:S01]  /*a54a0*/  STL.64 [R1+0x620], R12 ;  /* 0x0006200c01007387 */ /* 0x0001e20000100a00 */
[----:B------:R4:W-:Y:S03]  /*a54b0*/  STL.64 [R1+0x628], R14 ;  /* 0x0006280e01007387 */ /* 0x0009e60000100a00 */
[----:B0-----:R-:W4:Y:S02]  /*a54c0*/  LDL.LU.64 R12, [R1+0xcc20] ;  /* 0x00cc2000010c7983 */ /* 0x001f240000300a00 */
[C---:B----4-:R-:W-:Y:S02]  /*a54d0*/  HMMA.16816.F32.BF16 R12, R4.reuse, R12, R20 ;  /* 0x0000000c040c723c */ /* 0x050fe40000041814 */
[----:B------:R-:W4:Y:S11]  /*a54e0*/  LDL.LU.64 R20, [R1+0xcc18] ;  /* 0x00cc180001147983 */ /* 0x000f360000300a00 */
[----:B------:R-:W-:Y:S10]  /*a54f0*/  @!UPT UIADD3 URZ, URZ, URZ, URZ ;  /* 0x0000003f3f3ff290 */ /* 0x000ff4000fffe03f */
[----:B------:R0:W-:Y:S01]  /*a5500*/  STL.64 [R1+0x610], R12 ;  /* 0x0006100c01007387 */ /* 0x0001e20000100a00 */
[----:B------:R1:W-:Y:S03]  /*a5510*/  STL.64 [R1+0x618], R14 ;  /* 0x0006180e01007387 */ /* 0x0003e60000100a00 */
[----:B0-----:R-:W2:Y:S01]  /*a5520*/  LDL.LU R12, [R1+0x450] ;  /* 0x00045000010c7983 */ /* 0x001ea20000300800 */
[----:B------:R-:W2:Y:S02]  /*a5530*/  LDL.LU R13, [R1+0x454] ;  /* 0x00045400010d7983 */ /* 0x000ea40000300800 */
[----:B-1----:R-:W2:Y:S02]  /*a5540*/  LDL.LU R14, [R1+0x458] ;  /* 0x00045800010e7983 */ /* 0x002ea40000300800 */
[----:B------:R-:W2:Y:S01]  /*a5550*/  LDL.LU R15, [R1+0x45c] ;  /* 0x00045c00010f7983 */ /* 0x000ea20000300800 */
[----:B----4-:R-:W-:Y:S01]  /*a5560*/  HMMA.16816.F32.BF16 R4, R4, R20, R8 ;  /* 0x000000140404723c */ /* 0x010fe20000041808 */
[----:B------:R-:W2:Y:S01]  /*a5570*/  LDL.LU.64 R8, [R1+0xcc10] ;  /* 0x00cc100001087983 */ /* 0x000ea20000300a00 */
[----:B------:R-:W-:-:S02]  /*a5580*/  IMAD.MOV.U32 R29, RZ, RZ, R20 ;  /* 0x000000ffff1d7224 */ /* 0x000fc400078e0014 */
[----:B------:R-:W-:Y:S11]  /*a5590*/  IMAD.MOV.U32 R28, RZ, RZ, R21 ;  /* 0x000000ffff1c7224 */ /* 0x000ff600078e0015 */
[----:B------:R-:W-:Y:S08]  /*a55a0*/  @!UPT UIADD3 URZ, URZ, URZ, URZ ;  /* 0x0000003f3f3ff290 */ /* 0x000ff0000fffe03f */
[----:B------:R0:W-:Y:S01]  /*a55b0*/  STL.64 [R1+0x240], R4 ;  /* 0x0002400401007387 */ /* 0x0001e20000100a00 */
[----:B------:R-:W-:Y:S02]  /*a55c0*/  STL.64 [R1+0x248], R6 ;  /* 0x0002480601007387 */ /* 0x000fe40000100a00 */
[----:B------:R-:W2:Y:S02]  /*a55d0*/  LDL.LU.64 R22, [R1+0xcc08] ;  /* 0x00cc080001167983 */ /* 0x000ea40000300a00 */
[----:B------:R-:W2:Y:S01]  /*a55e0*/  LDL.LU.64 R20, [R1+0xcc00] ;  /* 0x00cc000001147983 */ /* 0x000ea20000300a00 */
[----:B0-----:R-:W4:Y:S01]  /*a55f0*/  LDL.64 R4, [R1+0x10] ;  /* 0x0000100001047983 */ /* 0x001f220000100a00 */
[C---:B--2---:R-:W-:Y:S01]  /*a5600*/  HMMA.16816.F32.BF16 R24, R20.reuse, R8, R24 ;  /* 0x000000081418723c */ /* 0x044fe20000041818 */
[----:B------:R-:W-:Y:S02]  /*a5610*/  IMAD.MOV.U32 R2, RZ, RZ, R8 ;  /* 0x000000ffff027224 */ /* 0x000fe400078e0008 */
[----:B------:R-:W-:Y:S11]  /*a5620*/  IMAD.MOV.U32 R0, RZ, RZ, R9 ;  /* 0x000000ffff007224 */ /* 0x000ff600078e0009 */
[----:B------:R-:W-:Y:S09]  /*a5630*/  @!UPT UIADD3 URZ, URZ, URZ, URZ ;  /* 0x0000003f3f3ff290 */ /* 0x000ff2000fffe03f */
[----:B------:R-:W-:Y:S01]  /*a5640*/  STL.64 [R1+0x480], R24 ;  /* 0x0004801801007387 */ /* 0x000fe20000100a00 */
[----:B------:R0:W-:Y:S03]  /*a5650*/  STL.64 [R1+0x488], R26 ;  /* 0x0004881a01007387 */ /* 0x0001e60000100a00 */
[----:B0-----:R-:W3:Y:S01]  /*a5660*/  LDL.LU.64 R26, [R1+0xcbf8] ;  /* 0x00cbf800011a7983 */ /* 0x001ee20000300a00 */
[----:B------:R-:W3:Y:S02]  /*a5670*/  LDL.LU.64 R24, [R1+0xcbf0] ;  /* 0x00cbf00001187983 */ /* 0x000ee40000300a00 */
[----:B------:R-:W4:Y:S02]  /*a5680*/  LDL.LU.64 R10, [R1+0xcbe8] ;  /* 0x00cbe800010a7983 */ /* 0x000f240000300a00 */
[----:B------:R-:W4:Y:S02]  /*a5690*/  LDL.LU.64 R8, [R1+0xcbe0] ;  /* 0x00cbe00001087983 */ /* 0x000f240000300a00 */
[----:B----4-:R-:W-:Y:S11]  /*a56a0*/  HMMA.16816.F32.BF16 R8, R20, R4, R8 ;  /* 0x000000041408723c */ /* 0x010ff60000041808 */
[----:B------:R-:W-:Y:S11]  /*a56b0*/  @!UPT UIADD3 URZ, URZ, URZ, URZ ;  /* 0x0000003f3f3ff290 */ /* 0x000ff6000fffe03f */
[----:B------:R-:W-:Y:S01]  /*a56c0*/  @!UPT UIADD3 URZ, URZ, URZ, URZ ;  /* 0x0000003f3f3ff290 */ /* 0x000fe2000fffe03f */
[----:B------:R0:W-:Y:S01]  /*a56d0*/  STL.64 [R1+0x470], R8 ;  /* 0x0004700801007387 */ /* 0x0001e20000100a00 */
[----:B------:R1:W-:Y:S03]  /*a56e0*/  STL.64 [R1+0x478], R10 ;  /* 0x0004780a01007387 */ /* 0x0003e60000100a00 */
[----:B0-----:R-:W2:Y:S01]  /*a56f0*/  LDL.LU.64 R8, [R1+0xcbd8] ;  /* 0x00cbd80001087983 */ /* 0x001ea20000300a00 */
[----:B-1----:R-:W-:Y:S02]  /*a5700*/  IMAD.MOV.U32 R11, RZ, RZ, R4 ;  /* 0x000000ffff0b7224 */ /* 0x002fe400078e0004 */
[----:B------:R-:W-:-:S05]  /*a5710*/  IMAD.MOV.U32 R10, RZ, RZ, R5 ;  /* 0x000000ffff0a7224 */ /* 0x000fca00078e0005 */
[----:B------:R-:W-:Y:S01]  /*a5720*/  STL.64 [R1+0xcbb8], R10 ;  /* 0x00cbb80a01007387 */ /* 0x000fe20000100a00 */
[----:B---3--:R-:W-:Y:S03]  /*a5730*/  HMMA.16816.F32.BF16 R24, R20, R16, R24 ;  /* 0x000000101418723c */ /* 0x008fe60000041818 */
[----:B--2---:R0:W-:Y:S04]  /*a5740*/  STL.64 [R1+0xcbb0], R8 ;  /* 0x00cbb00801007387 */ /* 0x0041e80000100a00 */
[----:B0-----:R-:W2:Y:S01]  /*a5750*/  LDL.LU R8, [R1+0x440] ;  /* 0x0004400001087983 */ /* 0x001ea20000300800 */
[----:B------:R-:W2:Y:S02]  /*a5760*/  LDL.LU R9, [R1+0x444] ;  /* 0x0004440001097983 */ /* 0x000ea40000300800 */
[----:B------:R-:W2:Y:S02]  /*a5770*/  LDL.LU R10, [R1+0x448] ;  /* 0x00044800010a7983 */ /* 0x000ea40000300800 */
[----:B------:R-:W2:Y:S01]  /*a5780*/  LDL.LU R11, [R1+0x44c] ;  /* 0x00044c00010b7983 */ /* 0x000ea20000300800 */
[----:B------:R-:W3:Y:S04]  /*a5790*/  LDL R7, [R1+0x3f84] ;  /* 0x003f840001077983 */ /* 0x000ee80000100800 */
[----:B---3--:R0:W-:Y:S01]  /*a57a0*/  STL [R1+0xcba8], R7 ;  /* 0x00cba80701007387 */ /* 0x0081e20000100800 */
[----:B------:R-:W3:Y:S02]  /*a57b0*/  LDL.LU R4, [R1+0x430] ;  /* 0x0004300001047983 */ /* 0x000ee40000300800 */
[----:B------:R-:W3:Y:S02]  /*a57c0*/  LDL.LU R5, [R1+0x434] ;  /* 0x0004340001057983 */ /* 0x000ee40000300800 */
[----:B------:R-:W3:Y:S01]  /*a57d0*/  LDL.LU R6, [R1+0x438] ;  /* 0x0004380001067983 */ /* 0x000ee20000300800 */
[----:B0-----:R-:W3:Y:S01]  /*a57e0*/  LDL.LU R7, [R1+0x43c] ;  /* 0x00043c0001077983 */ /* 0x001ee20000300800 */
[----:B------:R0:W-:Y:S02]  /*a57f0*/  STL.64 [R1+0x460], R24 ;  /* 0x0004601801007387 */ /* 0x0001e40000100a00 */
[----:B------:R1:W-:Y:S01]  /*a5800*/  STL.64 [R1+0x468], R26 ;  /* 0x0004681a01007387 */ /* 0x0003e20000100a00 */
[----:B0-----:R-:W4:Y:S01]  /*a5810*/  LDL.LU.64 R24, [R1+0xcbd0] ;  /* 0x00cbd00001187983 */ /* 0x001f220000300a00 */
[----:B-1----:R-:W-:-:S02]  /*a5820*/  IMAD.MOV.U32 R27, RZ, RZ, R16 ;  /* 0x000000ffff1b7224 */ /* 0x002fc400078e0010 */
[----:B------:R-:W-:Y:S02]  /*a5830*/  IMAD.MOV.U32 R26, RZ, RZ, R17 ;  /* 0x000000ffff1a7224 */ /* 0x000fe400078e0011 */
[----:B------:R-:W2:Y:S01]  /*a5840*/  LDL.64 R16, [R1+0x150] ;  /* 0x0001500001107983 */ /* 0x000ea20000100a00 */
[----:B------:R-:W-:Y:S01]  /*a5850*/  IMAD.MOV.U32 R19, RZ, RZ, R3 ;  /* 0x000000ffff137224 */ /* 0x000fe200078e0003 */
[C---:B----4-:R-:W-:Y:S02]  /*a5860*/  HMMA.16816.F32.BF16 R12, R20.reuse, R24, R12 ;  /* 0x00000018140c723c */ /* 0x050fe4000004180c */
[----:B--2---:R0:W-:Y:S04]  /*a5870*/  STL.64 [R1+0xcba0], R16 ;  /* 0x00cba01001007387 */ /* 0x0041e80000100a00 */
[----:B0-----:R-:W2:Y:S01]  /*a5880*/  LDL.LU R16, [R1+0x9b0] ;  /* 0x0009b00001107983 */ /* 0x001ea20000300800 */
[----:B------:R-:W2:Y:S02]  /*a5890*/  LDL.LU R17, [R1+0x9b4] ;  /* 0x0009b40001117983 */ /* 0x000ea40000300800 */
[----:B------:R-:W2:Y:S11]  /*a58a0*/  LDL.LU R18, [R1+0x9b8] ;  /* 0x0009b80001127983 */ /* 0x000eb60000300800 */
[----:B------:R-:W-:Y:S03]  /*a58b0*/  @!UPT UIADD3 URZ, URZ, URZ, URZ ;  /* 0x0000003f3f3ff290 */ /* 0x000fe6000fffe03f */
[----:B------:R-:W-:Y:S01]  /*a58c0*/  STL.64 [R1+0x450], R12 ;  /* 0x0004500c01007387 */ /* 0x000fe20000100a00 */
[----:B------:R0:W-:Y:S02]  /*a58d0*/  STL [R1+0x458], R14 ;  /* 0x0004580e01007387 */ /* 0x0001e40000100800 */
[----:B------:R-:W-:Y:S02]  /*a58e0*/  IMAD.MOV.U32 R3, RZ, RZ, R15 ;  /* 0x000000ffff037224 */ /* 0x000fe400078e000f */
[----:B0-----:R-:W4:Y:S01]  /*a58f0*/  LDL.LU.64 R14, [R1+0xcbc8] ;  /* 0x00cbc800010e7983 */ /* 0x001f220000300a00 */
[----:B------:R-:W2:Y:S02]  /*a5900*/  LDL.LU.64 R12, [R1+0xcbc0] ;  /* 0x00cbc000010c7983 */ /* 0x000ea40000300a00 */
[----:B------:R-:W-:Y:S02]  /*a5910*/  STL.64 [R1+0xcb88], R26 ;  /* 0x00cb881a01007387 */ /* 0x000fe40000100a00 */
[----:B------:R0:W-:Y:S02]  /*a5920*/  STL.64 [R1+0xcb80], R24 ;  /* 0x00cb801801007387 */ /* 0x0001e40000100a00 */
[----:B0-----:R-:W3:Y:S01]  /*a5930*/  LDL.LU R24, [R1+0x780] ;  /* 0x0007800001187983 */ /* 0x001ee20000300800 */
[----:B------:R-:W3:Y:S02]  /*a5940*/  LDL.LU R25, [R1+0x784] ;  /* 0x0007840001197983 */ /* 0x000ee40000300800 */
[----:B------:R-:W3:Y:S02]  /*a5950*/  LDL.LU R26, [R1+0x788] ;  /* 0x00078800011a7983 */ /* 0x000ee40000300800 */
[----:B------:R-:W3:Y:S01]  /*a5960*/  LDL.LU R27, [R1+0x78c] ;  /* 0x00078c00011b7983 */ /* 0x000ee20000300800 */
[C---:B--2---:R-:W-:Y:S01]  /*a5970*/  HMMA.16816.F32.BF16 R8, R20.reuse, R12, R8 ;  /* 0x0000000c1408723c */ /* 0x044fe20000041808 */
[----:B---3--:R-:W-:Y:S01]  /*a5980*/  STL.64 [R1+0xcb98], R26 ;  /* 0x00cb981a01007387 */ /* 0x008fe20000100a00 */
[----:B------:R0:W-:Y:S03]  /*a5990*/  STL.64 [R1+0xcb90], R24 ;  /* 0x00cb901801007387 */ /* 0x0001e60000100a00 */
        /* <DEDUP_REMOVED lines=10> */
[----:B----4-:R-:W-:Y:S02]  /*a5a40*/  STL.64 [R1+0xcab0], R14 ;  /* 0x00cab00e01007387 */ /* 0x010fe40000100a00 */
[----:B------:R0:W-:Y:S02]  /*a5a50*/  STL.64 [R1+0xcaa8], R12 ;  /* 0x00caa80c01007387 */ /* 0x0001e40000100a00 */
[----:B0-----:R-:W4:Y:S01]  /*a5a60*/  LDL.64 R12, [R1+0x140] ;  /* 0x00014000010c7983 */ /* 0x001f220000100a00 */
[C---:B--2---:R-:W-:Y:S11]  /*a5a70*/  HMMA.16816.F32.BF16 R4, R20.reuse, R8, R4 ;  /* 0x000000081404723c */ /* 0x044ff60000041804 */
[----:B------:R-:W-:Y:S11]  /*a5a80*/  @!UPT UIADD3 URZ, URZ, URZ, URZ ;  /* 0x0000003f3f3ff290 */ /* 0x000ff6000fffe03f */
[----:B------:R-:W-:Y:S01]  /*a5a90*/  @!UPT UIADD3 URZ, URZ, URZ, URZ ;  /* 0x0000003f3f3ff290 */ /* 0x000fe2000fffe03f */
[----:B------:R-:W-:Y:S01]  /*a5aa0*/  STL.64 [R1+0x430], R4 ;  /* 0x0004300401007387 */ /* 0x000fe20000100a00 */
[----:B------:R0:W-:Y:S03]  /*a5ab0*/  STL.64 [R1+0x438], R6 ;  /* 0x0004380601007387 */ /* 0x0001e60000100a00 */
[----:B0-----:R-:W2:Y:S01]  /*a5ac0*/  LDL.LU R7, [R1+0xcba8] ;  /* 0x00cba80001077983 */ /* 0x001ea20000300800 */
[----:B---3--:R-:W-:Y:S02]  /*a5ad0*/  STL.64 [R1+0xcb78], R10 ;  /* 0x00cb780a01007387 */ /* 0x008fe40000100a00 */
[----:B------:R0:W-:Y:S02]  /*a5ae0*/  STL.64 [R1+0xcb70], R8 ;  /* 0x00cb700801007387 */ /* 0x0001e40000100a00 */
[----:B0-----:R-:W3:Y:S04]  /*a5af0*/  LDL.64 R8, [R1+0x30] ;  /* 0x0000300001087983 */ /* 0x001ee80000100a00 */
[----:B--2---:R-:W0:Y:S01]  /*a5b00*/  LDSM.16.MT88.4 R4, [R7+0x42000] ;  /* 0x042000000704783b */ /* 0x004e220000004200 */
[C---:B---3--:R-:W-:Y:S03]  /*a5b10*/  HMMA.16816.F32.BF16 R16, R20.reuse, R8, R16 ;  /* 0x000000081410723c */ /* 0x048fe60000041810 */
[----:B0-----:R-:W-:Y:S01]  /*a5b20*/  STL.64 [R1+0xc9a8], R6 ;  /* 0x00c9a80601007387 */ /* 0x001fe20000100a00 */
[----:B------:R-:W-:Y:S11]  /*a5b30*/  STL.64 [R1+0xc9a0], R4 ;  /* 0x00c9a00401007387 */ /* 0x000ff60000100a00 */
[----:B------:R-:W-:Y:S08]  /*a5b40*/  @!UPT UIADD3 URZ, URZ, URZ, URZ ;  /* 0x0000003f3f3ff290 */ /* 0x000ff0000fffe03f */
[----:B------:R0:W-:Y:S02]  /*a5b50*/  STL.64 [R1+0x7a0], R16 ;  /* 0x0007a01001007387 */ /* 0x0001e40000100a00 */
[----:B------:R-:W-:Y:S01]  /*a5b60*/  STL.64 [R1+0x7a8], R18 ;  /* 0x0007a81201007387 */ /* 0x000fe20000100a00 */
[----:B0-----:R-:W2:Y:S01]  /*a5b70*/  LDL.LU.64 R16, [R1+0xcba0] ;  /* 0x00cba00001107983 */ /* 0x001ea20000300a00 */
[----:B------:R-:W-:Y:S02]  /*a5b80*/  IMAD.MOV.U32 R6, RZ, RZ, R8 ;  /* 0x000000ffff067224 */ /* 0x000fe400078e0008 */
[----:B------:R-:W-:Y:S02]  /*a5b90*/  IMAD.MOV.U32 R3, RZ, RZ, R9 ;  /* 0x000000ffff037224 */ /* 0x000fe400078e0009 */
[----:B------:R-:W3:Y:S01]  /*a5ba0*/  LDL.LU R8, [R1+0x770] ;  /* 0x0007700001087983 */ /* 0x000ee20000300800 */
[----:B------:R-:W3:Y:S01]  /*a5bb0*/  LDL.LU R9, [R1+0x774] ;  /* 0x0007740001097983 */ /* 0x000ee20000300800 */
[----:B------:R-:W3:Y:S02]  /*a5bc0*/  LDL.LU R10, [R1+0x778] ;  /* 0x00077800010a7983 */ /* 0x000ee40000300800 */
[----:B------:R-:W3:Y:S02]  /*a5bd0*/  LDL.LU R11, [R1+0x77c] ;  /* 0x00077c00010b7983 */ /* 0x000ee40000300800 */
[----:B------:R-:W-:Y:S01]  /*a5be0*/  STL [R1+0xca7c], R3 ;  /* 0x00ca7c0301007387 */ /* 0x000fe20000100800 */
[----:B------:R-:W-:Y:S01]  /*a5bf0*/  STL [R1+0xca78], R6 ;  /* 0x00ca780601007387 */ /* 0x000fe20000100800 */
[----:B--2---:R-:W-:Y:S11]  /*a5c00*/  HMMA.16816.F32.BF16 R24, R20, R16, R24 ;  /* 0x000000101418723c */ /* 0x004ff60000041818 */
[----:B------:R-:W-:Y:S11]  /*a5c10*/  @!UPT UIADD3 URZ, URZ, URZ, URZ ;  /* 0x0000003f3f3ff290 */ /* 0x000ff6000fffe03f */
[----:B------:R-:W-:Y:S01]  /*a5c20*/  @!UPT UIADD3 URZ, URZ, URZ, URZ ;  /* 0x0000003f3f3ff290 */ /* 0x000fe2000fffe03f */
[----:B------:R-:W-:Y:S01]  /*a5c30*/  STL.64 [R1+0x790], R24 ;  /* 0x0007901801007387 */ /* 0x000fe20000100a00 */
[----:B------:R0:W-:Y:S03]  /*a5c40*/  STL.64 [R1+0x798], R26 ;  /* 0x0007981a01007387 */ /* 0x0001e60000100a00 */
[----:B0-----:R-:W2:Y:S01]  /*a5c50*/  LDL.LU.64 R26, [R1+0xcb98] ;  /* 0x00cb9800011a7983 */ /* 0x001ea20000300a00 */
[----:B------:R-:W2:Y:S02]  /*a5c60*/  LDL.LU.64 R24, [R1+0xcb90] ;  /* 0x00cb900001187983 */ /* 0x000ea40000300a00 */
[----:B------:R-:W-:Y:S02]  /*a5c70*/  IMAD.MOV.U32 R5, RZ, RZ, R28 ;  /* 0x000000ffff057224 */ /* 0x000fe400078e001c */
[----:B------:R-:W-:Y:S02]  /*a5c80*/  IMAD.MOV.U32 R28, RZ, RZ, R16 ;  /* 0x000000ffff1c7224 */ /* 0x000fe400078e0010 */
[----:B------:R-:W-:Y:S01]  /*a5c90*/  IMAD.MOV.U32 R7, RZ, RZ, R17 ;  /* 0x000000ffff077224 */ /* 0x000fe200078e0011 */
[----:B------:R-:W3:Y:S01]  /*a5ca0*/  LDL.LU R16, [R1+0x760] ;  /* 0x0007600001107983 */ /* 0x000ee20000300800 */
[----:B------:R-:W3:Y:S02]  /*a5cb0*/  LDL.LU R17, [R1+0x764] ;  /* 0x0007640001117983 */ /* 0x000ee40000300800 */
[----:B------:R-:W3:Y:S02]  /*a5cc0*/  LDL.LU R18, [R1+0x768] ;  /* 0x0007680001127983 */ /* 0x000ee40000300800 */
[----:B------:R-:W3:Y:S01]  /*a5cd0*/  LDL.LU R19, [R1+0x76c] ;  /* 0x00076c0001137983 */ /* 0x000ee20000300800 */
[----:B------:R-:W-:Y:S01]  /*a5ce0*/  STL [R1+0xca84], R7 ;  /* 0x00ca840701007387 */ /* 0x000fe20000100800 */
[----:B------:R-:W-:Y:S02]  /*a5cf0*/  STL [R1+0xca80], R28 ;  /* 0x00ca801c01007387 */ /* 0x000fe40000100800 */
[----:B------:R-:W-:-:S02]  /*a5d00*/  IMAD.MOV.U32 R4, RZ, RZ, R29 ;  /* 0x000000ffff047224 */ /* 0x000fc400078e001d */
[----:B----4-:R-:W-:Y:S02]  /*a5d10*/  IMAD.MOV.U32 R6, RZ, RZ, R12 ;  /* 0x000000ffff067224 */ /* 0x010fe400078e000c */
[----:B------:R-:W-:Y:S01]  /*a5d20*/  IMAD.MOV.U32 R29, RZ, RZ, R13 ;  /* 0x000000ffff1d7224 */ /* 0x000fe200078e000d */
[----:B--2---:R-:W-:Y:S11]  /*a5d30*/  HMMA.16816.F32.BF16 R24, R20, R12, R24 ;  /* 0x0000000c1418723c */ /* 0x004ff60000041818 */
        /* <DEDUP_REMOVED lines=11> */
[----:B------:R0:W-:Y:S02]  /*a5df0*/  STL.64 [R1+0xcab8], R12 ;  /* 0x00cab80c01007387 */ /* 0x0001e40000100a00 */
[----:B0-----:R-:W-:-:S02]  /*a5e00*/  IMAD.MOV.U32 R12, RZ, RZ, R27 ;  /* 0x000000ffff0c7224 */ /* 0x001fc400078e001b */
[----:B------:R-:W-:-:S05]  /*a5e10*/  IMAD.MOV.U32 R13, RZ, RZ, R26 ;  /* 0x000000ffff0d7224 */ /* 0x000fca00078e001a */
[----:B------:R0:W-:Y:S04]  /*a5e20*/  STL.64 [R1+0xcad8], R12 ;  /* 0x00cad80c01007387 */ /* 0x0001e80000100a00 */
[----:B0-----:R-:W3:Y:S01]  /*a5e30*/  LDL.64 R12, [R1+0x130] ;  /* 0x00013000010c7983 */ /* 0x001ee20000100a00 */
[----:B------:R-:W-:Y:S02]  /*a5e40*/  STL [R1+0xca8c], R29 ;  /* 0x00ca8c1d01007387 */ /* 0x000fe40000100800 */
[----:B------:R-:W-:Y:S02]  /*a5e50*/  STL [R1+0xca88], R6 ;  /* 0x00ca880601007387 */ /* 0x000fe40000100800 */
[----:B------:R-:W2:Y:S01]  /*a5e60*/  LDL R26, [R1+0x3f80] ;  /* 0x003f8000011a7983 */ /* 0x000ea20000100800 */
[----:B---3--:R-:W-:Y:S01]  /*a5e70*/  HMMA.16816.F32.BF16 R8, R20, R12, R8 ;  /* 0x0000000c1408723c */ /* 0x008fe20000041808 */
[----:B--2---:R-:W-:Y:S01]  /*a5e80*/  STL [R1+0xcb20], R26 ;  /* 0x00cb201a01007387 */ /* 0x004fe20000100800 */
[----:B----4-:R0:W-:Y:S03]  /*a5e90*/  STL.64 [R1+0xcb18], R24 ;  /* 0x00cb181801007387 */ /* 0x0101e60000100a00 */
[----:B0-----:R-:W2:Y:S01]  /*a5ea0*/  LDL.LU R24, [R1+0x750] ;  /* 0x0007500001187983 */ /* 0x001ea20000300800 */
[----:B------:R-:W2:Y:S02]  /*a5eb0*/  LDL.LU R25, [R1+0x754] ;  /* 0x0007540001197983 */ /* 0x000ea40000300800 */
[----:B------:R-:W2:Y:S02]  /*a5ec0*/  LDL.LU R26, [R1+0x758] ;  /* 0x00075800011a7983 */ /* 0x000ea40000300800 */
[----:B------:R-:W2:Y:S11]  /*a5ed0*/  LDL.LU R27, [R1+0x75c] ;  /* 0x00075c00011b7983 */ /* 0x000eb60000300800 */
[----:B------:R-:W-:Y:S02]  /*a5ee0*/  @!UPT UIADD3 URZ, URZ, URZ, URZ ;  /* 0x0000003f3f3ff290 */ /* 0x000fe4000fffe03f */
[----:B------:R-:W-:Y:S01]  /*a5ef0*/  STL.64 [R1+0x770], R8 ;  /* 0x0007700801007387 */ /* 0x000fe20000100a00 */
[----:B------:R0:W-:Y:S03]  /*a5f00*/  STL.64 [R1+0x778], R10 ;  /* 0x0007780a01007387 */ /* 0x0001e60000100a00 */
[----:B0-----:R-:W3:Y:S01]  /*a5f10*/  LDL.LU.64 R10, [R1+0xcb78] ;  /* 0x00cb7800010a7983 */ /* 0x001ee20000300a00 */
[----:B------:R-:W-:Y:S02]  /*a5f20*/  IMAD.MOV.U32 R28, RZ, RZ, R12 ;  /* 0x000000ffff1c7224 */ /* 0x000fe400078e000c */
[----:B------:R-:W-:Y:S02]  /*a5f30*/  IMAD.MOV.U32 R3, RZ, RZ, R13 ;  /* 0x000000ffff037224 */ /* 0x000fe400078e000d */
[----:B------:R-:W4:Y:S02]  /*a5f40*/  LDL.LU.64 R8, [R1+0xcb70] ;  /* 0x00cb700001087983 */ /* 0x000f240000300a00 */
[----:B---3--:R-:W-:-:S02]  /*a5f50*/  IMAD.MOV.U32 R12, RZ, RZ, R11 ;  /* 0x000000ffff0c7224 */ /* 0x008fc400078e000b */
[----:B------:R-:W-:-:S05]  /*a5f60*/  IMAD.MOV.U32 R13, RZ, RZ, R10 ;  /* 0x000000ffff0d7224 */ /* 0x000fca00078e000a */
[----:B------:R0:W-:Y:S04]  /*a5f70*/  STL.64 [R1+0xcaf0], R12 ;  /* 0x00caf00c01007387 */ /* 0x0001e80000100a00 */
[----:B0-----:R-:W3:Y:S01]  /*a5f80*/  LDL.64 R12, [R1+0x120] ;  /* 0x00012000010c7983 */ /* 0x001ee20000100a00 */
[----:B------:R-:W-:Y:S02]  /*a5f90*/  STL [R1+0xca94], R3 ;  /* 0x00ca940301007387 */ /* 0x000fe40000100800 */
[----:B------:R-:W-:Y:S01]  /*a5fa0*/  STL [R1+0xca90], R28 ;  /* 0x00ca901c01007387 */ /* 0x000fe20000100800 */
[----:B---3--:R-:W-:Y:S11]  /*a5fb0*/  HMMA.16816.F32.BF16 R16, R20, R12, R16 ;  /* 0x0000000c1410723c */ /* 0x008ff60000041810 */
[----:B------:R-:W-:Y:S11]  /*a5fc0*/  @!UPT UIADD3 URZ, URZ, URZ, URZ ;  /* 0x0000003f3f3ff290 */ /* 0x000ff6000fffe03f */
[----:B------:R-:W-:Y:S01]  /*a5fd0*/  @!UPT UIADD3 URZ, URZ, URZ, URZ ;  /* 0x0000003f3f3ff290 */ /* 0x000fe2000fffe03f */
[----:B------:R0:W-:Y:S01]  /*a5fe0*/  STL.64 [R1+0x760], R16 ;  /* 0x0007601001007387 */ /* 0x0001e20000100a00 */
[----:B------:R-:W-:Y:S03]  /*a5ff0*/  STL.64 [R1+0x768], R18 ;  /* 0x0007681201007387 */ /* 0x000fe60000100a00 */
[----:B0-----:R-:W2:Y:S01]  /*a6000*/  LDL.LU.64 R16, [R1+0xcb68] ;  /* 0x00cb680001107983 */ /* 0x001ea20000300a00 */
[----:B------:R-:W-:Y:S02]  /*a6010*/  IMAD.MOV.U32 R6, RZ, RZ, R12 ;  /* 0x000000ffff067224 */ /* 0x000fe400078e000c */
[----:B------:R-:W-:-:S05]  /*a6020*/  IMAD.MOV.U32 R7, RZ, RZ, R13 ;  /* 0x000000ffff077224 */ /* 0x000fca00078e000d */
[----:B------:R-:W-:Y:S01]  /*a6030*/  STL.64 [R1+0xcb30], R6 ;  /* 0x00cb300601007387 */ /* 0x000fe20000100a00 */
[----:B------:R2:W-:Y:S02]  /*a6040*/  STL.64 [R1+0xcb28], R4 ;  /* 0x00cb280401007387 */ /* 0x0005e40000100a00 */
[----:B------:R-:W-:Y:S02]  /*a6050*/  IMAD.MOV.U32 R12, RZ, RZ, R2 ;  /* 0x000000ffff0c7224 */ /* 0x000fe400078e0002 */
[----:B------:R-:W-:Y:S01]  /*a6060*/  IMAD.MOV.U32 R13, RZ, RZ, R0 ;  /* 0x000000ffff0d7224 */ /* 0x000fe200078e0000 */
[C---:B--2---:R-:W-:Y:S01]  /*a6070*/  HMMA.16816.F32.BF16 R4, R20.reuse, R16, R24 ;  /* 0x000000101404723c */ /* 0x044fe20000041818 */
[----:B------:R-:W-:Y:S02]  /*a6080*/  IMAD.MOV.U32 R11, RZ, RZ, R16 ;  /* 0x000000ffff0b7224 */ /* 0x000fe400078e0010 */
[----:B------:R-:W-:Y:S11]  /*a6090*/  IMAD.MOV.U32 R10, RZ, RZ, R17 ;  /* 0x000000ffff0a7224 */ /* 0x000ff600078e0011 */
[----:B------:R-:W-:Y:S09]  /*a60a0*/  @!UPT UIADD3 URZ, URZ, URZ, URZ ;  /* 0x0000003f3f3ff290 */ /* 0x000ff2000fffe03f */
[----:B------:R-:W-:Y:S01]  /*a60b0*/  STL.64 [R1+0x750], R4 ;  /* 0x0007500401007387 */ /* 0x000fe20000100a00 */
[----:B------:R-:W-:Y:S02]  /*a60c0*/  STL.64 [R1+0x758], R6 ;  /* 0x0007580601007387 */ /* 0x000fe40000100a00 */
[----:B------:R-:W-:Y:S02]  /*a60d0*/  STL.64 [R1+0xcb38], R12 ;  /* 0x00cb380c01007387 */ /* 0x000fe40000100a00 */
[----:B------:R-:W2:Y:S01]  /*a60e0*/  LDL.LU R16, [R1+0x420] ;  /* 0x0004200001107983 */ /* 0x000ea20000300800 */
[----:B------:R-:W2:Y:S01]  /*a60f0*/  LDL.LU R17, [R1+0x424] ;  /* 0x0004240001117983 */ /* 0x000ea20000300800 */
[----:B------:R-:W3:Y:S02]  /*a6100*/  LDL.LU R18, [R1+0x428] ;  /* 0x0004280001127983 */ /* 0x000ee40000300800 */
[----:B------:R-:W3:Y:S02]  /*a6110*/  LDL.LU R19, [R1+0x42c] ;  /* 0x00042c0001137983 */ /* 0x000ee40000300800 */
[----:B---3--:R-:W-:Y:S01]  /*a6120*/  STL.64 [R1+0xcb48], R18 ;  /* 0x00cb481201007387 */ /* 0x008fe20000100a00 */
[----:B--2---:R0:W-:Y:S03]  /*a6130*/  STL.64 [R1+0xcb40], R16 ;  /* 0x00cb401001007387 */ /* 0x0041e60000100a00 */
[----:B0-----:R-:W2:Y:S01]  /*a6140*/  LDL.LU R16, [R1+0x730] ;  /* 0x0007300001107983 */ /* 0x001ea20000300800 */
[----:B------:R-:W2:Y:S02]  /*a6150*/  LDL.LU R17, [R1+0x734] ;  /* 0x0007340001117983 */ /* 0x000ea40000300800 */
[----:B------:R-:W3:Y:S02]  /*a6160*/  LDL.LU R18, [R1+0x738] ;  /* 0x0007380001127983 */ /* 0x000ee40000300800 */
[----:B------:R-:W3:Y:S02]  /*a6170*/  LDL.LU R19, [R1+0x73c] ;  /* 0x00073c0001137983 */ /* 0x000ee40000300800 */
[----:B---3--:R-:W-:Y:S01]  /*a6180*/  STL.64 [R1+0xcb58], R18 ;  /* 0x00cb581201007387 */ /* 0x008fe20000100a00 */
[----:B--2---:R0:W-:Y:S02]  /*a6190*/  STL.64 [R1+0xcb50], R16 ;  /* 0x00cb501001007387 */ /* 0x0041e40000100a00 */
[----:B------:R-:W2:Y:S01]  /*a61a0*/  LDL.64 R12, [R1+0xf0] ;  /* 0x0000f000010c7983 */ /* 0x000ea20000100a00 */
[----:B0-----:R-:W3:Y:S04]  /*a61b0*/  LDL.64 R16, [R1+0x100] ;  /* 0x0001000001107983 */ /* 0x001ee80000100a00 */
[----:B--2---:R0:W-:Y:S04]  /*a61c0*/  STL.64 [R1+0xcb60], R12 ;  /* 0x00cb600c01007387 */ /* 0x0041e80000100a00 */
[----:B0-----:R-:W3:Y:S01]  /*a61d0*/  LDL.LU R12, [R1+0x740] ;  /* 0x00074000010c7983 */ /* 0x001ee20000300800 */
[----:B------:R-:W3:Y:S02]  /*a61e0*/  LDL.LU R13, [R1+0x744] ;  /* 0x00074400010d7983 */ /* 0x000ee40000300800 */
[----:B------:R-:W3:Y:S02]  /*a61f0*/  LDL.LU R14, [R1+0x748] ;  /* 0x00074800010e7983 */ /* 0x000ee40000300800 */
[----:B------:R-:W3:Y:S01]  /*a6200*/  LDL.LU R15, [R1+0x74c] ;  /* 0x00074c00010f7983 */ /* 0x000ee20000300800 */
[----:B------:R-:W2:Y:S01]  /*a6210*/  LDL.LU R4, [R1+0x720] ;  /* 0x0007200001047983 */ /* 0x000ea20000300800 */
[----:B------:R-:W2:Y:S02]  /*a6220*/  LDL.LU R5, [R1+0x724] ;  /* 0x0007240001057983 */ /* 0x000ea40000300800 */
[----:B------:R-:W2:Y:S02]  /*a6230*/  LDL.LU R6, [R1+0x728] ;  /* 0x0007280001067983 */ /* 0x000ea40000300800 */
[----:B------:R-:W2:Y:S01]  /*a6240*/  LDL.LU R7, [R1+0x72c] ;  /* 0x00072c0001077983 */ /* 0x000ea20000300800 */
[----:B------:R-:W2:Y:S01]  /*a6250*/  LDL.64 R24, [R1+0xe0] ;  /* 0x0000e00001187983 */ /* 0x000ea20000100a00 */
[----:B------:R-:W-:Y:S02]  /*a6260*/  STL.64 [R1+0xcaa0], R10 ;  /* 0x00caa00a01007387 */ /* 0x000fe40000100a00 */
[----:B----4-:R0:W-:Y:S02]  /*a6270*/  STL.64 [R1+0xca98], R8 ;  /* 0x00ca980801007387 */ /* 0x0101e40000100a00 */
[----:B0-----:R-:W4:Y:S01]  /*a6280*/  LDL.LU R8, [R1+0x1f0] ;  /* 0x0001f00001087983 */ /* 0x001f220000300800 */
[----:B------:R-:W4:Y:S02]  /*a6290*/  LDL.LU R9, [R1+0x1f4] ;  /* 0x0001f40001097983 */ /* 0x000f240000300800 */
[----:B------:R-:W2:Y:S02]  /*a62a0*/  LDL.LU R10, [R1+0x1f8] ;  /* 0x0001f800010a7983 */ /* 0x000ea40000300800 */
[----:B------:R-:W2:Y:S02]  /*a62b0*/  LDL.LU R11, [R1+0x1fc] ;  /* 0x0001fc00010b7983 */ /* 0x000ea40000300800 */
[----:B--2---:R-:W-:Y:S01]  /*a62c0*/  STL.64 [R1+0xcad0], R10 ;  /* 0x00cad00a01007387 */ /* 0x004fe20000100a00 */
[----:B----4-:R0:W-:Y:S03]  /*a62d0*/  STL.64 [R1+0xcac8], R8 ;  /* 0x00cac80801007387 */ /* 0x0101e60000100a00 */
[----:B0-----:R-:W2:Y:S01]  /*a62e0*/  LDL.LU R8, [R1+0x210] ;  /* 0x0002100001087983 */ /* 0x001ea20000300800 */
[----:B------:R-:W2:Y:S02]  /*a62f0*/  LDL.LU R9, [R1+0x214] ;  /* 0x0002140001097983 */ /* 0x000ea40000300800 */
[----:B------:R-:W4:Y:S02]  /*a6300*/  LDL.LU R10, [R1+0x218] ;  /* 0x00021800010a7983 */ /* 0x000f240000300800 */
[----:B------:R-:W4:Y:S01]  /*a6310*/  LDL.LU R11, [R1+0x21c] ;  /* 0x00021c00010b7983 */ /* 0x000f220000300800 */
[----:B---3--:R-:W-:Y:S01]  /*a6320*/  HMMA.16816.F32.BF16 R12, R20, R16, R12 ;  /* 0x00000010140c723c */ /* 0x008fe2000004180c */
[----:B----4-:R-:W-:Y:S01]  /*a6330*/  STL.64 [R1+0xcae8], R10 ;  /* 0x00cae80a01007387 */ /* 0x010fe20000100a00 */
[----:B--2---:R0:W-:Y:S03]  /*a6340*/  STL.64 [R1+0xcae0], R8 ;  /* 0x00cae00801007387 */ /* 0x0041e60000100a00 */
[----:B0-----:R-:W2:Y:S01]  /*a6350*/  LDL.LU R8, [R1+0x220] ;  /* 0x0002200001087983 */ /* 0x001ea20000300800 */
[----:B------:R-:W2:Y:S02]  /*a6360*/  LDL.LU R9, [R1+0x224] ;  /* 0x0002240001097983 */ /* 0x000ea40000300800 */
[----:B------:R-:W3:Y:S02]  /*a6370*/  LDL.LU R10, [R1+0x228] ;  /* 0x00022800010a7983 */ /* 0x000ee40000300800 */
[----:B------:R-:W3:Y:S02]  /*a6380*/  LDL.LU R11, [R1+0x22c] ;  /* 0x00022c00010b7983 */ /* 0x000ee40000300800 */
        /* <DEDUP_REMOVED lines=8> */
[----:B------:R0:W-:Y:S01]  /*a6410*/  STL.64 [R1+0x740], R12 ;  /* 0x0007400c01007387 */ /* 0x0001e20000100a00 */
[----:B------:R-:W-:Y:S03]  /*a6420*/  STL.64 [R1+0x748], R14 ;  /* 0x0007480e01007387 */ /* 0x000fe60000100a00 */
[----:B0-----:R-:W3:Y:S01]  /*a6430*/  LDL.LU.64 R12, [R1+0xcb60] ;  /* 0x00cb6000010c7983 */ /* 0x001ee20000300a00 */
[----:B------:R-:W3:Y:S02]  /*a6440*/  LDL.LU.64 R18, [R1+0xcb58] ;  /* 0x00cb580001127983 */ /* 0x000ee40000300a00 */
[----:B------:R-:W3:Y:S01]  /*a6450*/  LDL.LU.64 R16, [R1+0xcb50] ;  /* 0x00cb500001107983 */ /* 0x000ee20000300a00 */
[C---:B------:R-:W-:Y:S08]  /*a6460*/  HMMA.16816.F32.BF16 R4, R20.reuse, R24, R4 ;  /* 0x000000181404723c */ /* 0x040ff00000041804 */
[----:B---3--:R-:W-:Y:S01]  /*a6470*/  HMMA.16816.F32.BF16 R16, R20, R12, R16 ;  /* 0x0000000c1410723c */ /* 0x008fe20000041810 */
[----:B------:R-:W-:-:S02]  /*a6480*/  IMAD.MOV.U32 R28, RZ, RZ, R12 ;  /* 0x000000ffff1c7224 */ /* 0x000fc400078e000c */
[----:B------:R-:W-:Y:S11]  /*a6490*/  IMAD.MOV.U32 R29, RZ, RZ, R13 ;  /* 0x000000ffff1d7224 */ /* 0x000ff600078e000d */
[----:B------:R-:W-:Y:S09]  /*a64a0*/  @!UPT UIADD3 URZ, URZ, URZ, URZ ;  /* 0x0000003f3f3ff290 */ /* 0x000ff2000fffe03f */
[----:B------:R-:W-:Y:S01]  /*a64b0*/  STL.64 [R1+0x730], R16 ;  /* 0x0007301001007387 */ /* 0x000fe20000100a00 */
[----:B------:R0:W-:Y:S03]  /*a64c0*/  STL.64 [R1+0x738], R18 ;  /* 0x0007381201007387 */ /* 0x0001e60000100a00 */
[----:B0-----:R-:W3:Y:S01]  /*a64d0*/  LDL.LU.64 R18, [R1+0xcb48] ;  /* 0x00cb480001127983 */ /* 0x001ee20000300a00 */
[----:B------:R-:W3:Y:S02]  /*a64e0*/  LDL.LU.64 R16, [R1+0xcb40] ;  /* 0x00cb400001107983 */ /* 0x000ee40000300a00 */
[----:B------:R-:W2:Y:S02]  /*a64f0*/  LDL.LU.64 R12, [R1+0xcb38] ;  /* 0x00cb3800010c7983 */ /* 0x000ea40000300a00 */
[----:B------:R-:W-:Y:S01]  /*a6500*/  STL.64 [R1+0x720], R4 ;  /* 0x0007200401007387 */ /* 0x000fe20000100a00 */
[----:B------:R0:W-:Y:S04]  /*a6510*/  STL.64 [R1+0x728], R6 ;  /* 0x0007280601007387 */ /* 0x0001e80000100a00 */
[----:B0-----:R-:W4:Y:S01]  /*a6520*/  LDL.LU.64 R6, [R1+0xcb30] ;  /* 0x00cb300001067983 */ /* 0x001f220000300a00 */
[----:B------:R-:W3:Y:S02]  /*a6530*/  LDL.LU.64 R4, [R1+0xcb28] ;  /* 0x00cb280001047983 */ /* 0x000ee40000300a00 */
[----:B------:R-:W-:-:S02]  /*a6540*/  IMAD.MOV.U32 R3, RZ, RZ, R24 ;  /* 0x000000ffff037224 */ /* 0x000fc400078e0018 */
[----:B------:R-:W-:Y:S01]  /*a6550*/  IMAD.MOV.U32 R27, RZ, RZ, R25 ;  /* 0x000000ffff1b7224 */ /* 0x000fe200078e0019 */
[----:B------:R-:W2:Y:S01]  /*a6560*/  LDL.LU R26, [R1+0xcb20] ;  /* 0x00cb2000011a7983 */ /* 0x000ea20000300800 */
[----:B------:R-:W2:Y:S01]  /*a6570*/  LDL.LU.64 R24, [R1+0xcb18] ;  /* 0x00cb180001187983 */ /* 0x000ea20000300a00 */
[----:B---3--:R-:W-:Y:S02]  /*a6580*/  HMMA.16816.F32.BF16 R20, R20, R4, R16 ;  /* 0x000000041414723c */ /* 0x008fe40000041810 */
[----:B------:R-:W2:Y:S01]  /*a6590*/  LDL.LU.64 R18, [R1+0xcb10] ;  /* 0x00cb100001127983 */ /* 0x000ea20000300a00 */
[----:B------:R-:W2:Y:S11]  /*a65a0*/  LDL.LU.64 R16, [R1+0xcb08] ;  /* 0x00cb080001107983 */ /* 0x000eb60000300a00 */
[----:B------:R-:W-:Y:S09]  /*a65b0*/  @!UPT UIADD3 URZ, URZ, URZ, URZ ;  /* 0x0000003f3f3ff290 */ /* 0x000ff2000fffe03f */
[----:B------:R-:W-:Y:S01]  /*a65c0*/  STL.64 [R1+0x420], R20 ;  /* 0x0004201401007387 */ /* 0x000fe20000100a00 */
[----:B------:R0:W-:Y:S03]  /*a65d0*/  STL.64 [R1+0x428], R22 ;  /* 0x0004281601007387 */ /* 0x0001e60000100a00 */
[----:B0-----:R-:W3:Y:S01]  /*a65e0*/  LDL R23, [R1+0x3f84] ;  /* 0x003f840001177983 */ /* 0x001ee20000100800 */
[----:B------:R-:W-:Y:S01]  /*a65f0*/  STL.64 [R1+0xc9b8], R4 ;  /* 0x00c9b80401007387 */ /* 0x000fe20000100a00 */
[C---:B--2---:R-:W-:Y:S02]  /*a6600*/  HMMA.16816.F32.BF16 R12, R16.reuse, R12, R8 ;  /* 0x0000000c100c723c */ /* 0x044fe40000041808 */
[----:B------:R-:W2:Y:S01]  /*a6610*/  LDL.LU.64 R10, [R1+0xcb00] ;  /* 0x00cb0000010a7983 */ /* 0x000ea20000300a00 */
[----:B------:R-:W2:Y:S11]  /*a6620*/  LDL.LU.64 R8, [R1+0xcaf8] ;  /* 0x00caf80001087983 */ /* 0x000eb60000300a00 */
[----:B------:R-:W-:Y:S09]  /*a6630*/  @!UPT UIADD3 URZ, URZ, URZ, URZ ;  /* 0x0000003f3f3ff290 */ /* 0x000ff2000fffe03f */
[----:B------:R0:W-:Y:S01]  /*a6640*/  STL.64 [R1+0x230], R12 ;  /* 0x0002300c01007387 */ /* 0x0001e20000100a00 */
[----:B------:R2:W-:Y:S03]  /*a6650*/  STL.64 [R1+0x238], R14 ;  /* 0x0002380e01007387 */ /* 0x0005e60000100a00 */
[----:B---3--:R-:W1:Y:S04]  /*a6660*/  LDSM.16.MT88.4 R20, [R23+0x42080] ;  /* 0x042080001714783b */ /* 0x008e680000004200 */
        /* <DEDUP_REMOVED lines=21> */
[----:B0-----:R-:W3:Y:S01]  /*a67c0*/  LDL.LU.64 R14, [R1+0xcab0] ;  /* 0x00cab000010e7983 */ /* 0x001ee20000300a00 */
[----:B------:R-:W2:Y:S02]  /*a67d0*/  LDL.LU.64 R12, [R1+0xcaa8] ;  /* 0x00caa800010c7983 */ /* 0x000ea40000300a00 */
[----:B------:R-:W-:Y:S02]  /*a67e0*/  STL [R1+0xc980], R26 ;  /* 0x00c9801a01007387 */ /* 0x000fe40000100800 */
[----:B------:R-:W-:Y:S01]  /*a67f0*/  STL.64 [R1+0xc978], R24 ;  /* 0x00c9781801007387 */ /* 0x000fe20000100a00 */
[----:B--2---:R-:W-:Y:S11]  /*a6800*/  HMMA.16816.F32.BF16 R8, R16, R12, R8 ;  /* 0x0000000c1008723c */ /* 0x004ff60000041808 */
[----:B------:R-:W-:Y:S11]  /*a6810*/  @!UPT UIADD3 URZ, URZ, URZ, URZ ;  /* 0x0000003f3f3ff290 */ /* 0x000ff6000fffe03f */
[----:B------:R-:W-:Y:S01]  /*a6820*/  @!UPT UIADD3 URZ, URZ, URZ, URZ ;  /* 0x0000003f3f3ff290 */ /* 0x000fe2000fffe03f */
[----:B------:R-:W-:Y:S01]  /*a6830*/  STL.64 [R1+0x1f0], R8 ;  /* 0x0001f00801007387 */ /* 0x000fe20000100a00 */
[----:B------:R0:W-:Y:S03]  /*a6840*/  STL.64 [R1+0x1f8], R10 ;  /* 0x0001f80a01007387 */ /* 0x0001e60000100a00 */
[----:B0-----:R-:W2:Y:S01]  /*a6850*/  LDL.LU.64 R10, [R1+0xcaa0] ;  /* 0x00caa000010a7983 */ /* 0x001ea20000300a00 */
[----:B------:R-:W2:Y:S02]  /*a6860*/  LDL.LU.64 R8, [R1+0xca98] ;  /* 0x00ca980001087983 */ /* 0x000ea40000300a00 */
[----:B---3--:R-:W-:Y:S02]  /*a6870*/  STL.64 [R1+0xc970], R14 ;  /* 0x00c9700e01007387 */ /* 0x008fe40000100a00 */
[----:B------:R0:W-:Y:S02]  /*a6880*/  STL.64 [R1+0xc968], R12 ;  /* 0x00c9680c01007387 */ /* 0x0001e40000100a00 */
[----:B0-----:R-:W2:Y:S01]  /*a6890*/  LDL.LU R12, [R1+0x1e0] ;  /* 0x0001e000010c7983 */ /* 0x001ea20000300800 */
[----:B------:R-:W2:Y:S02]  /*a68a0*/  LDL.LU R13, [R1+0x1e4] ;  /* 0x0001e400010d7983 */ /* 0x000ea40000300800 */
[----:B------:R-:W2:Y:S02]  /*a68b0*/  LDL.LU R14, [R1+0x1e8] ;  /* 0x0001e800010e7983 */ /* 0x000ea40000300800 */
[----:B------:R-:W2:Y:S02]  /*a68c0*/  LDL.LU R15, [R1+0x1ec] ;  /* 0x0001ec00010f7983 */ /* 0x000ea40000300800 */
[----:B------:R-:W-:-:S02]  /*a68d0*/  IMAD.MOV.U32 R4, RZ, RZ, R3 ;  /* 0x000000ffff047224 */ /* 0x000fc400078e0003 */
[----:B------:R-:W-:Y:S01]  /*a68e0*/  IMAD.MOV.U32 R5, RZ, RZ, R27 ;  /* 0x000000ffff057224 */ /* 0x000fe200078e001b */
[----:B--2---:R-:W-:Y:S01]  /*a68f0*/  HMMA.16816.F32.BF16 R12, R16, R8, R12 ;  /* 0x00000008100c723c */ /* 0x004fe2000004180c */
[----:B------:R-:W-:Y:S11]  /*a6900*/  STL.64 [R1+0xc960], R8 ;  /* 0x00c9600801007387 */ /* 0x000ff60000100a00 */
[----:B------:R-:W-:Y:S11]  /*a6910*/  @!UPT UIADD3 URZ, URZ, URZ, URZ ;  /* 0x0000003f3f3ff290 */ /* 0x000ff6000fffe03f */
[----:B------:R-:W-:Y:S01]  /*a6920*/  STL.64 [R1+0x1e0], R12 ;  /* 0x0001e00c01007387 */ /* 0x000fe20000100a00 */
[----:B------:R-:W-:Y:S02]  /*a6930*/  STL.64 [R1+0x1e8], R14 ;  /* 0x0001e80e01007387 */ /* 0x000fe40000100a00 */
[----:B------:R-:W2:Y:S02]  /*a6940*/  LDL.LU R3, [R1+0xca94] ;  /* 0x00ca940001037983 */ /* 0x000ea40000300800 */
[----:B------:R-:W-:Y:S01]  /*a6950*/  STL.64 [R1+0xc9d0], R4 ;  /* 0x00c9d00401007387 */ /* 0x000fe20000100a00 */
[----:B------:R-:W3:Y:S04]  /*a6960*/  LDL.64 R24, [R1] ;  /* 0x0000000001187983 */ /* 0x000ee80000100a00 */
[----:B---3--:R0:W-:Y:S04]  /*a6970*/  STL.64 [R1+0xc998], R24 ;  /* 0x00c9981801007387 */ /* 0x0081e80000100a00 */
[----:B0-----:R-:W3:Y:S01]  /*a6980*/  LDL.64 R24, [R1+0x20] ;  /* 0x0000200001187983 */ /* 0x001ee20000100a00 */
[----:B------:R-:W-:-:S02]  /*a6990*/  IMAD.MOV.U32 R12, RZ, RZ, R11 ;  /* 0x000000ffff0c7224 */ /* 0x000fc400078e000b */
[----:B------:R-:W-:Y:S02]  /*a69a0*/  IMAD.MOV.U32 R13, RZ, RZ, R10 ;  /* 0x000000ffff0d7224 */ /* 0x000fe400078e000a */
[----:B------:R-:W-:Y:S02]  /*a69b0*/  IMAD.MOV.U32 R4, RZ, RZ, R28 ;  /* 0x000000ffff047224 */ /* 0x000fe400078e001c */
[----:B------:R-:W-:Y:S01]  /*a69c0*/  IMAD.MOV.U32 R5, RZ, RZ, R29 ;  /* 0x000000ffff057224 */ /* 0x000fe200078e001d */
[----:B---3--:R0:W-:Y:S04]  /*a69d0*/  STL.64 [R1+0xc9b0], R24 ;  /* 0x00c9b01801007387 */ /* 0x0081e80000100a00 */
[----:B0-----:R-:W3:Y:S01]  /*a69e0*/  LDL.LU R24, [R1+0x5f0] ;  /* 0x0005f00001187983 */ /* 0x001ee20000300800 */
[----:B------:R-:W3:Y:S02]  /*a69f0*/  LDL.LU R25, [R1+0x5f4] ;  /* 0x0005f40001197983 */ /* 0x000ee40000300800 */
[----:B------:R-:W2:Y:S02]  /*a6a00*/  LDL.LU R26, [R1+0x5f8] ;  /* 0x0005f800011a7983 */ /* 0x000ea40000300800 */
[----:B------:R-:W2:Y:S01]  /*a6a10*/  LDL.LU R27, [R1+0x5fc] ;  /* 0x0005fc00011b7983 */ /* 0x000ea20000300800 */
[----:B------:R-:W2:Y:S01]  /*a6a20*/  LDL.LU R28, [R1+0xca90] ;  /* 0x00ca9000011c7983 */ /* 0x000ea20000300800 */
[----:B------:R-:W2:Y:S02]  /*a6a30*/  LDL.LU R29, [R1+0xca8c] ;  /* 0x00ca8c00011d7983 */ /* 0x000ea40000300800 */
[----:B------:R4:W-:Y:S02]  /*a6a40*/  STL.64 [R1+0xca00], R12 ;  /* 0x00ca000c01007387 */ /* 0x0009e40000100a00 */
[----:B------:R-:W2:Y:S01]  /*a6a50*/  LDL.LU R8, [R1+0x180] ;  /* 0x0001800001087983 */ /* 0x000ea20000300800 */
[----:B------:R-:W2:Y:S01]  /*a6a60*/  LDL.LU R9, [R1+0x184] ;  /* 0x0001840001097983 */ /* 0x000ea20000300800 */
[----:B------:R-:W2:Y:S02]  /*a6a70*/  LDL.LU R10, [R1+0x188] ;  /* 0x00018800010a7983 */ /* 0x000ea40000300800 */
[----:B------:R-:W2:Y:S02]  /*a6a80*/  LDL.LU R11, [R1+0x18c] ;  /* 0x00018c00010b7983 */ /* 0x000ea40000300800 */
[----:B----4-:R-:W-:-:S02]  /*a6a90*/  IMAD.MOV.U32 R12, RZ, RZ, R6 ;  /* 0x000000ffff0c7224 */ /* 0x010fc400078e0006 */
[----:B------:R-:W-:Y:S01]  /*a6aa0*/  IMAD.MOV.U32 R13, RZ, RZ, R7 ;  /* 0x000000ffff0d7224 */ /* 0x000fe200078e0007 */
[----:B--2---:R-:W-:Y:S01]  /*a6ab0*/  STL.64 [R1+0xca10], R10 ;  /* 0x00ca100a01007387 */ /* 0x004fe20000100a00 */
[----:B------:R0:W-:Y:S02]  /*a6ac0*/  STL.64 [R1+0xca08], R8 ;  /* 0x00ca080801007387 */ /* 0x0001e40000100a00 */
[----:B------:R-:W2:Y:S02]  /*a6ad0*/  LDL.LU R6, [R1+0xca88] ;  /* 0x00ca880001067983 */ /* 0x000ea40000300800 */
[----:B------:R-:W4:Y:S01]  /*a6ae0*/  LDL.LU R7, [R1+0xca84] ;  /* 0x00ca840001077983 */ /* 0x000f220000300800 */
[----:B------:R1:W-:Y:S04]  /*a6af0*/  STL.64 [R1+0xca18], R12 ;  /* 0x00ca180c01007387 */ /* 0x0003e80000100a00 */
[----:B0-----:R-:W2:Y:S01]  /*a6b00*/  LDL.LU R8, [R1+0x190] ;  /* 0x0001900001087983 */ /* 0x001ea20000300800 */
[----:B------:R-:W2:Y:S02]  /*a6b10*/  LDL.LU R9, [R1+0x194] ;  /* 0x0001940001097983 */ /* 0x000ea40000300800 */
[----:B------:R-:W2:Y:S02]  /*a6b20*/  LDL.LU R10, [R1+0x198] ;  /* 0x00019800010a7983 */ /* 0x000ea40000300800 */
[----:B------:R-:W2:Y:S02]  /*a6b30*/  LDL.LU R11, [R1+0x19c] ;  /* 0x00019c00010b7983 */ /* 0x000ea40000300800 */
[----:B-1----:R-:W-:-:S02]  /*a6b40*/  IMAD.MOV.U32 R12, RZ, RZ, R28 ;  /* 0x000000ffff0c7224 */ /* 0x002fc400078e001c */
[----:B------:R-:W-:Y:S01]  /*a6b50*/  IMAD.MOV.U32 R13, RZ, RZ, R3 ;  /* 0x000000ffff0d7224 */ /* 0x000fe200078e0003 */
[----:B--2---:R-:W-:Y:S01]  /*a6b60*/  STL.64 [R1+0xca28], R10 ;  /* 0x00ca280a01007387 */ /* 0x004fe20000100a00 */
[----:B------:R-:W-:Y:S02]  /*a6b70*/  STL.64 [R1+0xca20], R8 ;  /* 0x00ca200801007387 */ /* 0x000fe40000100a00 */
[----:B------:R-:W2:Y:S02]  /*a6b80*/  LDL.LU R28, [R1+0xca80] ;  /* 0x00ca8000011c7983 */ /* 0x000ea40000300800 */
[----:B------:R-:W3:Y:S01]  /*a6b90*/  LDL.LU R3, [R1+0xca7c] ;  /* 0x00ca7c0001037983 */ /* 0x000ee20000300800 */
[----:B------:R0:W-:Y:S02]  /*a6ba0*/  STL.64 [R1+0xca30], R12 ;  /* 0x00ca300c01007387 */ /* 0x0001e40000100a00 */
[----:B0-----:R-:W-:Y:S02]  /*a6bb0*/  IMAD.MOV.U32 R12, RZ, RZ, R6 ;  /* 0x000000ffff0c7224 */ /* 0x001fe400078e0006 */
[----:B------:R-:W-:Y:S01]  /*a6bc0*/  IMAD.MOV.U32 R13, RZ, RZ, R29 ;  /* 0x000000ffff0d7224 */ /* 0x000fe200078e001d */
[----:B------:R-:W3:Y:S04]  /*a6bd0*/  LDL.LU R6, [R1+0xca78] ;  /* 0x00ca780001067983 */ /* 0x000ee80000300800 */
[----:B------:R4:W-:Y:S01]  /*a6be0*/  STL.64 [R1+0xca48], R12 ;  /* 0x00ca480c01007387 */ /* 0x0009e20000100a00 */
[----:B------:R-:W3:Y:S02]  /*a6bf0*/  LDL.LU R8, [R1+0x1a0] ;  /* 0x0001a00001087983 */ /* 0x000ee40000300800 */
[----:B------:R-:W3:Y:S02]  /*a6c00*/  LDL.LU R9, [R1+0x1a4] ;  /* 0x0001a40001097983 */ /* 0x000ee40000300800 */
[----:B------:R-:W3:Y:S01]  /*a6c10*/  LDL.LU R10, [R1+0x1a8] ;  /* 0x0001a800010a7983 */ /* 0x000ee20000300800 */
[----:B------:R-:W3:Y:S01]  /*a6c20*/  LDL.LU R11, [R1+0x1ac] ;  /* 0x0001ac00010b7983 */ /* 0x000ee20000300800 */
[----:B----4-:R-:W-:-:S02]  /*a6c30*/  IMAD.MOV.U32 R13, RZ, RZ, R7 ;  /* 0x000000ffff0d7224 */ /* 0x010fc400078e0007 */
[----:B--2---:R-:W-:-:S05]  /*a6c40*/  IMAD.MOV.U32 R12, RZ, RZ, R28 ;  /* 0x000000ffff0c7224 */ /* 0x004fca00078e001c */
[----:B------:R-:W-:Y:S04]  /*a6c50*/  STL.64 [R1+0xca60], R12 ;  /* 0x00ca600c01007387 */ /* 0x000fe80000100a00 */
[----:B---3--:R-:W-:Y:S01]  /*a6c60*/  STL.64 [R1+0xca40], R10 ;  /* 0x00ca400a01007387 */ /* 0x008fe20000100a00 */
[----:B------:R0:W-:Y:S03]  /*a6c70*/  STL.64 [R1+0xca38], R8 ;  /* 0x00ca380801007387 */ /* 0x0001e60000100a00 */
        /* <DEDUP_REMOVED lines=16> */
[----:B------:R-:W-:Y:S01]  /*a6d80*/  STL.64 [R1+0xc9e8], R4 ;  /* 0x00c9e80401007387 */ /* 0x000fe20000100a00 */
[----:B------:R-:W-:Y:S02]  /*a6d90*/  STL.64 [R1+0xc9c8], R26 ;  /* 0x00c9c81a01007387 */ /* 0x000fe40000100a00 */
[----:B------:R0:W-:Y:S02]  /*a6da0*/  STL.64 [R1+0xc9c0], R24 ;  /* 0x00c9c01801007387 */ /* 0x0001e40000100a00 */
[----:B0-----:R-:W3:Y:S01]  /*a6db0*/  LDL.LU R24, [R1+0x600] ;  /* 0x0006000001187983 */ /* 0x001ee20000300800 */
[----:B------:R-:W3:Y:S02]  /*a6dc0*/  LDL.LU R25, [R1+0x604] ;  /* 0x0006040001197983 */ /* 0x000ee40000300800 */
[----:B------:R-:W4:Y:S02]  /*a6dd0*/  LDL.LU R26, [R1+0x608] ;  /* 0x00060800011a7983 */ /* 0x000f240000300800 */
[----:B------:R-:W4:Y:S02]  /*a6de0*/  LDL.LU R27, [R1+0x60c] ;  /* 0x00060c00011b7983 */ /* 0x000f240000300800 */
[----:B------:R-:W-:-:S02]  /*a6df0*/  IMAD.MOV.U32 R12, RZ, RZ, R6 ;  /* 0x000000ffff0c7224 */ /* 0x000fc400078e0006 */
[----:B------:R-:W-:Y:S01]  /*a6e00*/  IMAD.MOV.U32 R13, RZ, RZ, R3 ;  /* 0x000000ffff0d7224 */ /* 0x000fe200078e0003 */
[----:B----4-:R-:W-:Y:S01]  /*a6e10*/  STL.64 [R1+0xc9e0], R26 ;  /* 0x00c9e01a01007387 */ /* 0x010fe20000100a00 */
[----:B---3--:R0:W-:Y:S03]  /*a6e20*/  STL.64 [R1+0xc9d8], R24 ;  /* 0x00c9d81801007387 */ /* 0x0081e60000100a00 */
[----:B0-----:R-:W3:Y:S01]  /*a6e30*/  LDL.LU R24, [R1+0x160] ;  /* 0x0001600001187983 */ /* 0x001ee20000300800 */
[----:B------:R-:W3:Y:S02]  /*a6e40*/  LDL.LU R25, [R1+0x164] ;  /* 0x0001640001197983 */ /* 0x000ee40000300800 */
[----:B------:R-:W4:Y:S02]  /*a6e50*/  LDL.LU R26, [R1+0x168] ;  /* 0x00016800011a7983 */ /* 0x000f240000300800 */
[----:B------:R-:W4:Y:S01]  /*a6e60*/  LDL.LU R27, [R1+0x16c] ;  /* 0x00016c00011b7983 */ /* 0x000f220000300800 */
[C---:B--2---:R-:W-:Y:S01]  /*a6e70*/  HMMA.16816.F32.BF16 R12, R16.reuse, R12, R8 ;  /* 0x0000000c100c723c */ /* 0x044fe20000041808 */
[----:B----4-:R-:W-:Y:S01]  /*a6e80*/  STL.64 [R1+0xc9f8], R26 ;  /* 0x00c9f81a01007387 */ /* 0x010fe20000100a00 */
[----:B---3--:R0:W-:Y:S03]  /*a6e90*/  STL.64 [R1+0xc9f0], R24 ;  /* 0x00c9f01801007387 */ /* 0x0081e60000100a00 */
[----:B0-----:R-:W2:Y:S01]  /*a6ea0*/  LDL.LU R24, [R1+0x170] ;  /* 0x0001700001187983 */ /* 0x001ea20000300800 */
[----:B------:R-:W2:Y:S02]  /*a6eb0*/  LDL.LU R25, [R1+0x174] ;  /* 0x0001740001197983 */ /* 0x000ea40000300800 */
[----:B------:R-:W2:Y:S02]  /*a6ec0*/  LDL.LU R26, [R1+0x178] ;  /* 0x00017800011a7983 */ /* 0x000ea40000300800 */
[----:B------:R-:W2:Y:S01]  /*a6ed0*/  LDL.LU R27, [R1+0x17c] ;  /* 0x00017c00011b7983 */ /* 0x000ea20000300800 */
[----:B------:R-:W-:Y:S01]  /*a6ee0*/  STL.64 [R1+0xc8a8], R22 ;  /* 0x00c8a81601007387 */ /* 0x000fe20000100a00 */
[----:B------:R0:W-:Y:S03]  /*a6ef0*/  STL.64 [R1+0xc8a0], R20 ;  /* 0x00c8a01401007387 */ /* 0x0001e60000100a00 */
[----:B0-----:R-:W3:Y:S01]  /*a6f00*/  LDL.LU R20, [R1+0x410] ;  /* 0x0004100001147983 */ /* 0x001ee20000300800 */
[----:B------:R-:W3:Y:S02]  /*a6f10*/  LDL.LU R21, [R1+0x414] ;  /* 0x0004140001157983 */ /* 0x000ee40000300800 */
[----:B------:R-:W3:Y:S02]  /*a6f20*/  LDL.LU R22, [R1+0x418] ;  /* 0x0004180001167983 */ /* 0x000ee40000300800 */
[----:B------:R-:W3:Y:S01]  /*a6f30*/  LDL.LU R23, [R1+0x41c] ;  /* 0x00041c0001177983 */ /* 0x000ee20000300800 */
[----:B------:R-:W4:Y:S01]  /*a6f40*/  LDL.LU.64 R10, [R1+0xca70] ;  /* 0x00ca7000010a7983 */ /* 0x000f220000300a00 */
[----:B------:R-:W4:Y:S02]  /*a6f50*/  LDL.LU.64 R8, [R1+0xca68] ;  /* 0x00ca680001087983 */ /* 0x000f240000300a00 */
[----:B------:R0:W-:Y:S02]  /*a6f60*/  STL.64 [R1+0x1d0], R12 ;  /* 0x0001d00c01007387 */ /* 0x0001e40000100a00 */
[----:B------:R4:W-:Y:S01]  /*a6f70*/  STL.64 [R1+0x1d8], R14 ;  /* 0x0001d80e01007387 */ /* 0x0009e20000100a00 */
        /* <DEDUP_REMOVED lines=29> */
[----:B----4-:R-:W-:Y:S02]  /*a7150*/  HMMA.16816.F32.BF16 R8, R16, R12, R8 ;  /* 0x0000000c1008723c */ /* 0x010fe40000041808 */
[----:B------:R-:W4:Y:S11]  /*a7160*/  LDL.LU R12, [R1+0x3e0] ;  /* 0x0003e000010c7983 */ /* 0x000f360000300800 */
[----:B------:R-:W-:Y:S10]  /*a7170*/  @!UPT UIADD3 URZ, URZ, URZ, URZ ;  /* 0x0000003f3f3ff290 */ /* 0x000ff4000fffe03f */
[----:B------:R-:W-:Y:S01]  /*a7180*/  STL.64 [R1+0x180], R8 ;  /* 0x0001800801007387 */ /* 0x000fe20000100a00 */
[----:B------:R-:W-:Y:S02]  /*a7190*/  STL.64 [R1+0x188], R10 ;  /* 0x0001880a01007387 */ /* 0x000fe40000100a00 */
[----:B------:R-:W4:Y:S02]  /*a71a0*/  LDL.LU R13, [R1+0x3e4] ;  /* 0x0003e400010d7983 */ /* 0x000f240000300800 */
[----:B-1----:R-:W3:Y:S01]  /*a71b0*/  LDL.LU R14, [R1+0x3e8] ;  /* 0x0003e800010e7983 */ /* 0x002ee20000300800 */
[----:B------:R-:W3:Y:S01]  /*a71c0*/  LDL.LU R15, [R1+0x3ec] ;  /* 0x0003ec00010f7983 */ /* 0x000ee20000300800 */
[----:B------:R-:W-:Y:S02]  /*a71d0*/  IMAD.MOV.U32 R4, RZ, RZ, R2 ;  /* 0x000000ffff047224 */ /* 0x000fe400078e0002 */
[----:B------:R-:W-:-:S07]  /*a71e0*/  IMAD.MOV.U32 R5, RZ, RZ, R0 ;  /* 0x000000ffff057224 */ /* 0x000fce00078e0000 */
[C---:B--2---:R-:W-:Y:S01]  /*a71f0*/  HMMA.16816.F32.BF16 R4, R16.reuse, R4, R24 ;  /* 0x000000041004723c */ /* 0x044fe20000041818 */
[----:B---3--:R-:W-:Y:S01]  /*a7200*/  STL.64 [R1+0xc990], R14 ;  /* 0x00c9900e01007387 */ /* 0x008fe20000100a00 */
[----:B----4-:R0:W-:Y:S03]  /*a7210*/  STL.64 [R1+0xc988], R12 ;  /* 0x00c9880c01007387 */ /* 0x0101e60000100a00 */
        /* <DEDUP_REMOVED lines=8> */
[----:B------:R-:W4:Y:S01]  /*a72a0*/  LDL.LU.64 R26, [R1+0xc9f8] ;  /* 0x00c9f800011a7983 */ /* 0x000f220000300a00 */
[----:B------:R-:W4:Y:S05]  /*a72b0*/  LDL.LU.64 R24, [R1+0xc9f0] ;  /* 0x00c9f00001187983 */ /* 0x000f2a0000300a00 */
        /* <DEDUP_REMOVED lines=18> */
[----:B------:R-:W4:Y:S01]  /*a73e0*/  LDL.LU.64 R24, [R1+0xc9b0] ;  /* 0x00c9b00001187983 */ /* 0x000f220000300a00 */
[----:B-1----:R-:W4:Y:S02]  /*a73f0*/  LDL.LU.64 R6, [R1+0xc9a8] ;  /* 0x00c9a80001067983 */ /* 0x002f240000300a00 */
[----:B------:R-:W4:Y:S11]  /*a7400*/  LDL.LU.64 R4, [R1+0xc9a0] ;  /* 0x00c9a00001047983 */ /* 0x000f360000300a00 */
[----:B------:R-:W-:Y:S07]  /*a7410*/  @!UPT UIADD3 URZ, URZ, URZ, URZ ;  /* 0x0000003f3f3ff290 */ /* 0x000fee000fffe03f */
[----:B------:R0:W-:Y:S01]  /*a7420*/  STL.64 [R1+0xc0], R16 ;  /* 0x0000c01001007387 */ /* 0x0001e20000100a00 */
[----:B------:R-:W-:Y:S03]  /*a7430*/  STL.64 [R1+0xc8], R18 ;  /* 0x0000c81201007387 */ /* 0x000fe60000100a00 */
[----:B0-----:R-:W2:Y:S01]  /*a7440*/  LDL.64 R16, [R1+0x10] ;  /* 0x0000100001107983 */ /* 0x001ea20000100a00 */
[C---:B----4-:R-:W-:Y:S01]  /*a7450*/  HMMA.16816.F32.BF16 R20, R4.reuse, R24, R20 ;  /* 0x000000180414723c */ /* 0x050fe20000041814 */
[----:B------:R-:W-:Y:S11]  /*a7460*/  IMAD.MOV.U32 R0, RZ, RZ, R25 ;  /* 0x000000ffff007224 */ /* 0x000ff600078e0019 */
[----:B------:R-:W-:Y:S11]  /*a7470*/  @!UPT UIADD3 URZ, URZ, URZ, URZ ;  /* 0x0000003f3f3ff290 */ /* 0x000ff6000fffe03f */
[----:B------:R0:W-:Y:S01]  /*a7480*/  STL.64 [R1+0x410], R20 ;  /* 0x0004101401007387 */ /* 0x0001e20000100a00 */
[----:B------:R-:W-:Y:S02]  /*a7490*/  STL.64 [R1+0x418], R22 ;  /* 0x0004181601007387 */ /* 0x000fe40000100a00 */
[----:B0-----:R-:W-:Y:S02]  /*a74a0*/  IMAD.MOV.U32 R20, RZ, RZ, R24 ;  /* 0x000000ffff147224 */ /* 0x001fe400078e0018 */
[----:B------:R-:W2:Y:S03]  /*a74b0*/  LDL.LU.64 R24, [R1+0xc998] ;  /* 0x00c9980001187983 */ /* 0x000ea60000300a00 */
[----:B------:R0:W-:Y:S02]  /*a74c0*/  STL [R1+0xc918], R20 ;  /* 0x00c9181401007387 */ /* 0x0001e40000100800 */
[----:B0-----:R-:W4:Y:S01]  /*a74d0*/  LDL.LU R20, [R1+0x400] ;  /* 0x0004000001147983 */ /* 0x001f220000300800 */
[----:B------:R-:W4:Y:S02]  /*a74e0*/  LDL.LU R21, [R1+0x404] ;  /* 0x0004040001157983 */ /* 0x000f240000300800 */
[----:B------:R-:W4:Y:S02]  /*a74f0*/  LDL.LU R22, [R1+0x408] ;  /* 0x0004080001167983 */ /* 0x000f240000300800 */
[----:B------:R-:W4:Y:S01]  /*a7500*/  LDL.LU R23, [R1+0x40c] ;  /* 0x00040c0001177983 */ /* 0x000f220000300800 */
[C---:B--2---:R-:W-:Y:S08]  /*a7510*/  HMMA.16816.F32.BF16 R12, R4.reuse, R24, R12 ;  /* 0x00000018040c723c */ /* 0x044ff0000004180c */
[----:B----4-:R-:W-:Y:S11]  /*a7520*/  HMMA.16816.F32.BF16 R20, R4, R16, R20 ;  /* 0x000000100414723c */ /* 0x010ff60000041814 */
[----:B------:R-:W-:Y:S11]  /*a7530*/  @!UPT UIADD3 URZ, URZ, URZ, URZ ;  /* 0x0000003f3f3ff290 */ /* 0x000ff6000fffe03f */
[----:B------:R-:W-:Y:S01]  /*a7540*/  @!UPT UIADD3 URZ, URZ, URZ, URZ ;  /* 0x0000003f3f3ff290 */ /* 0x000fe2000fffe03f */
[----:B------:R0:W-:Y:S01]  /*a7550*/  STL.64 [R1+0x400], R20 ;  /* 0x0004001401007387 */ /* 0x0001e20000100a00 */
[----:B------:R1:W-:Y:S02]  /*a7560*/  STL.64 [R1+0x408], R22 ;  /* 0x0004081601007387 */ /* 0x0003e40000100a00 */
[----:B0-----:R-:W-:Y:S02]  /*a7570*/  IMAD.MOV.U32 R21, RZ, RZ, R17 ;  /* 0x000000ffff157224 */ /* 0x001fe400078e0011 */
[----:B-1----:R-:W-:Y:S02]  /*a7580*/  IMAD.MOV.U32 R22, RZ, RZ, R16 ;  /* 0x000000ffff167224 */ /* 0x002fe400078e0010 */
[----:B------:R-:W2:Y:S01]  /*a7590*/  LDL.LU R16, [R1+0x3c0] ;  /* 0x0003c00001107983 */ /* 0x000ea20000300800 */
[----:B------:R-:W2:Y:S02]  /*a75a0*/  LDL.LU R17, [R1+0x3c4] ;  /* 0x0003c40001117983 */ /* 0x000ea40000300800 */
[----:B------:R-:W2:Y:S02]  /*a75b0*/  LDL.LU R18, [R1+0x3c8] ;  /* 0x0003c80001127983 */ /* 0x000ea40000300800 */
[----:B------:R-:W2:Y:S01]  /*a75c0*/  LDL.LU R19, [R1+0x3cc] ;  /* 0x0003cc0001137983 */ /* 0x000ea20000300800 */
[----:B------:R-:W-:Y:S01]  /*a75d0*/  STL.64 [R1+0x3f0], R12 ;  /* 0x0003f00c01007387 */ /* 0x000fe20000100a00 */
[----:B------:R0:W-:Y:S02]  /*a75e0*/  STL.64 [R1+0x3f8], R14 ;  /* 0x0003f80e01007387 */ /* 0x0001e40000100a00 */
[----:B------:R-:W-:-:S02]  /*a75f0*/  IMAD.MOV.U32 R23, RZ, RZ, R25 ;  /* 0x000000ffff177224 */ /* 0x000fc400078e0019 */
[----:B------:R-:W-:Y:S01]  /*a7600*/  IMAD.MOV.U32 R20, RZ, RZ, R24 ;  /* 0x000000ffff147224 */ /* 0x000fe200078e0018 */
[----:B0-----:R-:W4:Y:S01]  /*a7610*/  LDL.LU.64 R14, [R1+0xc990] ;  /* 0x00c99000010e7983 */ /* 0x001f220000300a00 */
[----:B------:R-:W4:Y:S02]  /*a7620*/  LDL.LU.64 R12, [R1+0xc988] ;  /* 0x00c98800010c7983 */ /* 0x000f240000300a00 */
[----:B------:R-:W2:Y:S02]  /*a7630*/  LDL.LU R26, [R1+0xc980] ;  /* 0x00c98000011a7983 */ /* 0x000ea40000300800 */
[----:B------:R-:W4:Y:S01]  /*a7640*/  LDL.LU.64 R24, [R1+0xc978] ;  /* 0x00c9780001187983 */ /* 0x000f220000300a00 */
[----:B------:R-:W-:Y:S01]  /*a7650*/  STL.64 [R1+0xc928], R22 ;  /* 0x00c9281601007387 */ /* 0x000fe20000100a00 */
[----:B------:R0:W-:Y:S03]  /*a7660*/  STL.64 [R1+0xc920], R20 ;  /* 0x00c9201401007387 */ /* 0x0001e60000100a00 */
[----:B0-----:R-:W2:Y:S01]  /*a7670*/  LDL.LU R20, [R1+0x700] ;  /* 0x0007000001147983 */ /* 0x001ea20000300800 */
[----:B------:R-:W2:Y:S02]  /*a7680*/  LDL.LU R21, [R1+0x704] ;  /* 0x0007040001157983 */ /* 0x000ea40000300800 */
[----:B------:R-:W2:Y:S02]  /*a7690*/  LDL.LU R22, [R1+0x708] ;  /* 0x0007080001167983 */ /* 0x000ea40000300800 */
[----:B------:R-:W2:Y:S02]  /*a76a0*/  LDL.LU R23, [R1+0x70c] ;  /* 0x00070c0001177983 */ /* 0x000ea40000300800 */
[----:B--2---:R-:W-:Y:S01]  /*a76b0*/  STL.64 [R1+0xc938], R22 ;  /* 0x00c9381601007387 */ /* 0x004fe20000100a00 */
[----:B------:R0:W-:Y:S03]  /*a76c0*/  STL.64 [R1+0xc930], R20 ;  /* 0x00c9301401007387 */ /* 0x0001e60000100a00 */
[----:B0-----:R-:W2:Y:S01]  /*a76d0*/  LDL.64 R20, [R1+0x150] ;  /* 0x0001500001147983 */ /* 0x001ea20000100a00 */
[C---:B----4-:R-:W-:Y:S03]  /*a76e0*/  HMMA.16816.F32.BF16 R12, R4.reuse, R24, R12 ;  /* 0x00000018040c723c */ /* 0x050fe6000004180c */
[----:B--2---:R0:W-:Y:S04]  /*a76f0*/  STL.64 [R1+0xc948], R20 ;  /* 0x00c9481401007387 */ /* 0x0041e80000100a00 */
[----:B0-----:R-:W2:Y:S11]  /*a7700*/  LDL.64 R20, [R1+0x30] ;  /* 0x0000300001147983 */ /* 0x001eb60000100a00 */
[----:B------:R-:W-:Y:S05]  /*a7710*/  @!UPT UIADD3 URZ, URZ, URZ, URZ ;  /* 0x0000003f3f3ff290 */ /* 0x000fea000fffe03f */
[----:B------:R-:W-:Y:S02]  /*a7720*/  STL.64 [R1+0x3e0], R12 ;  /* 0x0003e00c01007387 */ /* 0x000fe40000100a00 */
[----:B------:R0:W-:Y:S02]  /*a7730*/  STL.64 [R1+0x3e8], R14 ;  /* 0x0003e80e01007387 */ /* 0x0001e40000100a00 */
[----:B0-----:R-:W4:Y:S01]  /*a7740*/  LDL.LU.64 R14, [R1+0xc970] ;  /* 0x00c97000010e7983 */ /* 0x001f220000300a00 */
[----:B------:R-:W3:Y:S02]  /*a7750*/  LDL.LU.64 R12, [R1+0xc968] ;  /* 0x00c96800010c7983 */ /* 0x000ee40000300a00 */
[C---:B---3--:R-:W-:Y:S11]  /*a7760*/  HMMA.16816.F32.BF16 R8, R4.reuse, R12, R8 ;  /* 0x0000000c0408723c */ /* 0x048ff60000041808 */
[----:B------:R-:W-:Y:S11]  /*a7770*/  @!UPT UIADD3 URZ, URZ, URZ, URZ ;  /* 0x0000003f3f3ff290 */ /* 0x000ff6000fffe03f */
[----:B------:R-:W-:Y:S01]  /*a7780*/  @!UPT UIADD3 URZ, URZ, URZ, URZ ;  /* 0x0000003f3f3ff290 */ /* 0x000fe2000fffe03f */
[----:B------:R0:W-:Y:S01]  /*a7790*/  STL.64 [R1+0x3d0], R8 ;  /* 0x0003d00801007387 */ /* 0x0001e20000100a00 */
[----:B------:R-:W-:Y:S03]  /*a77a0*/  STL.64 [R1+0x3d8], R10 ;  /* 0x0003d80a01007387 */ /* 0x000fe60000100a00 */
[----:B0-----:R-:W3:Y:S01]  /*a77b0*/  LDL.LU.64 R8, [R1+0xc960] ;  /* 0x00c9600001087983 */ /* 0x001ee20000300a00 */
[----:B----4-:R-:W-:Y:S02]  /*a77c0*/  STL.64 [R1+0xc848], R14 ;  /* 0x00c8480e01007387 */ /* 0x010fe40000100a00 */
[----:B------:R0:W-:Y:S02]  /*a77d0*/  STL.64 [R1+0xc840], R12 ;  /* 0x00c8400c01007387 */ /* 0x0001e40000100a00 */
[----:B0-----:R-:W4:Y:S04]  /*a77e0*/  LDL.64 R12, [R1+0x130] ;  /* 0x00013000010c7983 */ /* 0x001f280000100a00 */
[----:B----4-:R0:W-:Y:S04]  /*a77f0*/  STL.64 [R1+0xc940], R12 ;  /* 0x00c9400c01007387 */ /* 0x0101e80000100a00 */
[----:B0-----:R-:W4:Y:S01]  /*a7800*/  LDL.LU R12, [R1+0x710] ;  /* 0x00071000010c7983 */ /* 0x001f220000300800 */
[----:B------:R-:W4:Y:S02]  /*a7810*/  LDL.LU R13, [R1+0x714] ;  /* 0x00071400010d7983 */ /* 0x000f240000300800 */
[----:B------:R-:W2:Y:S02]  /*a7820*/  LDL.LU R14, [R1+0x718] ;  /* 0x00071800010e7983 */ /* 0x000ea40000300800 */
[----:B------:R-:W2:Y:S01]  /*a7830*/  LDL.LU R15, [R1+0x71c] ;  /* 0x00071c00010f7983 */ /* 0x000ea20000300800 */
[C---:B---3--:R-:W-:Y:S01]  /*a7840*/  HMMA.16816.F32.BF16 R16, R4.reuse, R8, R16 ;  /* 0x000000080410723c */ /* 0x048fe20000041810 */
[----:B--2---:R-:W-:Y:S01]  /*a7850*/  STL.64 [R1+0xc958], R14 ;  /* 0x00c9580e01007387 */ /* 0x004fe20000100a00 */
[----:B----4-:R0:W-:Y:S03]  /*a7860*/  STL.64 [R1+0xc950], R12 ;  /* 0x00c9500c01007387 */ /* 0x0101e60000100a00 */
[----:B0-----:R-:W2:Y:S01]  /*a7870*/  LDL.LU R12, [R1+0x3b0] ;  /* 0x0003b000010c7983 */ /* 0x001ea20000300800 */
[----:B------:R-:W2:Y:S02]  /*a7880*/  LDL.LU R13, [R1+0x3b4] ;  /* 0x0003b400010d7983 */ /* 0x000ea40000300800 */
[----:B------:R-:W2:Y:S02]  /*a7890*/  LDL.LU R14, [R1+0x3b8] ;  /* 0x0003b800010e7983 */ /* 0x000ea40000300800 */
[----:B------:R-:W2:Y:S11]  /*a78a0*/  LDL.LU R15, [R1+0x3bc] ;  /* 0x0003bc00010f7983 */ /* 0x000eb60000300800 */
[----:B------:R-:W-:Y:S02]  /*a78b0*/  @!UPT UIADD3 URZ, URZ, URZ, URZ ;  /* 0x0000003f3f3ff290 */ /* 0x000fe4000fffe03f */
[----:B------:R-:W-:Y:S01]  /*a78c0*/  STL.64 [R1+0x3c0], R16 ;  /* 0x0003c01001007387 */ /* 0x000fe20000100a00 */
[----:B------:R-:W-:Y:S02]  /*a78d0*/  STL.64 [R1+0x3c8], R18 ;  /* 0x0003c81201007387 */ /* 0x000fe40000100a00 */
[----:B------:R-:W0:Y:S02]  /*a78e0*/  LDSM.16.MT88.4 R16, [R26+0x42000] ;  /* 0x042000001a10783b */ /* 0x000e240000004200 */
[----:B0-----:R-:W-:Y:S02]  /*a78f0*/  STL.64 [R1+0xc748], R18 ;  /* 0x00c7481201007387 */ /* 0x001fe40000100a00 */
[----:B------:R0:W-:Y:S02]  /*a7900*/  STL.64 [R1+0xc740], R16 ;  /* 0x00c7401001007387 */ /* 0x0001e40000100a00 */
[----:B0-----:R-:W3:Y:S01]  /*a7910*/  LDL.LU.64 R16, [R1+0xd0] ;  /* 0x0000d00001107983 */ /* 0x001ee20000300a00 */
[----:B------:R-:W-:Y:S01]  /*a7920*/  IMAD.MOV.U32 R27, RZ, RZ, R21 ;  /* 0x000000ffff1b7224 */ /* 0x000fe200078e0015 */
[C---:B--2---:R-:W-:Y:S02]  /*a7930*/  HMMA.16816.F32.BF16 R12, R4.reuse, R20, R12 ;  /* 0x00000014040c723c */ /* 0x044fe4000004180c */
[----:B---3--:R0:W-:Y:S04]  /*a7940*/  STL.64 [R1+0xc910], R16 ;  /* 0x00c9101001007387 */ /* 0x0081e80000100a00 */
[----:B0-----:R-:W2:Y:S01]  /*a7950*/  LDL.LU R16, [R1+0x6f0] ;  /* 0x0006f00001107983 */ /* 0x001ea20000300800 */
[----:B------:R-:W2:Y:S02]  /*a7960*/  LDL.LU R17, [R1+0x6f4] ;  /* 0x0006f40001117983 */ /* 0x000ea40000300800 */
[----:B------:R-:W2:Y:S02]  /*a7970*/  LDL.LU R18, [R1+0x6f8] ;  /* 0x0006f80001127983 */ /* 0x000ea40000300800 */
[----:B------:R-:W2:Y:S11]  /*a7980*/  LDL.LU R19, [R1+0x6fc] ;  /* 0x0006fc0001137983 */ /* 0x000eb60000300800 */
[----:B------:R-:W-:Y:S01]  /*a7990*/  @!UPT UIADD3 URZ, URZ, URZ, URZ ;  /* 0x0000003f3f3ff290 */ /* 0x000fe2000fffe03f */
[----:B------:R-:W-:Y:S01]  /*a79a0*/  STL.64 [R1+0x3b0], R12 ;  /* 0x0003b00c01007387 */ /* 0x000fe20000100a00 */
[----:B------:R0:W-:Y:S03]  /*a79b0*/  STL.64 [R1+0x3b8], R14 ;  /* 0x0003b80e01007387 */ /* 0x0001e60000100a00 */
[----:B0-----:R-:W3:Y:S01]  /*a79c0*/  LDL.LU.64 R14, [R1+0xc958] ;  /* 0x00c95800010e7983 */ /* 0x001ee20000300a00 */
[----:B------:R-:W3:Y:S02]  /*a79d0*/  LDL.LU.64 R12, [R1+0xc950] ;  /* 0x00c95000010c7983 */ /* 0x000ee40000300a00 */
[----:B------:R-:W3:Y:S02]  /*a79e0*/  LDL.LU.64 R20, [R1+0xc948] ;  /* 0x00c9480001147983 */ /* 0x000ee40000300a00 */
[----:B------:R-:W-:Y:S01]  /*a79f0*/  STL.64 [R1+0xc858], R26 ;  /* 0x00c8581a01007387 */ /* 0x000fe20000100a00 */
[----:B------:R0:W-:Y:S04]  /*a7a00*/  STL.64 [R1+0xc850], R24 ;  /* 0x00c8501801007387 */ /* 0x0001e80000100a00 */
[----:B0-----:R-:W4:Y:S01]  /*a7a10*/  LDL.64 R24, [R1+0x140] ;  /* 0x0001400001187983 */ /* 0x001f220000100a00 */
[----:B---3--:R-:W-:Y:S01]  /*a7a20*/  HMMA.16816.F32.BF16 R12, R4, R20, R12 ;  /* 0x00000014040c723c */ /* 0x008fe2000004180c */
[----:B------:R-:W-:-:S02]  /*a7a30*/  IMAD.MOV.U32 R3, RZ, RZ, R20 ;  /* 0x000000ffff037224 */ /* 0x000fc400078e0014 */
[----:B------:R-:W-:Y:S11]  /*a7a40*/  IMAD.MOV.U32 R2, RZ, RZ, R21 ;  /* 0x000000ffff027224 */ /* 0x000ff600078e0015 */
[----:B------:R-:W-:Y:S09]  /*a7a50*/  @!UPT UIADD3 URZ, URZ, URZ, URZ ;  /* 0x0000003f3f3ff290 */ /* 0x000ff2000fffe03f */
[----:B------:R0:W-:Y:S01]  /*a7a60*/  STL.64 [R1+0x710], R12 ;  /* 0x0007100c01007387 */ /* 0x0001e20000100a00 */
[----:B------:R-:W-:Y:S03]  /*a7a70*/  STL.64 [R1+0x718], R14 ;  /* 0x0007180e01007387 */ /* 0x000fe60000100a00 */
[----:B0-----:R-:W2:Y:S01]  /*a7a80*/  LDL.LU.64 R12, [R1+0xc940] ;  /* 0x00c94000010c7983 */ /* 0x001ea20000300a00 */
[----:B------:R-:W3:Y:S02]  /*a7a90*/  LDL.LU.64 R22, [R1+0xc938] ;  /* 0x00c9380001167983 */ /* 0x000ee40000300a00 */
[----:B------:R-:W3:Y:S02]  /*a7aa0*/  LDL.LU.64 R20, [R1+0xc930] ;  /* 0x00c9300001147983 */ /* 0x000ee40000300a00 */
[----:B------:R-:W-:Y:S01]  /*a7ab0*/  STL [R1+0xc814], R2 ;  /* 0x00c8140201007387 */ /* 0x000fe20000100800 */
[----:B------:R-:W-:Y:S01]  /*a7ac0*/  STL [R1+0xc810], R3 ;  /* 0x00c8100301007387 */ /* 0x000fe20000100800 */
[----:B----4-:R-:W-:-:S02]  /*a7ad0*/  IMAD.MOV.U32 R10, RZ, RZ, R25 ;  /* 0x000000ffff0a7224 */ /* 0x010fc400078e0019 */
[----:B------:R-:W-:Y:S01]  /*a7ae0*/  IMAD.MOV.U32 R11, RZ, RZ, R24 ;  /* 0x000000ffff0b7224 */ /* 0x000fe200078e0018 */
[C---:B---3--:R-:W-:Y:S11]  /*a7af0*/  HMMA.16816.F32.BF16 R20, R4.reuse, R24, R20 ;  /* 0x000000180414723c */ /* 0x048ff60000041814 */
[----:B------:R-:W-:Y:S11]  /*a7b00*/  @!UPT UIADD3 URZ, URZ, URZ, URZ ;  /* 0x0000003f3f3ff290 */ /* 0x000ff6000fffe03f */
[----:B------:R-:W-:Y:S01]  /*a7b10*/  @!UPT UIADD3 URZ, URZ, URZ, URZ ;  /* 0x0000003f3f3ff290 */ /* 0x000fe2000fffe03f */
[----:B------:R-:W-:Y:S01]  /*a7b20*/  STL.64 [R1+0x700], R20 ;  /* 0x0007001401007387 */ /* 0x000fe20000100a00 */
[----:B------:R0:W-:Y:S03]  /*a7b30*/  STL.64 [R1+0x708], R22 ;  /* 0x0007081601007387 */ /* 0x0001e60000100a00 */
[----:B0-----:R-:W3:Y:S01]  /*a7b40*/  LDL.LU.64 R22, [R1+0xc928] ;  /* 0x00c9280001167983 */ /* 0x001ee20000300a00 */
[----:B------:R-:W4:Y:S02]  /*a7b50*/  LDL.LU.64 R20, [R1+0xc920] ;  /* 0x00c9200001147983 */ /* 0x000f240000300a00 */
[----:B------:R-:W-:Y:S02]  /*a7b60*/  STL [R1+0xc81c], R10 ;  /* 0x00c81c0a01007387 */ /* 0x000fe40000100800 */
[----:B------:R-:W-:Y:S01]  /*a7b70*/  STL [R1+0xc818], R11 ;  /* 0x00c8180b01007387 */ /* 0x000fe20000100800 */
[----:B------:R2:W-:Y:S02]  /*a7b80*/  STL.64 [R1+0xc8e8], R8 ;  /* 0x00c8e80801007387 */ /* 0x0005e40000100a00 */
[----:B--2---:R-:W-:Y:S01]  /*a7b90*/  HMMA.16816.F32.BF16 R8, R4, R12, R16 ;  /* 0x0000000c0408723c */ /* 0x004fe20000041810 */
[----:B------:R-:W-:-:S02]  /*a7ba0*/  IMAD.MOV.U32 R29, RZ, RZ, R12 ;  /* 0x000000ffff1d7224 */ /* 0x000fc400078e000c */
[----:B------:R-:W-:Y:S11]  /*a7bb0*/  IMAD.MOV.U32 R28, RZ, RZ, R13 ;  /* 0x000000ffff1c7224 */ /* 0x000ff600078e000d */
[----:B------:R-:W-:Y:S09]  /*a7bc0*/  @!UPT UIADD3 URZ, URZ, URZ, URZ ;  /* 0x0000003f3f3ff290 */ /* 0x000ff2000fffe03f */
[----:B------:R-:W-:Y:S01]  /*a7bd0*/  STL.64 [R1+0x6f0], R8 ;  /* 0x0006f00801007387 */ /* 0x000fe20000100a00 */
[----:B------:R-:W-:Y:S02]  /*a7be0*/  STL.64 [R1+0x6f8], R10 ;  /* 0x0006f80a01007387 */ /* 0x000fe40000100a00 */
[----:B------:R-:W2:Y:S02]  /*a7bf0*/  LDL.LU R12, [R1+0x5b0] ;  /* 0x0005b000010c7983 */ /* 0x000ea40000300800 */
[----:B------:R-:W2:Y:S01]  /*a7c00*/  LDL.LU R13, [R1+0x5b4] ;  /* 0x0005b400010d7983 */ /* 0x000ea20000300800 */
[----:B------:R-:W2:Y:S01]  /*a7c10*/  LDL.LU R14, [R1+0x5b8] ;  /* 0x0005b800010e7983 */ /* 0x000ea20000300800 */
[----:B------:R-:W2:Y:S02]  /*a7c20*/  LDL.LU R15, [R1+0x5bc] ;  /* 0x0005bc00010f7983 */ /* 0x000ea40000300800 */
[----:B---3--:R-:W-:Y:S02]  /*a7c30*/  IMAD.MOV.U32 R25, RZ, RZ, R23 ;  /* 0x000000ffff197224 */ /* 0x008fe400078e0017 */
[----:B----4-:R-:W-:Y:S01]  /*a7c40*/  IMAD.MOV.U32 R24, RZ, RZ, R20 ;  /* 0x000000ffff187224 */ /* 0x010fe200078e0014 */
[----:B--2---:R-:W-:Y:S01]  /*a7c50*/  STL.64 [R1+0xc868], R14 ;  /* 0x00c8680e01007387 */ /* 0x004fe20000100a00 */
[----:B------:R0:W-:Y:S02]  /*a7c60*/  STL.64 [R1+0xc860], R12 ;  /* 0x00c8600c01007387 */ /* 0x0001e40000100a00 */
[----:B------:R-:W2:Y:S02]  /*a7c70*/  LDL.LU R20, [R1+0xc918] ;  /* 0x00c9180001147983 */ /* 0x000ea40000300800 */
[----:B------:R1:W-:Y:S01]  /*a7c80*/  STL.64 [R1+0xc870], R24 ;  /* 0x00c8701801007387 */ /* 0x0003e20000100a00 */
[----:B0-----:R-:W3:Y:S01]  /*a7c90*/  LDL.LU R12, [R1+0x5c0] ;  /* 0x0005c000010c7983 */ /* 0x001ee20000300800 */
[----:B------:R-:W3:Y:S02]  /*a7ca0*/  LDL.LU R13, [R1+0x5c4] ;  /* 0x0005c400010d7983 */ /* 0x000ee40000300800 */
[----:B------:R-:W4:Y:S02]  /*a7cb0*/  LDL.LU R14, [R1+0x5c8] ;  /* 0x0005c800010e7983 */ /* 0x000f240000300800 */
[----:B------:R-:W4:Y:S02]  /*a7cc0*/  LDL.LU R15, [R1+0x5cc] ;  /* 0x0005cc00010f7983 */ /* 0x000f240000300800 */
[----:B-1----:R-:W-:-:S02]  /*a7cd0*/  IMAD.MOV.U32 R24, RZ, RZ, R22 ;  /* 0x000000ffff187224 */ /* 0x002fc400078e0016 */
[----:B------:R-:W-:Y:S01]  /*a7ce0*/  IMAD.MOV.U32 R25, RZ, RZ, R21 ;  /* 0x000000ffff197224 */ /* 0x000fe200078e0015 */
[----:B----4-:R-:W-:Y:S01]  /*a7cf0*/  STL.64 [R1+0xc880], R14 ;  /* 0x00c8800e01007387 */ /* 0x010fe20000100a00 */
[----:B---3--:R0:W-:Y:S03]  /*a7d00*/  STL.64 [R1+0xc878], R12 ;  /* 0x00c8780c01007387 */ /* 0x0081e60000100a00 */
[----:B------:R2:W-:Y:S01]  /*a7d10*/  STL.64 [R1+0xc888], R24 ;  /* 0x00c8881801007387 */ /* 0x0005e20000100a00 */
[----:B0-----:R-:W3:Y:S01]  /*a7d20*/  LDL.LU R12, [R1+0x5d0] ;  /* 0x0005d000010c7983 */ /* 0x001ee20000300800 */
[----:B------:R-:W3:Y:S02]  /*a7d30*/  LDL.LU R13, [R1+0x5d4] ;  /* 0x0005d400010d7983 */ /* 0x000ee40000300800 */
[----:B------:R-:W4:Y:S02]  /*a7d40*/  LDL.LU R14, [R1+0x5d8] ;  /* 0x0005d800010e7983 */ /* 0x000f240000300800 */
[----:B------:R-:W4:Y:S02]  /*a7d50*/  LDL.LU R15, [R1+0x5dc] ;  /* 0x0005dc00010f7983 */ /* 0x000f240000300800 */
[----:B--2---:R-:W-:-:S02]  /*a7d60*/  IMAD.MOV.U32 R24, RZ, RZ, R20 ;  /* 0x000000ffff187224 */ /* 0x004fc400078e0014 */
[----:B------:R-:W-:Y:S01]  /*a7d70*/  IMAD.MOV.U32 R25, RZ, RZ, R0 ;  /* 0x000000ffff197224 */ /* 0x000fe200078e0000 */
[----:B----4-:R-:W-:Y:S01]  /*a7d80*/  STL.64 [R1+0xc898], R14 ;  /* 0x00c8980e01007387 */ /* 0x010fe20000100a00 */
[----:B---3--:R-:W-:Y:S03]  /*a7d90*/  STL.64 [R1+0xc890], R12 ;  /* 0x00c8900c01007387 */ /* 0x008fe60000100a00 */
[----:B------:R0:W-:Y:S02]  /*a7da0*/  STL.64 [R1+0xc8b0], R24 ;  /* 0x00c8b01801007387 */ /* 0x0001e40000100a00 */
[----:B0-----:R-:W2:Y:S04]  /*a7db0*/  LDL.64 R24, [R1+0xe0] ;  /* 0x0000e00001187983 */ /* 0x001ea80000100a00 */
[----:B--2---:R-:W-:Y:S01]  /*a7dc0*/  STL.64 [R1+0xc8c8], R24 ;  /* 0x00c8c81801007387 */ /* 0x004fe20000100a00 */
[----:B------:R-:W2:Y:S02]  /*a7dd0*/  LDL.LU R20, [R1+0x3a0] ;  /* 0x0003a00001147983 */ /* 0x000ea40000300800 */
[----:B------:R-:W2:Y:S02]  /*a7de0*/  LDL.LU R21, [R1+0x3a4] ;  /* 0x0003a40001157983 */ /* 0x000ea40000300800 */
[----:B------:R-:W3:Y:S01]  /*a7df0*/  LDL.LU R22, [R1+0x3a8] ;  /* 0x0003a80001167983 */ /* 0x000ee20000300800 */
[----:B------:R-:W3:Y:S01]  /*a7e00*/  LDL.LU R23, [R1+0x3ac] ;  /* 0x0003ac0001177983 */ /* 0x000ee20000300800 */
[----:B------:R-:W4:Y:S02]  /*a7e10*/  LDL.LU R8, [R1+0x6c0] ;  /* 0x0006c00001087983 */ /* 0x000f240000300800 */
[----:B------:R-:W4:Y:S02]  /*a7e20*/  LDL.LU R9, [R1+0x6c4] ;  /* 0x0006c40001097983 */ /* 0x000f240000300800 */
[----:B------:R-:W2:Y:S01]  /*a7e30*/  LDL.LU R10, [R1+0x6c8] ;  /* 0x0006c800010a7983 */ /* 0x000ea20000300800 */
[----:B------:R-:W2:Y:S01]  /*a7e40*/  LDL.LU R11, [R1+0x6cc] ;  /* 0x0006cc00010b7983 */ /* 0x000ea20000300800 */
[----:B------:R-:W3:Y:S02]  /*a7e50*/  LDL.LU R16, [R1+0x6e0] ;  /* 0x0006e00001107983 */ /* 0x000ee40000300800 */
[----:B------:R-:W3:Y:S02]  /*a7e60*/  LDL.LU R17, [R1+0x6e4] ;  /* 0x0006e40001117983 */ /* 0x000ee40000300800 */
[----:B------:R-:W3:Y:S01]  /*a7e70*/  LDL.LU R18, [R1+0x6e8] ;  /* 0x0006e80001127983 */ /* 0x000ee20000300800 */
[----:B------:R-:W3:Y:S04]  /*a7e80*/  LDL.LU R19, [R1+0x6ec] ;  /* 0x0006ec0001137983 */ /* 0x000ee80000300800 */
[----:B--2---:R-:W-:Y:S01]  /*a7e90*/  STL.64 [R1+0xc8f8], R10 ;  /* 0x00c8f80a01007387 */ /* 0x004fe20000100a00 */
[----:B----4-:R0:W-:Y:S03]  /*a7ea0*/  STL.64 [R1+0xc8f0], R8 ;  /* 0x00c8f00801007387 */ /* 0x0101e60000100a00 */
[----:B0-----:R-:W2:Y:S04]  /*a7eb0*/  LDL.64 R8, [R1+0x110] ;  /* 0x0001100001087983 */ /* 0x001ea80000100a00 */
[----:B--2---:R0:W-:Y:S01]  /*a7ec0*/  STL.64 [R1+0xc908], R8 ;  /* 0x00c9080801007387 */ /* 0x0041e20000100a00 */
[----:B------:R-:W2:Y:S03]  /*a7ed0*/  LDL.64 R24, [R1+0xf0] ;  /* 0x0000f00001187983 */ /* 0x000ea60000100a00 */
[----:B0-----:R-:W4:Y:S04]  /*a7ee0*/  LDL.64 R8, [R1+0x120] ;  /* 0x0001200001087983 */ /* 0x001f280000100a00 */
[----:B--2---:R0:W-:Y:S04]  /*a7ef0*/  STL.64 [R1+0xc8e0], R24 ;  /* 0x00c8e01801007387 */ /* 0x0041e80000100a00 */
[----:B0-----:R-:W2:Y:S04]  /*a7f00*/  LDL.64 R24, [R1+0x100] ;  /* 0x0001000001187983 */ /* 0x001ea80000100a00 */
[----:B--2---:R0:W-:Y:S04]  /*a7f10*/  STL.64 [R1+0xc900], R24 ;  /* 0x00c9001801007387 */ /* 0x0041e80000100a00 */
[----:B0-----:R-:W2:Y:S01]  /*a7f20*/  LDL.LU R24, [R1+0x6d0] ;  /* 0x0006d00001187983 */ /* 0x001ea20000300800 */
[----:B------:R-:W2:Y:S02]  /*a7f30*/  LDL.LU R25, [R1+0x6d4] ;  /* 0x0006d40001197983 */ /* 0x000ea40000300800 */
[----:B------:R-:W2:Y:S02]  /*a7f40*/  LDL.LU R26, [R1+0x6d8] ;  /* 0x0006d800011a7983 */ /* 0x000ea40000300800 */
[----:B------:R-:W2:Y:S01]  /*a7f50*/  LDL.LU R27, [R1+0x6dc] ;  /* 0x0006dc00011b7983 */ /* 0x000ea20000300800 */
[----:B---3--:R-:W-:Y:S01]  /*a7f60*/  STL.64 [R1+0xc8c0], R22 ;  /* 0x00c8c01601007387 */ /* 0x008fe20000100a00 */
[----:B------:R0:W-:Y:S03]  /*a7f70*/  STL.64 [R1+0xc8b8], R20 ;  /* 0x00c8b81401007387 */ /* 0x0001e60000100a00 */
[----:B0-----:R-:W3:Y:S01]  /*a7f80*/  LDL.LU R20, [R1+0x6a0] ;  /* 0x0006a00001147983 */ /* 0x001ee20000300800 */
[----:B------:R-:W3:Y:S02]  /*a7f90*/  LDL.LU R21, [R1+0x6a4] ;  /* 0x0006a40001157983 */ /* 0x000ee40000300800 */
[----:B------:R-:W2:Y:S02]  /*a7fa0*/  LDL.LU R22, [R1+0x6a8] ;  /* 0x0006a80001167983 */ /* 0x000ea40000300800 */
[----:B------:R-:W2:Y:S01]  /*a7fb0*/  LDL.LU R23, [R1+0x6ac] ;  /* 0x0006ac0001177983 */ /* 0x000ea20000300800 */
[----:B----4-:R-:W-:Y:S01]  /*a7fc0*/  HMMA.16816.F32.BF16 R16, R4, R8, R16 ;  /* 0x000000080410723c */ /* 0x010fe20000041810 */
        /* <DEDUP_REMOVED lines=10> */
[----:B------:R-:W-:Y:S01]  /*a8070*/  STL [R1+0xc824], R28 ;  /* 0x00c8241c01007387 */ /* 0x000fe20000100800 */
[----:B------:R-:W-:Y:S02]  /*a8080*/  STL [R1+0xc820], R29 ;  /* 0x00c8201d01007387 */ /* 0x000fe40000100800 */
[----:B------:R-:W4:Y:S02]  /*a8090*/  LDL R0, [R1+0xb38] ;  /* 0x000b380001007983 */ /* 0x000f240000100800 */
[----:B----4-:R-:W-:Y:S01]  /*a80a0*/  STL [R1+0xc828], R0 ;  /* 0x00c8280001007387 */ /* 0x010fe20000100800 */
[----:B------:R0:W-:Y:S02]  /*a80b0*/  STL.64 [R1+0x6e0], R16 ;  /* 0x0006e01001007387 */ /* 0x0001e40000100a00 */
[----:B------:R1:W-:Y:S01]  /*a80c0*/  STL.64 [R1+0x6e8], R18 ;  /* 0x0006e81201007387 */ /* 0x0003e20000100a00 */
[----:B0-----:R-:W4:Y:S01]  /*a80d0*/  LDL.LU.64 R16, [R1+0xc910] ;  /* 0x00c9100001107983 */ /* 0x001f220000300a00 */
[----:B-1----:R-:W-:-:S02]  /*a80e0*/  IMAD.MOV.U32 R19, RZ, RZ, R8 ;  /* 0x000000ffff137224 */ /* 0x002fc400078e0008 */
[----:B------:R-:W-:Y:S02]  /*a80f0*/  IMAD.MOV.U32 R18, RZ, RZ, R9 ;  /* 0x000000ffff127224 */ /* 0x000fe400078e0009 */
[----:B------:R-:W2:Y:S01]  /*a8100*/  LDL.LU.64 R8, [R1+0xc908] ;  /* 0x00c9080001087983 */ /* 0x000ea20000300a00 */
[----:B------:R-:W-:Y:S01]  /*a8110*/  STL [R1+0xc82c], R19 ;  /* 0x00c82c1301007387 */ /* 0x000fe20000100800 */
[C---:B--2---:R-:W-:Y:S01]  /*a8120*/  HMMA.16816.F32.BF16 R24, R4.reuse, R8, R24 ;  /* 0x000000080418723c */ /* 0x044fe20000041818 */
[----:B------:R-:W-:Y:S02]  /*a8130*/  IMAD.MOV.U32 R2, RZ, RZ, R8 ;  /* 0x000000ffff027224 */ /* 0x000fe400078e0008 */
[----:B------:R-:W-:Y:S11]  /*a8140*/  IMAD.MOV.U32 R3, RZ, RZ, R9 ;  /* 0x000000ffff037224 */ /* 0x000ff600078e0009 */
[----:B------:R-:W-:Y:S09]  /*a8150*/  @!UPT UIADD3 URZ, URZ, URZ, URZ ;  /* 0x0000003f3f3ff290 */ /* 0x000ff2000fffe03f */
[----:B------:R0:W-:Y:S01]  /*a8160*/  STL.64 [R1+0x6d0], R24 ;  /* 0x0006d01801007387 */ /* 0x0001e20000100a00 */
[----:B------:R-:W-:Y:S03]  /*a8170*/  STL.64 [R1+0x6d8], R26 ;  /* 0x0006d81a01007387 */ /* 0x000fe60000100a00 */
[----:B0-----:R-:W2:Y:S01]  /*a8180*/  LDL.LU.64 R24, [R1+0xc900] ;  /* 0x00c9000001187983 */ /* 0x001ea20000300a00 */
[----:B------:R-:W2:Y:S02]  /*a8190*/  LDL.LU.64 R10, [R1+0xc8f8] ;  /* 0x00c8f800010a7983 */ /* 0x000ea40000300a00 */
[----:B------:R-:W2:Y:S02]  /*a81a0*/  LDL.LU.64 R8, [R1+0xc8f0] ;  /* 0x00c8f00001087983 */ /* 0x000ea40000300a00 */
[C---:B--2---:R-:W-:Y:S11]  /*a81b0*/  HMMA.16816.F32.BF16 R8, R4.reuse, R24, R8 ;  /* 0x000000180408723c */ /* 0x044ff60000041808 */
[----:B------:R-:W-:Y:S11]  /*a81c0*/  @!UPT UIADD3 URZ, URZ, URZ, URZ ;  /* 0x0000003f3f3ff290 */ /* 0x000ff6000fffe03f */
[----:B------:R-:W-:Y:S01]  /*a81d0*/  @!UPT UIADD3 URZ, URZ, URZ, URZ ;  /* 0x0000003f3f3ff290 */ /* 0x000fe2000fffe03f */
[----:B------:R0:W-:Y:S01]  /*a81e0*/  STL.64 [R1+0x6c0], R8 ;  /* 0x0006c00801007387 */ /* 0x0001e20000100a00 */
[----:B------:R1:W-:Y:S03]  /*a81f0*/  STL.64 [R1+0x6c8], R10 ;  /* 0x0006c80a01007387 */ /* 0x0003e60000100a00 */
[----:B0-----:R-:W2:Y:S01]  /*a8200*/  LDL.LU.64 R8, [R1+0xc8e8] ;  /* 0x00c8e80001087983 */ /* 0x001ea20000300a00 */
[----:B-1----:R-:W-:Y:S02]  /*a8210*/  IMAD.MOV.U32 R10, RZ, RZ, R24 ;  /* 0x000000ffff0a7224 */ /* 0x002fe400078e0018 */
[----:B------:R-:W-:Y:S02]  /*a8220*/  IMAD.MOV.U32 R11, RZ, RZ, R25 ;  /* 0x000000ffff0b7224 */ /* 0x000fe400078e0019 */
[----:B------:R-:W2:Y:S03]  /*a8230*/  LDL.LU.64 R24, [R1+0xc8e0] ;  /* 0x00c8e00001187983 */ /* 0x000ea60000300a00 */
[----:B------:R-:W-:Y:S01]  /*a8240*/  STL.64 [R1+0xc838], R10 ;  /* 0x00c8380a01007387 */ /* 0x000fe20000100a00 */
[----:B--2---:R-:W-:Y:S01]  /*a8250*/  HMMA.16816.F32.BF16 R20, R4, R24, R20 ;  /* 0x000000180414723c */ /* 0x004fe20000041814 */
[----:B------:R0:W-:Y:S01]  /*a8260*/  STL.64 [R1+0xc830], R8 ;  /* 0x00c8300801007387 */ /* 0x0001e20000100a00 */
[----:B------:R-:W-:-:S02]  /*a8270*/  IMAD.MOV.U32 R28, RZ, RZ, R24 ;  /* 0x000000ffff1c7224 */ /* 0x000fc400078e0018 */
[----:B------:R-:W-:Y:S01]  /*a8280*/  IMAD.MOV.U32 R29, RZ, RZ, R25 ;  /* 0x000000ffff1d7224 */ /* 0x000fe200078e0019 */
[----:B0-----:R-:W2:Y:S01]  /*a8290*/  LDL.LU R8, [R1+0x5a0] ;  /* 0x0005a00001087983 */ /* 0x001ea20000300800 */
[----:B------:R-:W2:Y:S02]  /*a82a0*/  LDL.LU R9, [R1+0x5a4] ;  /* 0x0005a40001097983 */ /* 0x000ea40000300800 */
[----:B------:R-:W2:Y:S02]  /*a82b0*/  LDL.LU R10, [R1+0x5a8] ;  /* 0x0005a800010a7983 */ /* 0x000ea40000300800 */
[----:B------:R-:W2:Y:S11]  /*a82c0*/  LDL.LU R11, [R1+0x5ac] ;  /* 0x0005ac00010b7983 */ /* 0x000eb60000300800 */
[----:B------:R-:W-:Y:S02]  /*a82d0*/  @!UPT UIADD3 URZ, URZ, URZ, URZ ;  /* 0x0000003f3f3ff290 */ /* 0x000fe4000fffe03f */
[----:B------:R-:W-:Y:S01]  /*a82e0*/  STL.64 [R1+0x6b0], R20 ;  /* 0x0006b01401007387 */ /* 0x000fe20000100a00 */
[----:B------:R0:W-:Y:S03]  /*a82f0*/  STL.64 [R1+0x6b8], R22 ;  /* 0x0006b81601007387 */ /* 0x0001e60000100a00 */
[----:B0-----:R-:W2:Y:S01]  /*a8300*/  LDL.LU.64 R22, [R1+0xc8d8] ;  /* 0x00c8d80001167983 */ /* 0x001ea20000300a00 */
[----:B------:R-:W2:Y:S02]  /*a8310*/  LDL.LU.64 R20, [R1+0xc8d0] ;  /* 0x00c8d00001147983 */ /* 0x000ea40000300a00 */
[----:B------:R-:W2:Y:S02]  /*a8320*/  LDL.LU.64 R24, [R1+0xc8c8] ;  /* 0x00c8c80001187983 */ /* 0x000ea40000300a00 */
[C---:B--2---:R-:W-:Y:S11]  /*a8330*/  HMMA.16816.F32.BF16 R20, R4.reuse, R24, R20 ;  /* 0x000000180414723c */ /* 0x044ff60000041814 */
        /* <DEDUP_REMOVED lines=8> */
[----:B------:R-:W3:Y:S01]  /*a83c0*/  LDL.LU.64 R24, [R1+0xc8b0] ;  /* 0x00c8b00001187983 */ /* 0x000ee20000300a00 */
[----:B----4-:R-:W-:Y:S03]  /*a83d0*/  HMMA.16816.F32.BF16 R4, R4, R16, R20 ;  /* 0x000000100404723c */ /* 0x010fe60000041814 */
[----:B------:R-:W3:Y:S01]  /*a83e0*/  LDL.LU.64 R22, [R1+0xc8a8] ;  /* 0x00c8a80001167983 */ /* 0x000ee20000300a00 */
[----:B------:R-:W3:Y:S11]  /*a83f0*/  LDL.LU.64 R20, [R1+0xc8a0] ;  /* 0x00c8a00001147983 */ /* 0x000ef60000300a00 */
[----:B------:R-:W-:Y:S08]  /*a8400*/  @!UPT UIADD3 URZ, URZ, URZ, URZ ;  /* 0x0000003f3f3ff290 */ /* 0x000ff0000fffe03f */
[----:B------:R0:W-:Y:S01]  /*a8410*/  STL.64 [R1+0x3a0], R4 ;  /* 0x0003a00401007387 */ /* 0x0001e20000100a00 */
[----:B------:R1:W-:Y:S03]  /*a8420*/  STL.64 [R1+0x3a8], R6 ;  /* 0x0003a80601007387 */ /* 0x0003e60000100a00 */
[----:B0-----:R-:W2:Y:S01]  /*a8430*/  LDL.LU R4, [R1+0x590] ;  /* 0x0005900001047983 */ /* 0x001ea20000300800 */
[----:B------:R-:W2:Y:S02]  /*a8440*/  LDL.LU R5, [R1+0x594] ;  /* 0x0005940001057983 */ /* 0x000ea40000300800 */
[----:B-1----:R-:W2:Y:S02]  /*a8450*/  LDL.LU R6, [R1+0x598] ;  /* 0x0005980001067983 */ /* 0x002ea40000300800 */
[----:B------:R-:W2:Y:S01]  /*a8460*/  LDL.LU R7, [R1+0x59c] ;  /* 0x00059c0001077983 */ /* 0x000ea20000300800 */
[----:B------:R-:W-:Y:S01]  /*a8470*/  STL.64 [R1+0xc760], R16 ;  /* 0x00c7601001007387 */ /* 0x000fe20000100a00 */
[C---:B---3--:R-:W-:Y:S03]  /*a8480*/  HMMA.16816.F32.BF16 R24, R20.reuse, R24, R12 ;  /* 0x000000181418723c */ /* 0x048fe6000004180c */
[----:B------:R-:W3:Y:S01]  /*a8490*/  LDL.LU.64 R14, [R1+0xc898] ;  /* 0x00c89800010e7983 */ /* 0x000ee20000300a00 */
[----:B------:R-:W3:Y:S11]  /*a84a0*/  LDL.LU.64 R12, [R1+0xc890] ;  /* 0x00c89000010c7983 */ /* 0x000ef60000300a00 */
[----:B------:R-:W-:Y:S08]  /*a84b0*/  @!UPT UIADD3 URZ, URZ, URZ, URZ ;  /* 0x0000003f3f3ff290 */ /* 0x000ff0000fffe03f */
[----:B------:R0:W-:Y:S01]  /*a84c0*/  STL.64 [R1+0x5f0], R24 ;  /* 0x0005f01801007387 */ /* 0x0001e20000100a00 */
[----:B------:R3:W-:Y:S03]  /*a84d0*/  STL.64 [R1+0x5f8], R26 ;  /* 0x0005f81a01007387 */ /* 0x0007e60000100a00 */
[----:B0-----:R-:W3:Y:S02]  /*a84e0*/  LDL.LU.64 R24, [R1+0xc888] ;  /* 0x00c8880001187983 */ /* 0x001ee40000300a00 */
[C---:B---3--:R-:W-:Y:S02]  /*a84f0*/  HMMA.16816.F32.BF16 R24, R20.reuse, R24, R12 ;  /* 0x000000181418723c */ /* 0x048fe4000004180c */
[----:B------:R-:W3:Y:S01]  /*a8500*/  LDL.LU.64 R14, [R1+0xc880] ;  /* 0x00c88000010e7983 */ /* 0x000ee20000300a00 */
[----:B------:R-:W3:Y:S11]  /*a8510*/  LDL.LU.64 R12, [R1+0xc878] ;  /* 0x00c87800010c7983 */ /* 0x000ef60000300a00 */
[----:B------:R-:W-:Y:S09]  /*a8520*/  @!UPT UIADD3 URZ, URZ, URZ, URZ ;  /* 0x0000003f3f3ff290 */ /* 0x000ff2000fffe03f */
[----:B------:R0:W-:Y:S01]  /*a8530*/  STL.64 [R1+0x5e0], R24 ;  /* 0x0005e01801007387 */ /* 0x0001e20000100a00 */
        /* <DEDUP_REMOVED lines=8> */
[----:B0-----:R-:W4:Y:S01]  /*a85c0*/  LDL.LU.64 R26, [R1+0xc858] ;  /* 0x00c85800011a7983 */ /* 0x001f220000300a00 */
        /* <DEDUP_REMOVED lines=8> */
[----:B------:R0:W-:Y:S02]  /*a8650*/  STL.64 [R1+0xc728], R24 ;  /* 0x00c7281801007387 */ /* 0x0001e40000100a00 */
[----:B0-----:R-:W3:Y:S01]  /*a8660*/  LDL R24, [R1+0x30] ;  /* 0x0000300001187983 */ /* 0x001ee20000100800 */
[C---:B--2---:R-:W-:Y:S11]  /*a8670*/  HMMA.16816.F32.BF16 R8, R20.reuse, R12, R8 ;  /* 0x0000000c1408723c */ /* 0x044ff60000041808 */
        /* <DEDUP_REMOVED lines=8> */
[----:B0-----:R-:W3:Y:S01]  /*a8700*/  LDL.LU R12, [R1+0x9a0] ;  /* 0x0009a000010c7983 */ /* 0x001ee20000300800 */
[----:B------:R-:W3:Y:S02]  /*a8710*/  LDL.LU R13, [R1+0x9a4] ;  /* 0x0009a400010d7983 */ /* 0x000ee40000300800 */
[----:B------:R-:W3:Y:S02]  /*a8720*/  LDL.LU R14, [R1+0x9a8] ;  /* 0x0009a800010e7983 */ /* 0x000ee40000300800 */
[----:B------:R-:W3:Y:S02]  /*a8730*/  LDL.LU R15, [R1+0x9ac] ;  /* 0x0009ac00010f7983 */ /* 0x000ee40000300800 */
[----:B----4-:R-:W-:Y:S01]  /*a8740*/  IMAD.MOV.U32 R25, RZ, RZ, R27 ;  /* 0x000000ffff197224 */ /* 0x010fe200078e001b */
[C---:B--2---:R-:W-:Y:S01]  /*a8750*/  HMMA.16816.F32.BF16 R4, R20.reuse, R8, R4 ;  /* 0x000000081404723c */ /* 0x044fe20000041804 */
[----:B------:R-:W-:Y:S11]  /*a8760*/  STL.64 [R1+0xc6e8], R8 ;  /* 0x00c6e80801007387 */ /* 0x000ff60000100a00 */
[----:B------:R-:W-:Y:S11]  /*a8770*/  @!UPT UIADD3 URZ, URZ, URZ, URZ ;  /* 0x0000003f3f3ff290 */ /* 0x000ff6000fffe03f */
[----:B------:R-:W-:Y:S01]  /*a8780*/  STL.64 [R1+0x5a0], R4 ;  /* 0x0005a00401007387 */ /* 0x000fe20000100a00 */
[----:B------:R-:W-:Y:S02]  /*a8790*/  STL.64 [R1+0x5a8], R6 ;  /* 0x0005a80601007387 */ /* 0x000fe40000100a00 */
[----:B------:R-:W0:Y:S02]  /*a87a0*/  LDSM.16.MT88.4 R4, [R26+0x42080] ;  /* 0x042080001a04783b */ /* 0x000e240000004200 */
[----:B0-----:R-:W-:Y:S02]  /*a87b0*/  STL.64 [R1+0xc668], R6 ;  /* 0x00c6680601007387 */ /* 0x001fe40000100a00 */
[----:B------:R3:W-:Y:S02]  /*a87c0*/  STL.64 [R1+0xc660], R4 ;  /* 0x00c6600401007387 */ /* 0x0007e40000100a00 */
[----:B---3--:R-:W-:Y:S01]  /*a87d0*/  HMMA.16816.F32.BF16 R4, R20, R24, R12 ;  /* 0x000000181404723c */ /* 0x008fe2000004180c */
[----:B------:R-:W2:Y:S11]  /*a87e0*/  LDL.LU R12, [R1+0x360] ;  /* 0x00036000010c7983 */ /* 0x000eb60000300800 */
[----:B------:R-:W-:Y:S11]  /*a87f0*/  @!UPT UIADD3 URZ, URZ, URZ, URZ ;  /* 0x0000003f3f3ff290 */ /* 0x000ff6000fffe03f */
[----:B------:R0:W-:Y:S01]  /*a8800*/  STL.64 [R1+0x590], R4 ;  /* 0x0005900401007387 */ /* 0x0001e20000100a00 */
[----:B------:R1:W-:Y:S02]  /*a8810*/  STL.64 [R1+0x598], R6 ;  /* 0x0005980601007387 */ /* 0x0003e40000100a00 */
[----:B------:R-:W2:Y:S02]  /*a8820*/  LDL.LU R13, [R1+0x364] ;  /* 0x00036400010d7983 */ /* 0x000ea40000300800 */
[----:B------:R-:W3:Y:S01]  /*a8830*/  LDL.LU R14, [R1+0x368] ;  /* 0x00036800010e7983 */ /* 0x000ee20000300800 */
[----:B------:R-:W3:Y:S01]  /*a8840*/  LDL.LU R15, [R1+0x36c] ;  /* 0x00036c00010f7983 */ /* 0x000ee20000300800 */
[----:B------:R-:W4:Y:S02]  /*a8850*/  LDL.LU R24, [R1+0x380] ;  /* 0x0003800001187983 */ /* 0x000f240000300800 */
[----:B------:R-:W4:Y:S02]  /*a8860*/  LDL.LU R25, [R1+0x384] ;  /* 0x0003840001197983 */ /* 0x000f240000300800 */
[----:B------:R-:W2:Y:S01]  /*a8870*/  LDL.LU R26, [R1+0x388] ;  /* 0x00038800011a7983 */ /* 0x000ea20000300800 */
[----:B------:R-:W2:Y:S04]  /*a8880*/  LDL.LU R27, [R1+0x38c] ;  /* 0x00038c00011b7983 */ /* 0x000ea80000300800 */
[----:B0-----:R-:W2:Y:S01]  /*a8890*/  LDL.LU R4, [R1+0x390] ;  /* 0x0003900001047983 */ /* 0x001ea20000300800 */
[----:B------:R-:W2:Y:S02]  /*a88a0*/  LDL.LU R5, [R1+0x394] ;  /* 0x0003940001057983 */ /* 0x000ea40000300800 */
[----:B-1----:R-:W2:Y:S02]  /*a88b0*/  LDL.LU R6, [R1+0x398] ;  /* 0x0003980001067983 */ /* 0x002ea40000300800 */
[----:B------:R-:W2:Y:S02]  /*a88c0*/  LDL.LU R7, [R1+0x39c] ;  /* 0x00039c0001077983 */ /* 0x000ea40000300800 */
[----:B------:R-:W-:-:S02]  /*a88d0*/  IMAD.MOV.U32 R16, RZ, RZ, R19 ;  /* 0x000000ffff107224 */ /* 0x000fc400078e0013 */
[----:B------:R-:W-:Y:S01]  /*a88e0*/  IMAD.MOV.U32 R17, RZ, RZ, R0 ;  /* 0x000000ffff117224 */ /* 0x000fe200078e0000 */
[----:B------:R-:W3:Y:S01]  /*a88f0*/  LDL.LU R19, [R1+0xc82c] ;  /* 0x00c82c0001137983 */ /* 0x000ee20000300800 */
[----:B------:R-:W3:Y:S03]  /*a8900*/  LDL.LU R0, [R1+0xc828] ;  /* 0x00c8280001007983 */ /* 0x000ee60000300800 */
[----:B------:R-:W-:Y:S04]  /*a8910*/  STL.64 [R1+0xc778], R16 ;  /* 0x00c7781001007387 */ /* 0x000fe80000100a00 */
[----:B--2---:R-:W-:Y:S01]  /*a8920*/  STL.64 [R1+0xc758], R6 ;  /* 0x00c7580601007387 */ /* 0x004fe20000100a00 */
[----:B------:R0:W-:Y:S03]  /*a8930*/  STL.64 [R1+0xc750], R4 ;  /* 0x00c7500401007387 */ /* 0x0001e60000100a00 */
[----:B0-----:R-:W2:Y:S01]  /*a8940*/  LDL.LU R4, [R1+0x960] ;  /* 0x0009600001047983 */ /* 0x001ea20000300800 */
[----:B------:R-:W2:Y:S02]  /*a8950*/  LDL.LU R5, [R1+0x964] ;  /* 0x0009640001057983 */ /* 0x000ea40000300800 */
[----:B------:R-:W2:Y:S02]  /*a8960*/  LDL.LU R6, [R1+0x968] ;  /* 0x0009680001067983 */ /* 0x000ea40000300800 */
[----:B------:R-:W2:Y:S02]  /*a8970*/  LDL.LU R7, [R1+0x96c] ;  /* 0x00096c0001077983 */ /* 0x000ea40000300800 */
[----:B------:R-:W-:-:S02]  /*a8980*/  IMAD.MOV.U32 R16, RZ, RZ, R28 ;  /* 0x000000ffff107224 */ /* 0x000fc400078e001c */
[----:B------:R-:W-:Y:S01]  /*a8990*/  IMAD.MOV.U32 R17, RZ, RZ, R29 ;  /* 0x000000ffff117224 */ /* 0x000fe200078e001d */
[----:B------:R-:W3:Y:S01]  /*a89a0*/  LDL.LU R28, [R1+0xc824] ;  /* 0x00c82400011c7983 */ /* 0x000ee20000300800 */
[----:B------:R-:W3:Y:S03]  /*a89b0*/  LDL.LU R29, [R1+0xc820] ;  /* 0x00c82000011d7983 */ /* 0x000ee60000300800 */
[----:B------:R0:W-:Y:S02]  /*a89c0*/  STL.64 [R1+0xc790], R16 ;  /* 0x00c7901001007387 */ /* 0x0001e40000100a00 */
[----:B0-----:R-:W-:Y:S02]  /*a89d0*/  IMAD.MOV.U32 R16, RZ, RZ, R10 ;  /* 0x000000ffff107224 */ /* 0x001fe400078e000a */
[----:B------:R-:W-:Y:S01]  /*a89e0*/  IMAD.MOV.U32 R17, RZ, RZ, R11 ;  /* 0x000000ffff117224 */ /* 0x000fe200078e000b */
[----:B------:R-:W3:Y:S01]  /*a89f0*/  LDL.LU R10, [R1+0xc81c] ;  /* 0x00c81c00010a7983 */ /* 0x000ee20000300800 */
[----:B------:R-:W4:Y:S03]  /*a8a00*/  LDL.LU R11, [R1+0xc818] ;  /* 0x00c81800010b7983 */ /* 0x000f260000300800 */
        /* <DEDUP_REMOVED lines=9> */
[----:B------:R-:W4:Y:S01]  /*a8aa0*/  LDL.LU R2, [R1+0xc814] ;  /* 0x00c8140001027983 */ /* 0x000f220000300800 */
[----:B------:R-:W4:Y:S02]  /*a8ab0*/  LDL.LU R3, [R1+0xc810] ;  /* 0x00c8100001037983 */ /* 0x000f240000300800 */
[----:B---3--:R-:W-:Y:S01]  /*a8ac0*/  IMAD.MOV.U32 R8, RZ, RZ, R29 ;  /* 0x000000ffff087224 */ /* 0x008fe200078e001d */
[----:B------:R0:W-:Y:S01]  /*a8ad0*/  STL.64 [R1+0xc7c0], R16 ;  /* 0x00c7c01001007387 */ /* 0x0001e20000100a00 */
[----:B------:R-:W-:Y:S02]  /*a8ae0*/  IMAD.MOV.U32 R9, RZ, RZ, R28 ;  /* 0x000000ffff097224 */ /* 0x000fe400078e001c */
[----:B0-----:R-:W-:Y:S02]  /*a8af0*/  IMAD.MOV.U32 R16, RZ, RZ, R19 ;  /* 0x000000ffff107224 */ /* 0x001fe400078e0013 */
[----:B------:R-:W-:Y:S01]  /*a8b00*/  IMAD.MOV.U32 R17, RZ, RZ, R18 ;  /* 0x000000ffff117224 */ /* 0x000fe200078e0012 */
[----:B--2---:R-:W-:Y:S01]  /*a8b10*/  STL.64 [R1+0xc788], R6 ;  /* 0x00c7880601007387 */ /* 0x004fe20000100a00 */
[----:B------:R0:W-:Y:S03]  /*a8b20*/  STL.64 [R1+0xc780], R4 ;  /* 0x00c7800401007387 */ /* 0x0001e60000100a00 */
[----:B0-----:R-:W2:Y:S01]  /*a8b30*/  LDL.LU R4, [R1+0x520] ;  /* 0x0005200001047983 */ /* 0x001ea20000300800 */
[----:B------:R-:W2:Y:S02]  /*a8b40*/  LDL.LU R5, [R1+0x524] ;  /* 0x0005240001057983 */ /* 0x000ea40000300800 */
[----:B------:R-:W3:Y:S02]  /*a8b50*/  LDL.LU R6, [R1+0x528] ;  /* 0x0005280001067983 */ /* 0x000ee40000300800 */
[----:B------:R-:W3:Y:S01]  /*a8b60*/  LDL.LU R7, [R1+0x52c] ;  /* 0x00052c0001077983 */ /* 0x000ee20000300800 */
[----:B------:R4:W-:Y:S02]  /*a8b70*/  STL.64 [R1+0xc7e0], R8 ;  /* 0x00c7e00801007387 */ /* 0x0009e40000100a00 */
[----:B----4-:R-:W-:-:S02]  /*a8b80*/  IMAD.MOV.U32 R8, RZ, RZ, R11 ;  /* 0x000000ffff087224 */ /* 0x010fc400078e000b */
[----:B------:R-:W-:-:S05]  /*a8b90*/  IMAD.MOV.U32 R9, RZ, RZ, R10 ;  /* 0x000000ffff097224 */ /* 0x000fca00078e000a */
[----:B------:R-:W-:Y:S01]  /*a8ba0*/  STL.64 [R1+0xc7f8], R8 ;  /* 0x00c7f80801007387 */ /* 0x000fe20000100a00 */
[----:B------:R0:W-:Y:S03]  /*a8bb0*/  STL.64 [R1+0xc7d8], R16 ;  /* 0x00c7d81001007387 */ /* 0x0001e60000100a00 */
        /* <DEDUP_REMOVED lines=20> */
[----:B------:R-:W4:Y:S02]  /*a8d00*/  LDL.LU R6, [R1+0x538] ;  /* 0x0005380001067983 */ /* 0x000f240000300800 */
[----:B------:R-:W4:Y:S02]  /*a8d10*/  LDL.LU R7, [R1+0x53c] ;  /* 0x00053c0001077983 */ /* 0x000f240000300800 */
[----:B----4-:R-:W-:Y:S01]  /*a8d20*/  STL.64 [R1+0xc7b8], R6 ;  /* 0x00c7b80601007387 */ /* 0x010fe20000100a00 */
[----:B---3--:R0:W-:Y:S03]  /*a8d30*/  STL.64 [R1+0xc7b0], R4 ;  /* 0x00c7b00401007387 */ /* 0x0081e60000100a00 */
        /* <DEDUP_REMOVED lines=10> */
[----:B------:R-:W3:Y:S02]  /*a8de0*/  LDL.LU R6, [R1+0x558] ;  /* 0x0005580001067983 */ /* 0x000ee40000300800 */
[----:B------:R-:W3:Y:S01]  /*a8df0*/  LDL.LU R7, [R1+0x55c] ;  /* 0x00055c0001077983 */ /* 0x000ee20000300800 */
[----:B------:R-:W-:Y:S01]  /*a8e00*/  STL.64 [R1+0xc738], R26 ;  /* 0x00c7381a01007387 */ /* 0x000fe20000100a00 */
[----:B------:R0:W-:Y:S03]  /*a8e10*/  STL.64 [R1+0xc730], R24 ;  /* 0x00c7301801007387 */ /* 0x0001e60000100a00 */
[----:B0-----:R-:W4:Y:S01]  /*a8e20*/  LDL.LU.64 R24, [R1+0x20] ;  /* 0x0000200001187983 */ /* 0x001f220000300a00 */
[----:B------:R-:W-:Y:S02]  /*a8e30*/  STL.64 [R1+0xc708], R14 ;  /* 0x00c7080e01007387 */ /* 0x000fe40000100a00 */
[----:B------:R0:W-:Y:S02]  /*a8e40*/  STL.64 [R1+0xc700], R12 ;  /* 0x00c7000c01007387 */ /* 0x0001e40000100a00 */
[----:B0-----:R-:W3:Y:S01]  /*a8e50*/  LDL.LU.64 R12, [R1] ;  /* 0x00000000010c7983 */ /* 0x001ee20000300a00 */
[C---:B--2---:R-:W-:Y:S03]  /*a8e60*/  HMMA.16816.F32.BF16 R8, R20.reuse, R8, R16 ;  /* 0x000000081408723c */ /* 0x044fe60000041810 */
[----:B---3--:R0:W-:Y:S04]  /*a8e70*/  STL.64 [R1+0xc720], R12 ;  /* 0x00c7200c01007387 */ /* 0x0081e80000100a00 */
[----:B0-----:R-:W2:Y:S01]  /*a8e80*/  LDL.LU.64 R12, [R1+0x10] ;  /* 0x00001000010c7983 */ /* 0x001ea20000300a00 */
[----:B------:R-:W3:Y:S02]  /*a8e90*/  LDL.LU.64 R18, [R1+0xc808] ;  /* 0x00c8080001127983 */ /* 0x000ee40000300a00 */
[----:B------:R-:W3:Y:S11]  /*a8ea0*/  LDL.LU.64 R16, [R1+0xc800] ;  /* 0x00c8000001107983 */ /* 0x000ef60000300a00 */
[----:B------:R-:W-:Y:S02]  /*a8eb0*/  @!UPT UIADD3 URZ, URZ, URZ, URZ ;  /* 0x0000003f3f3ff290 */ /* 0x000fe4000fffe03f */
[----:B------:R0:W-:Y:S01]  /*a8ec0*/  STL.64 [R1+0x580], R8 ;  /* 0x0005800801007387 */ /* 0x0001e20000100a00 */
[----:B------:R3:W-:Y:S04]  /*a8ed0*/  STL.64 [R1+0x588], R10 ;  /* 0x0005880a01007387 */ /* 0x0007e80000100a00 */
        /* <DEDUP_REMOVED lines=9> */
[----:B------:R-:W3:Y:S11]  /*a8f70*/  LDL.LU.64 R16, [R1+0xc7d8] ;  /* 0x00c7d80001107983 */ /* 0x000ef60000300a00 */
[----:B------:R-:W-:Y:S10]  /*a8f80*/  @!UPT UIADD3 URZ, URZ, URZ, URZ ;  /* 0x0000003f3f3ff290 */ /* 0x000ff4000fffe03f */
[----:B------:R0:W-:Y:S01]  /*a8f90*/  STL.64 [R1+0x560], R8 ;  /* 0x0005600801007387 */ /* 0x0001e20000100a00 */
[----:B------:R1:W-:Y:S03]  /*a8fa0*/  STL.64 [R1+0x568], R10 ;  /* 0x0005680a01007387 */ /* 0x0003e60000100a00 */
[----:B0-----:R-:W2:Y:S01]  /*a8fb0*/  LDL.LU R8, [R1+0x350] ;  /* 0x0003500001087983 */ /* 0x001ea20000300800 */
[----:B------:R-:W2:Y:S02]  /*a8fc0*/  LDL.LU R9, [R1+0x354] ;  /* 0x0003540001097983 */ /* 0x000ea40000300800 */
[----:B-1----:R-:W2:Y:S02]  /*a8fd0*/  LDL.LU R10, [R1+0x358] ;  /* 0x00035800010a7983 */ /* 0x002ea40000300800 */
[----:B------:R-:W2:Y:S01]  /*a8fe0*/  LDL.LU R11, [R1+0x35c] ;  /* 0x00035c00010b7983 */ /* 0x000ea20000300800 */
[C---:B---3--:R-:W-:Y:S01]  /*a8ff0*/  HMMA.16816.F32.BF16 R16, R20.reuse, R16, R4 ;  /* 0x000000101410723c */ /* 0x048fe20000041804 */
[----:B--2---:R-:W-:Y:S01]  /*a9000*/  STL.64 [R1+0xc718], R10 ;  /* 0x00c7180a01007387 */ /* 0x004fe20000100a00 */
[----:B------:R0:W-:Y:S03]  /*a9010*/  STL.64 [R1+0xc710], R8 ;  /* 0x00c7100801007387 */ /* 0x0001e60000100a00 */
[----:B0-----:R-:W2:Y:S01]  /*a9020*/  LDL.LU R8, [R1+0x370] ;  /* 0x0003700001087983 */ /* 0x001ea20000300800 */
[----:B------:R-:W2:Y:S02]  /*a9030*/  LDL.LU R9, [R1+0x374] ;  /* 0x0003740001097983 */ /* 0x000ea40000300800 */
[----:B------:R-:W2:Y:S02]  /*a9040*/  LDL.LU R10, [R1+0x378] ;  /* 0x00037800010a7983 */ /* 0x000ea40000300800 */
[----:B------:R-:W2:Y:S01]  /*a9050*/  LDL.LU R11, [R1+0x37c] ;  /* 0x00037c00010b7983 */ /* 0x000ea20000300800 */
[----:B------:R-:W3:Y:S01]  /*a9060*/  LDL.LU.64 R6, [R1+0xc7d0] ;  /* 0x00c7d00001067983 */ /* 0x000ee20000300a00 */
[----:B------:R-:W3:Y:S11]  /*a9070*/  LDL.LU.64 R4, [R1+0xc7c8] ;  /* 0x00c7c80001047983 */ /* 0x000ef60000300a00 */
[----:B------:R0:W-:Y:S02]  /*a9080*/  STL.64 [R1+0x550], R16 ;  /* 0x0005501001007387 */ /* 0x0001e40000100a00 */
[----:B------:R3:W-:Y:S01]  /*a9090*/  STL.64 [R1+0x558], R18 ;  /* 0x0005581201007387 */ /* 0x0007e20000100a00 */
        /* <DEDUP_REMOVED lines=29> */
[----:B---3--:R-:W-:Y:S02]  /*a9270*/  HMMA.16816.F32.BF16 R20, R20, R16, R4 ;  /* 0x000000101414723c */ /* 0x008fe40000041804 */
[----:B------:R-:W4:Y:S01]  /*a9280*/  LDL.LU.64 R6, [R1+0xc758] ;  /* 0x00c7580001067983 */ /* 0x000f220000300a00 */
[----:B------:R-:W4:Y:S02]  /*a9290*/  LDL.LU.64 R4, [R1+0xc750] ;  /* 0x00c7500001047983 */ /* 0x000f240000300a00 */
[----:B------:R-:W-:-:S02]  /*a92a0*/  IMAD.MOV.U32 R3, RZ, RZ, R16 ;  /* 0x000000ffff037224 */ /* 0x000fc400078e0010 */
[----:B------:R-:W-:Y:S11]  /*a92b0*/  IMAD.MOV.U32 R2, RZ, RZ, R17 ;  /* 0x000000ffff027224 */ /* 0x000ff600078e0011 */
[----:B------:R-:W-:Y:S05]  /*a92c0*/  @!UPT UIADD3 URZ, URZ, URZ, URZ ;  /* 0x0000003f3f3ff290 */ /* 0x000fea000fffe03f */
[----:B------:R0:W-:Y:S01]  /*a92d0*/  STL.64 [R1+0xb0], R20 ;  /* 0x0000b01401007387 */ /* 0x0001e20000100a00 */
[----:B------:R-:W-:Y:S02]  /*a92e0*/  STL.64 [R1+0xb8], R22 ;  /* 0x0000b81601007387 */ /* 0x000fe40000100a00 */
[----:B-1----:R-:W4:Y:S02]  /*a92f0*/  LDL.LU.64 R18, [R1+0xc748] ;  /* 0x00c7480001127983 */ /* 0x002f240000300a00 */
[----:B------:R-:W4:Y:S01]  /*a9300*/  LDL.LU.64 R16, [R1+0xc740] ;  /* 0x00c7400001107983 */ /* 0x000f220000300a00 */
[----:B0-----:R-:W3:Y:S01]  /*a9310*/  LDL.LU.64 R20, [R1+0x30] ;  /* 0x0000300001147983 */ /* 0x001ee20000300a00 */
[C---:B----4-:R-:W-:Y:S11]  /*a9320*/  HMMA.16816.F32.BF16 R4, R16.reuse, R24, R4 ;  /* 0x000000181004723c */ /* 0x050ff60000041804 */
[----:B------:R-:W-:Y:S11]  /*a9330*/  @!UPT UIADD3 URZ, URZ, URZ, URZ ;  /* 0x0000003f3f3ff290 */ /* 0x000ff6000fffe03f */
[----:B------:R-:W-:Y:S01]  /*a9340*/  @!UPT UIADD3 URZ, URZ, URZ, URZ ;  /* 0x0000003f3f3ff290 */ /* 0x000fe2000fffe03f */
[----:B------:R0:W-:Y:S01]  /*a9350*/  STL.64 [R1+0x390], R4 ;  /* 0x0003900401007387 */ /* 0x0001e20000100a00 */
[----:B------:R-:W-:Y:S02]  /*a9360*/  STL.64 [R1+0x398], R6 ;  /* 0x0003980601007387 */ /* 0x000fe40000100a00 */
[----:B------:R-:W4:Y:S02]  /*a9370*/  LDL.LU.64 R26, [R1+0xc738] ;  /* 0x00c73800011a7983 */ /* 0x000f240000300a00 */
[----:B0-----:R-:W-:Y:S02]  /*a9380*/  IMAD.MOV.U32 R5, RZ, RZ, R24 ;  /* 0x000000ffff057224 */ /* 0x001fe400078e0018 */
[----:B------:R-:W-:Y:S02]  /*a9390*/  IMAD.MOV.U32 R4, RZ, RZ, R25 ;  /* 0x000000ffff047224 */ /* 0x000fe400078e0019 */
[----:B------:R-:W4:Y:S03]  /*a93a0*/  LDL.LU.64 R24, [R1+0xc730] ;  /* 0x00c7300001187983 */ /* 0x000f260000300a00 */
[----:B------:R0:W-:Y:S02]  /*a93b0*/  STL.64 [R1+0xc6c0], R4 ;  /* 0x00c6c00401007387 */ /* 0x0001e40000100a00 */
[----:B0-----:R-:W3:Y:S01]  /*a93c0*/  LDL.LU R4, [R1+0x330] ;  /* 0x0003300001047983 */ /* 0x001ee20000300800 */
[----:B------:R-:W3:Y:S02]  /*a93d0*/  LDL.LU R5, [R1+0x334] ;  /* 0x0003340001057983 */ /* 0x000ee40000300800 */
[----:B------:R-:W3:Y:S02]  /*a93e0*/  LDL.LU R6, [R1+0x338] ;  /* 0x0003380001067983 */ /* 0x000ee40000300800 */
[----:B------:R-:W3:Y:S01]  /*a93f0*/  LDL.LU R7, [R1+0x33c] ;  /* 0x00033c0001077983 */ /* 0x000ee20000300800 */
[C---:B----4-:R-:W-:Y:S11]  /*a9400*/  HMMA.16816.F32.BF16 R24, R16.reuse, R12, R24 ;  /* 0x0000000c1018723c */ /* 0x050ff60000041818 */
[----:B------:R-:W-:Y:S11]  /*a9410*/  @!UPT UIADD3 URZ, URZ, URZ, URZ ;  /* 0x0000003f3f3ff290 */ /* 0x000ff6000fffe03f */
[----:B------:R-:W-:Y:S01]  /*a9420*/  @!UPT UIADD3 URZ, URZ, URZ, URZ ;  /* 0x0000003f3f3ff290 */ /* 0x000fe2000fffe03f */
[----:B------:R0:W-:Y:S01]  /*a9430*/  STL.64 [R1+0x380], R24 ;  /* 0x0003801801007387 */ /* 0x0001e20000100a00 */
[----:B------:R1:W-:Y:S03]  /*a9440*/  STL.64 [R1+0x388], R26 ;  /* 0x0003881a01007387 */ /* 0x0003e60000100a00 */
[----:B0-----:R-:W4:Y:S01]  /*a9450*/  LDL.LU.64 R24, [R1+0xc728] ;  /* 0x00c7280001187983 */ /* 0x001f220000300a00 */
[----:B-1----:R-:W-:Y:S02]  /*a9460*/  IMAD.MOV.U32 R27, RZ, RZ, R12 ;  /* 0x000000ffff1b7224 */ /* 0x002fe400078e000c */
[----:B------:R-:W-:Y:S02]  /*a9470*/  IMAD.MOV.U32 R26, RZ, RZ, R13 ;  /* 0x000000ffff1a7224 */ /* 0x000fe400078e000d */
[----:B------:R-:W2:Y:S02]  /*a9480*/  LDL.LU.64 R12, [R1+0xc720] ;  /* 0x00c72000010c7983 */ /* 0x000ea40000300a00 */
        /* <DEDUP_REMOVED lines=8> */
[----:B------:R-:W4:Y:S02]  /*a9510*/  LDL.LU.64 R14, [R1+0xc708] ;  /* 0x00c70800010e7983 */ /* 0x000f240000300a00 */
[----:B------:R-:W4:Y:S02]  /*a9520*/  LDL.LU.64 R12, [R1+0xc700] ;  /* 0x00c70000010c7983 */ /* 0x000f240000300a00 */
[C---:B----4-:R-:W-:Y:S11]  /*a9530*/  HMMA.16816.F32.BF16 R12, R16.reuse, R24, R12 ;  /* 0x00000018100c723c */ /* 0x050ff6000004180c */
[----:B------:R-:W-:Y:S11]  /*a9540*/  @!UPT UIADD3 URZ, URZ, URZ, URZ ;  /* 0x0000003f3f3ff290 */ /* 0x000ff6000fffe03f */
[----:B------:R-:W-:Y:S01]  /*a9550*/  @!UPT UIADD3 URZ, URZ, URZ, URZ ;  /* 0x0000003f3f3ff290 */ /* 0x000fe2000fffe03f */
[----:B------:R-:W-:Y:S01]  /*a9560*/  STL.64 [R1+0x360], R12 ;  /* 0x0003600c01007387 */ /* 0x000fe20000100a00 */
[----:B------:R0:W-:Y:S03]  /*a9570*/  STL.64 [R1+0x368], R14 ;  /* 0x0003680e01007387 */ /* 0x0001e60000100a00 */
        /* <DEDUP_REMOVED lines=8> */
[C---:B--2---:R-:W-:Y:S11]  /*a9600*/  HMMA.16816.F32.BF16 R8, R16.reuse, R12, R8 ;  /* 0x0000000c1008723c */ /* 0x044ff60000041808 */
[----:B------:R-:W-:Y:S11]  /*a9610*/  @!UPT UIADD3 URZ, URZ, URZ, URZ ;  /* 0x0000003f3f3ff290 */ /* 0x000ff6000fffe03f */
[----:B------:R-:W-:Y:S01]  /*a9620*/  @!UPT UIADD3 URZ, URZ, URZ, URZ ;  /* 0x0000003f3f3ff290 */ /* 0x000fe2000fffe03f */
[----:B------:R0:W-:Y:S01]  /*a9630*/  STL.64 [R1+0x350], R8 ;  /* 0x0003500801007387 */ /* 0x0001e20000100a00 */
[----:B------:R-:W-:Y:S03]  /*a9640*/  STL.64 [R1+0x358], R10 ;  /* 0x0003580a01007387 */ /* 0x000fe60000100a00 */
[----:B0-----:R-:W3:Y:S01]  /*a9650*/  LDL.LU.64 R8, [R1+0xc6e8] ;  /* 0x00c6e80001087983 */ /* 0x001ee20000300a00 */
[----:B----4-:R-:W-:Y:S02]  /*a9660*/  STL.64 [R1+0xc608], R14 ;  /* 0x00c6080e01007387 */ /* 0x010fe40000100a00 */
[----:B------:R0:W-:Y:S02]  /*a9670*/  STL.64 [R1+0xc600], R12 ;  /* 0x00c6000c01007387 */ /* 0x0001e40000100a00 */
[----:B0-----:R-:W2:Y:S01]  /*a9680*/  LDL.LU.64 R12, [R1+0x150] ;  /* 0x00015000010c7983 */ /* 0x001ea20000300a00 */
[C---:B---3--:R-:W-:Y:S11]  /*a9690*/  HMMA.16816.F32.BF16 R24, R16.reuse, R8, R24 ;  /* 0x000000081018723c */ /* 0x048ff60000041818 */
[----:B------:R-:W-:Y:S11]  /*a96a0*/  @!UPT UIADD3 URZ, URZ, URZ, URZ ;  /* 0x0000003f3f3ff290 */ /* 0x000ff6000fffe03f */
[----:B------:R-:W-:Y:S01]  /*a96b0*/  @!UPT UIADD3 URZ, URZ, URZ, URZ ;  /* 0x0000003f3f3ff290 */ /* 0x000fe2000fffe03f */
[----:B------:R0:W-:Y:S01]  /*a96c0*/  STL.64 [R1+0x340], R24 ;  /* 0x0003401801007387 */ /* 0x0001e20000100a00 */
[----:B------:R1:W-:Y:S03]  /*a96d0*/  STL.64 [R1+0x348], R26 ;  /* 0x0003481a01007387 */ /* 0x0003e60000100a00 */
[----:B0-----:R-:W3:Y:S01]  /*a96e0*/  LDL.LU R24, [R1+0x310] ;  /* 0x0003100001187983 */ /* 0x001ee20000300800 */
[----:B------:R-:W3:Y:S02]  /*a96f0*/  LDL.LU R25, [R1+0x314] ;  /* 0x0003140001197983 */ /* 0x000ee40000300800 */
[----:B-1----:R-:W4:Y:S02]  /*a9700*/  LDL.LU R26, [R1+0x318] ;  /* 0x00031800011a7983 */ /* 0x002f240000300800 */
[----:B------:R-:W4:Y:S01]  /*a9710*/  LDL.LU R27, [R1+0x31c] ;  /* 0x00031c00011b7983 */ /* 0x000f220000300800 */
[----:B------:R-:W-:Y:S01]  /*a9720*/  HMMA.16816.F32.BF16 R4, R16, R20, R4 ;  /* 0x000000141004723c */ /* 0x000fe20000041804 */
[----:B------:R-:W-:-:S02]  /*a9730*/  IMAD.MOV.U32 R10, RZ, RZ, R20 ;  /* 0x000000ffff0a7224 */ /* 0x000fc400078e0014 */
[----:B------:R-:W-:Y:S02]  /*a9740*/  IMAD.MOV.U32 R11, RZ, RZ, R21 ;  /* 0x000000ffff0b7224 */ /* 0x000fe400078e0015 */
[----:B------:R-:W0:Y:S04]  /*a9750*/  LDSM.16.MT88.4 R20, [R0+0x43000] ;  /* 0x043000000014783b */ /* 0x000e280000004200 */
[----:B----4-:R-:W-:Y:S01]  /*a9760*/  STL.64 [R1+0xc6e0], R26 ;  /* 0x00c6e01a01007387 */ /* 0x010fe20000100a00 */
[----:B---3--:R1:W-:Y:S03]  /*a9770*/  STL.64 [R1+0xc6d8], R24 ;  /* 0x00c6d81801007387 */ /* 0x0083e60000100a00 */
[----:B-1----:R-:W3:Y:S01]  /*a9780*/  LDL.LU R24, [R1+0x320] ;  /* 0x0003200001187983 */ /* 0x002ee20000300800 */
[----:B------:R-:W3:Y:S02]  /*a9790*/  LDL.LU R25, [R1+0x324] ;  /* 0x0003240001197983 */ /* 0x000ee40000300800 */
[----:B------:R-:W3:Y:S02]  /*a97a0*/  LDL.LU R26, [R1+0x328] ;  /* 0x00032800011a7983 */ /* 0x000ee40000300800 */
[----:B------:R-:W3:Y:S01]  /*a97b0*/  LDL.LU R27, [R1+0x32c] ;  /* 0x00032c00011b7983 */ /* 0x000ee20000300800 */
[----:B------:R-:W-:Y:S01]  /*a97c0*/  STL [R1+0xc5e4], R8 ;  /* 0x00c5e40801007387 */ /* 0x000fe20000100800 */
[----:B------:R-:W-:Y:S03]  /*a97d0*/  STL [R1+0xc5e0], R9 ;  /* 0x00c5e00901007387 */ /* 0x000fe60000100800 */
[----:B------:R1:W-:Y:S02]  /*a97e0*/  STL.64 [R1+0x330], R4 ;  /* 0x0003300401007387 */ /* 0x0003e40000100a00 */
[----:B------:R4:W-:Y:S01]  /*a97f0*/  STL.64 [R1+0x338], R6 ;  /* 0x0003380601007387 */ /* 0x0009e20000100a00 */
[----:B-1----:R-:W3:Y:S01]  /*a9800*/  LDL.LU R4, [R1+0x300] ;  /* 0x0003000001047983 */ /* 0x002ee20000300800 */
[----:B------:R-:W3:Y:S02]  /*a9810*/  LDL.LU R5, [R1+0x304] ;  /* 0x0003040001057983 */ /* 0x000ee40000300800 */
[----:B----4-:R-:W4:Y:S02]  /*a9820*/  LDL.LU R6, [R1+0x308] ;  /* 0x0003080001067983 */ /* 0x010f240000300800 */
[----:B------:R-:W4:Y:S01]  /*a9830*/  LDL.LU R7, [R1+0x30c] ;  /* 0x00030c0001077983 */ /* 0x000f220000300800 */
[----:B------:R-:W-:Y:S01]  /*a9840*/  STL [R1+0xc5ec], R11 ;  /* 0x00c5ec0b01007387 */ /* 0x000fe20000100800 */
[----:B------:R-:W-:Y:S02]  /*a9850*/  STL [R1+0xc5e8], R10 ;  /* 0x00c5e80a01007387 */ /* 0x000fe40000100800 */
[----:B------:R-:W4:Y:S02]  /*a9860*/  LDL.LU.64 R8, [R1+0x120] ;  /* 0x0001200001087983 */ /* 0x000f240000300a00 */
[----:B------:R-:W-:Y:S01]  /*a9870*/  STL [R1+0xc5f0], R0 ;  /* 0x00c5f00001007387 */ /* 0x000fe20000100800 */
[----:B0-----:R-:W-:Y:S01]  /*a9880*/  STL.64 [R1+0xc4d0], R22 ;  /* 0x00c4d01601007387 */ /* 0x001fe20000100a00 */
[----:B------:R0:W-:Y:S02]  /*a9890*/  STL.64 [R1+0xc4c8], R20 ;  /* 0x00c4c81401007387 */ /* 0x0001e40000100a00 */
[----:B0-----:R-:W-:-:S02]  /*a98a0*/  IMAD.MOV.U32 R20, RZ, RZ, R3 ;  /* 0x000000ffff147224 */ /* 0x001fc400078e0003 */
[----:B------:R-:W-:Y:S02]  /*a98b0*/  IMAD.MOV.U32 R21, RZ, RZ, R2 ;  /* 0x000000ffff157224 */ /* 0x000fe400078e0002 */
[----:B--2---:R-:W-:Y:S02]  /*a98c0*/  IMAD.MOV.U32 R3, RZ, RZ, R12 ;  /* 0x000000ffff037224 */ /* 0x004fe400078e000c */
[----:B------:R-:W-:Y:S01]  /*a98d0*/  IMAD.MOV.U32 R2, RZ, RZ, R13 ;  /* 0x000000ffff027224 */ /* 0x000fe200078e000d */
[----:B---3--:R-:W-:Y:S11]  /*a98e0*/  HMMA.16816.F32.BF16 R24, R16, R12, R24 ;  /* 0x0000000c1018723c */ /* 0x008ff60000041818 */
        /* <DEDUP_REMOVED lines=8> */
[----:B------:R-:W2:Y:S01]  /*a9970*/  LDL.LU R14, [R1+0x8f8] ;  /* 0x0008f800010e7983 */ /* 0x000ea20000300800 */
[----:B------:R-:W2:Y:S03]  /*a9980*/  LDL.LU R15, [R1+0x8fc] ;  /* 0x0008fc00010f7983 */ /* 0x000ea60000300800 */
[----:B--2---:R-:W-:Y:S01]  /*a9990*/  STL.64 [R1+0xc618], R14 ;  /* 0x00c6180e01007387 */ /* 0x004fe20000100a00 */
[----:B---3--:R0:W-:Y:S02]  /*a99a0*/  STL.64 [R1+0xc610], R12 ;  /* 0x00c6100c01007387 */ /* 0x0081e40000100a00 */
[----:B0-----:R-:W-:-:S02]  /*a99b0*/  IMAD.MOV.U32 R12, RZ, RZ, R29 ;  /* 0x000000ffff0c7224 */ /* 0x001fc400078e001d */
[----:B------:R-:W-:-:S05]  /*a99c0*/  IMAD.MOV.U32 R13, RZ, RZ, R28 ;  /* 0x000000ffff0d7224 */ /* 0x000fca00078e001c */
[----:B------:R0:W-:Y:S04]  /*a99d0*/  STL.64 [R1+0xc630], R12 ;  /* 0x00c6300c01007387 */ /* 0x0001e80000100a00 */
[----:B0-----:R-:W2:Y:S01]  /*a99e0*/  LDL.LU.64 R12, [R1+0x140] ;  /* 0x00014000010c7983 */ /* 0x001ea20000300a00 */
[----:B------:R-:W-:Y:S02]  /*a99f0*/  STL [R1+0xc5f8], R2 ;  /* 0x00c5f80201007387 */ /* 0x000fe40000100800 */
[----:B------:R-:W-:Y:S01]  /*a9a00*/  STL [R1+0xc5f4], R3 ;  /* 0x00c5f40301007387 */ /* 0x000fe20000100800 */
[----:B--2---:R-:W-:Y:S11]  /*a9a10*/  HMMA.16816.F32.BF16 R24, R16, R12, R24 ;  /* 0x0000000c1018723c */ /* 0x004ff60000041818 */
[----:B------:R-:W-:Y:S11]  /*a9a20*/  @!UPT UIADD3 URZ, URZ, URZ, URZ ;  /* 0x0000003f3f3ff290 */ /* 0x000ff6000fffe03f */
[----:B------:R-:W-:Y:S01]  /*a9a30*/  @!UPT UIADD3 URZ, URZ, URZ, URZ ;  /* 0x0000003f3f3ff290 */ /* 0x000fe2000fffe03f */
[----:B------:R-:W-:Y:S01]  /*a9a40*/  STL.64 [R1+0x310], R24 ;  /* 0x0003101801007387 */ /* 0x000fe20000100a00 */
[----:B------:R0:W-:Y:S03]  /*a9a50*/  STL.64 [R1+0x318], R26 ;  /* 0x0003181a01007387 */ /* 0x0001e60000100a00 */
[----:B0-----:R-:W2:Y:S01]  /*a9a60*/  LDL.LU.64 R26, [R1+0xc6d0] ;  /* 0x00c6d000011a7983 */ /* 0x001ea20000300a00 */
[----:B------:R-:W-:Y:S02]  /*a9a70*/  IMAD.MOV.U32 R23, RZ, RZ, R12 ;  /* 0x000000ffff177224 */ /* 0x000fe400078e000c */
[----:B------:R-:W-:Y:S02]  /*a9a80*/  IMAD.MOV.U32 R22, RZ, RZ, R13 ;  /* 0x000000ffff167224 */ /* 0x000fe400078e000d */
[----:B------:R-:W3:Y:S02]  /*a9a90*/  LDL.LU.64 R24, [R1+0xc6c8] ;  /* 0x00c6c80001187983 */ /* 0x000ee40000300a00 */
[----:B--2---:R-:W-:-:S02]  /*a9aa0*/  IMAD.MOV.U32 R12, RZ, RZ, R27 ;  /* 0x000000ffff0c7224 */ /* 0x004fc400078e001b */
[----:B------:R-:W-:-:S05]  /*a9ab0*/  IMAD.MOV.U32 R13, RZ, RZ, R26 ;  /* 0x000000ffff0d7224 */ /* 0x000fca00078e001a */
[----:B------:R0:W-:Y:S04]  /*a9ac0*/  STL.64 [R1+0xc648], R12 ;  /* 0x00c6480c01007387 */ /* 0x0001e80000100a00 */
[----:B0-----:R-:W4:Y:S01]  /*a9ad0*/  LDL.LU R12, [R1+0x2f0] ;  /* 0x0002f000010c7983 */ /* 0x001f220000300800 */
[----:B------:R-:W4:Y:S02]  /*a9ae0*/  LDL.LU R13, [R1+0x2f4] ;  /* 0x0002f400010d7983 */ /* 0x000f240000300800 */
[----:B------:R-:W4:Y:S02]  /*a9af0*/  LDL.LU R14, [R1+0x2f8] ;  /* 0x0002f800010e7983 */ /* 0x000f240000300800 */
[----:B------:R-:W4:Y:S01]  /*a9b00*/  LDL.LU R15, [R1+0x2fc] ;  /* 0x0002fc00010f7983 */ /* 0x000f220000300800 */
[----:B------:R-:W-:Y:S01]  /*a9b10*/  STL [R1+0xc5fc], R23 ;  /* 0x00c5fc1701007387 */ /* 0x000fe20000100800 */
[----:B------:R-:W-:Y:S02]  /*a9b20*/  STL [R1+0xc680], R22 ;  /* 0x00c6801601007387 */ /* 0x000fe40000100800 */
[----:B------:R0:W-:Y:S02]  /*a9b30*/  STL.64 [R1+0xc678], R20 ;  /* 0x00c6781401007387 */ /* 0x0001e40000100a00 */
[----:B0-----:R-:W2:Y:S01]  /*a9b40*/  LDL.LU.64 R20, [R1+0x130] ;  /* 0x0001300001147983 */ /* 0x001ea20000300a00 */
[C---:B----4-:R-:W-:Y:S08]  /*a9b50*/  HMMA.16816.F32.BF16 R12, R16.reuse, R8, R12 ;  /* 0x00000008100c723c */ /* 0x050ff0000004180c */
[----:B--2---:R-:W-:Y:S01]  /*a9b60*/  HMMA.16816.F32.BF16 R4, R16, R20, R4 ;  /* 0x000000141004723c */ /* 0x004fe20000041804 */
[----:B------:R-:W-:-:S02]  /*a9b70*/  IMAD.MOV.U32 R27, RZ, RZ, R20 ;  /* 0x000000ffff1b7224 */ /* 0x000fc400078e0014 */
[----:B------:R-:W-:Y:S11]  /*a9b80*/  IMAD.MOV.U32 R29, RZ, RZ, R21 ;  /* 0x000000ffff1d7224 */ /* 0x000ff600078e0015 */
[----:B------:R-:W-:Y:S09]  /*a9b90*/  @!UPT UIADD3 URZ, URZ, URZ, URZ ;  /* 0x0000003f3f3ff290 */ /* 0x000ff2000fffe03f */
[----:B------:R0:W-:Y:S01]  /*a9ba0*/  STL.64 [R1+0x300], R4 ;  /* 0x0003000401007387 */ /* 0x0001e20000100a00 */
[----:B------:R-:W-:Y:S03]  /*a9bb0*/  STL.64 [R1+0x308], R6 ;  /* 0x0003080601007387 */ /* 0x000fe60000100a00 */
[----:B0-----:R-:W2:Y:S01]  /*a9bc0*/  LDL.LU.64 R4, [R1+0xc6c0] ;  /* 0x00c6c00001047983 */ /* 0x001ea20000300a00 */
[----:B------:R-:W-:Y:S02]  /*a9bd0*/  STL.64 [R1+0x2f0], R12 ;  /* 0x0002f00c01007387 */ /* 0x000fe40000100a00 */
[----:B------:R-:W-:Y:S02]  /*a9be0*/  STL.64 [R1+0x2f8], R14 ;  /* 0x0002f80e01007387 */ /* 0x000fe40000100a00 */
[----:B------:R-:W4:Y:S01]  /*a9bf0*/  LDL.LU R20, [R1+0x2b0] ;  /* 0x0002b00001147983 */ /* 0x000f220000300800 */
[----:B------:R-:W4:Y:S01]  /*a9c00*/  LDL.LU R21, [R1+0x2b4] ;  /* 0x0002b40001157983 */ /* 0x000f220000300800 */
[----:B------:R-:W2:Y:S02]  /*a9c10*/  LDL.LU R22, [R1+0x2b8] ;  /* 0x0002b80001167983 */ /* 0x000ea40000300800 */
[----:B------:R-:W2:Y:S02]  /*a9c20*/  LDL.LU R23, [R1+0x2bc] ;  /* 0x0002bc0001177983 */ /* 0x000ea40000300800 */
[----:B------:R-:W-:-:S02]  /*a9c30*/  IMAD.MOV.U32 R28, RZ, RZ, R8 ;  /* 0x000000ffff1c7224 */ /* 0x000fc400078e0008 */
[----:B------:R-:W-:Y:S01]  /*a9c40*/  IMAD.MOV.U32 R26, RZ, RZ, R9 ;  /* 0x000000ffff1a7224 */ /* 0x000fe200078e0009 */
[----:B------:R-:W3:Y:S01]  /*a9c50*/  LDL.LU R8, [R1+0x2e0] ;  /* 0x0002e00001087983 */ /* 0x000ee20000300800 */
[----:B------:R-:W3:Y:S02]  /*a9c60*/  LDL.LU R9, [R1+0x2e4] ;  /* 0x0002e40001097983 */ /* 0x000ee40000300800 */
[----:B------:R-:W3:Y:S02]  /*a9c70*/  LDL.LU R10, [R1+0x2e8] ;  /* 0x0002e800010a7983 */ /* 0x000ee40000300800 */
[----:B------:R-:W3:Y:S01]  /*a9c80*/  LDL.LU R11, [R1+0x2ec] ;  /* 0x0002ec00010b7983 */ /* 0x000ee20000300800 */
[----:B--2---:R-:W-:Y:S01]  /*a9c90*/  STL.64 [R1+0xc690], R22 ;  /* 0x00c6901601007387 */ /* 0x004fe20000100a00 */
[----:B----4-:R0:W-:Y:S03]  /*a9ca0*/  STL.64 [R1+0xc688], R20 ;  /* 0x00c6881401007387 */ /* 0x0101e60000100a00 */
[----:B0-----:R-:W2:Y:S01]  /*a9cb0*/  LDL.LU.64 R20, [R1+0xf0] ;  /* 0x0000f00001147983 */ /* 0x001ea20000300a00 */
[----:B------:R-:W-:-:S02]  /*a9cc0*/  IMAD.MOV.U32 R12, RZ, RZ, R5 ;  /* 0x000000ffff0c7224 */ /* 0x000fc400078e0005 */
[----:B------:R-:W-:Y:S01]  /*a9cd0*/  IMAD.MOV.U32 R13, RZ, RZ, R4 ;  /* 0x000000ffff0d7224 */ /* 0x000fe200078e0004 */
[----:B--2---:R0:W-:Y:S04]  /*a9ce0*/  STL.64 [R1+0xc6a0], R20 ;  /* 0x00c6a01401007387 */ /* 0x0041e80000100a00 */
[----:B0-----:R-:W2:Y:S04]  /*a9cf0*/  LDL.LU.64 R20, [R1+0x100] ;  /* 0x0001000001147983 */ /* 0x001ea80000300a00 */
[----:B--2---:R0:W-:Y:S04]  /*a9d00*/  STL.64 [R1+0xc6b8], R20 ;  /* 0x00c6b81401007387 */ /* 0x0041e80000100a00 */
[----:B0-----:R-:W2:Y:S01]  /*a9d10*/  LDL.LU.64 R20, [R1+0x110] ;  /* 0x0001100001147983 */ /* 0x001ea20000300a00 */
[----:B------:R0:W-:Y:S03]  /*a9d20*/  STL.64 [R1+0xc670], R12 ;  /* 0x00c6700c01007387 */ /* 0x0001e60000100a00 */
[----:B0-----:R-:W4:Y:S04]  /*a9d30*/  LDL.LU.64 R12, [R1+0xe0] ;  /* 0x0000e000010c7983 */ /* 0x001f280000300a00 */
[----:B----4-:R0:W-:Y:S04]  /*a9d40*/  STL.64 [R1+0xc698], R12 ;  /* 0x00c6980c01007387 */ /* 0x0101e80000100a00 */
        /* <DEDUP_REMOVED lines=19> */
[----:B------:R-:W2:Y:S01]  /*a9e80*/  LDL.LU R27, [R1+0x90c] ;  /* 0x00090c00011b7983 */ /* 0x000ea20000300800 */
[----:B------:R-:W-:Y:S01]  /*a9e90*/  HMMA.16816.F32.BF16 R8, R16, R20, R8 ;  /* 0x000000141008723c */ /* 0x000fe20000041808 */
[----:B--2---:R-:W-:Y:S01]  /*a9ea0*/  STL.64 [R1+0xc640], R26 ;  /* 0x00c6401a01007387 */ /* 0x004fe20000100a00 */
[----:B---3--:R0:W-:Y:S03]  /*a9eb0*/  STL.64 [R1+0xc638], R24 ;  /* 0x00c6381801007387 */ /* 0x0081e60000100a00 */
        /* <DEDUP_REMOVED lines=9> */
[----:B------:R-:W2:Y:S02]  /*a9f50*/  LDL.LU R27, [R1+0x94c] ;  /* 0x00094c00011b7983 */ /* 0x000ea40000300800 */
[----:B------:R0:W-:Y:S01]  /*a9f60*/  STL.64 [R1+0x2e0], R8 ;  /* 0x0002e00801007387 */ /* 0x0001e20000100a00 */
[----:B------:R1:W-:Y:S02]  /*a9f70*/  STL.64 [R1+0x2e8], R10 ;  /* 0x0002e80a01007387 */ /* 0x0003e40000100a00 */
[----:B0-----:R-:W-:-:S02]  /*a9f80*/  IMAD.MOV.U32 R8, RZ, RZ, R20 ;  /* 0x000000ffff087224 */ /* 0x001fc400078e0014 */
[----:B------:R-:W-:Y:S02]  /*a9f90*/  IMAD.MOV.U32 R9, RZ, RZ, R21 ;  /* 0x000000ffff097224 */ /* 0x000fe400078e0015 */
[----:B------:R-:W3:Y:S02]  /*a9fa0*/  LDL.LU.64 R20, [R1+0xc6b8] ;  /* 0x00c6b80001147983 */ /* 0x000ee40000300a00 */
[C---:B---3--:R-:W-:Y:S01]  /*a9fb0*/  HMMA.16816.F32.BF16 R12, R16.reuse, R20, R12 ;  /* 0x00000014100c723c */ /* 0x048fe2000004180c */
[----:B-1----:R-:W-:Y:S02]  /*a9fc0*/  IMAD.MOV.U32 R11, RZ, RZ, R20 ;  /* 0x000000ffff0b7224 */ /* 0x002fe400078e0014 */
[----:B------:R-:W-:Y:S11]  /*a9fd0*/  IMAD.MOV.U32 R10, RZ, RZ, R21 ;  /* 0x000000ffff0a7224 */ /* 0x000ff600078e0015 */
[----:B------:R-:W-:Y:S09]  /*a9fe0*/  @!UPT UIADD3 URZ, URZ, URZ, URZ ;  /* 0x0000003f3f3ff290 */ /* 0x000ff2000fffe03f */
        /* <DEDUP_REMOVED lines=17> */
[----:B------:R-:W-:Y:S01]  /*aa100*/  STL.64 [R1+0x2b0], R20 ;  /* 0x0002b01401007387 */ /* 0x000fe20000100a00 */
[----:B------:R0:W-:Y:S03]  /*aa110*/  STL.64 [R1+0x2b8], R22 ;  /* 0x0002b81601007387 */ /* 0x0001e60000100a00 */
[----:B0-----:R-:W3:Y:S01]  /*aa120*/  LDL.LU R22, [R1+0xc680] ;  /* 0x00c6800001167983 */ /* 0x001ee20000300800 */
[----:B------:R-:W4:Y:S02]  /*aa130*/  LDL.LU.64 R20, [R1+0xc678] ;  /* 0x00c6780001147983 */ /* 0x000f240000300a00 */
[----:B------:R-:W-:Y:S02]  /*aa140*/  IMAD.MOV.U32 R23, RZ, RZ, R12 ;  /* 0x000000ffff177224 */ /* 0x000fe400078e000c */
[----:B------:R-:W-:Y:S02]  /*aa150*/  IMAD.MOV.U32 R2, RZ, RZ, R13 ;  /* 0x000000ffff027224 */ /* 0x000fe400078e000d */
[----:B------:R-:W2:Y:S01]  /*aa160*/  LDL.LU.64 R12, [R1+0xc670] ;  /* 0x00c67000010c7983 */ /* 0x000ea20000300a00 */
[----:B----4-:R-:W-:Y:S03]  /*aa170*/  HMMA.16816.F32.BF16 R16, R16, R20, R4 ;  /* 0x000000141010723c */ /* 0x010fe60000041804 */
[----:B------:R-:W2:Y:S01]  /*aa180*/  LDL.LU.64 R6, [R1+0xc668] ;  /* 0x00c6680001067983 */ /* 0x000ea20000300a00 */
[----:B------:R-:W2:Y:S11]  /*aa190*/  LDL.LU.64 R4, [R1+0xc660] ;  /* 0x00c6600001047983 */ /* 0x000eb60000300a00 */
[----:B------:R-:W-:Y:S08]  /*aa1a0*/  @!UPT UIADD3 URZ, URZ, URZ, URZ ;  /* 0x0000003f3f3ff290 */ /* 0x000ff0000fffe03f */
[----:B------:R0:W-:Y:S01]  /*aa1b0*/  STL.64 [R1+0xa0], R16 ;  /* 0x0000a01001007387 */ /* 0x0001e20000100a00 */
[----:B------:R1:W-:Y:S03]  /*aa1c0*/  STL.64 [R1+0xa8], R18 ;  /* 0x0000a81201007387 */ /* 0x0003e60000100a00 */
[----:B0-----:R-:W4:Y:S01]  /*aa1d0*/  LDL.LU R16, [R1+0x8e0] ;  /* 0x0008e00001107983 */ /* 0x001f220000300800 */
[----:B------:R-:W4:Y:S02]  /*aa1e0*/  LDL.LU R17, [R1+0x8e4] ;  /* 0x0008e40001117983 */ /* 0x000f240000300800 */
[----:B-1----:R-:W4:Y:S02]  /*aa1f0*/  LDL.LU R18, [R1+0x8e8] ;  /* 0x0008e80001127983 */ /* 0x002f240000300800 */
[----:B------:R-:W4:Y:S01]  /*aa200*/  LDL.LU R19, [R1+0x8ec] ;  /* 0x0008ec0001137983 */ /* 0x000f220000300800 */
[----:B------:R-:W-:Y:S01]  /*aa210*/  STL.64 [R1+0xc4e8], R20 ;  /* 0x00c4e81401007387 */ /* 0x000fe20000100a00 */
[C---:B--2---:R-:W-:Y:S03]  /*aa220*/  HMMA.16816.F32.BF16 R12, R4.reuse, R12, R24 ;  /* 0x0000000c040c723c */ /* 0x044fe60000041818 */
[----:B------:R-:W2:Y:S01]  /*aa230*/  LDL.LU.64 R26, [R1+0xc658] ;  /* 0x00c65800011a7983 */ /* 0x000ea20000300a00 */
[----:B------:R-:W2:Y:S11]  /*aa240*/  LDL.LU.64 R24, [R1+0xc650] ;  /* 0x00c6500001187983 */ /* 0x000eb60000300a00 */
[----:B------:R-:W-:Y:S08]  /*aa250*/  @!UPT UIADD3 URZ, URZ, URZ, URZ ;  /* 0x0000003f3f3ff290 */ /* 0x000ff0000fffe03f */
        /* <DEDUP_REMOVED lines=16> */
[----:B0-----:R-:W2:Y:S01]  /*aa360*/  LDL.LU.64 R14, [R1+0xc618] ;  /* 0x00c61800010e7983 */ /* 0x001ea20000300a00 */
[----:B------:R-:W2:Y:S02]  /*aa370*/  LDL.LU.64 R12, [R1+0xc610] ;  /* 0x00c61000010c7983 */ /* 0x000ea40000300a00 */
[C---:B--2---:R-:W-:Y:S11]  /*aa380*/  HMMA.16816.F32.BF16 R12, R4.reuse, R24, R12 ;  /* 0x00000018040c723c */ /* 0x044ff6000004180c */
[----:B------:R-:W-:Y:S11]  /*aa390*/  @!UPT UIADD3 URZ, URZ, URZ, URZ ;  /* 0x0000003f3f3ff290 */ /* 0x000ff6000fffe03f */
[----:B------:R-:W-:Y:S01]  /*aa3a0*/  @!UPT UIADD3 URZ, URZ, URZ, URZ ;  /* 0x0000003f3f3ff290 */ /* 0x000fe2000fffe03f */
[----:B------:R-:W-:Y:S01]  /*aa3b0*/  STL.64 [R1+0x60], R12 ;  /* 0x0000600c01007387 */ /* 0x000fe20000100a00 */
[----:B------:R0:W-:Y:S03]  /*aa3c0*/  STL.64 [R1+0x68], R14 ;  /* 0x0000680e01007387 */ /* 0x0001e60000100a00 */
[----:B0-----:R-:W2:Y:S01]  /*aa3d0*/  LDL.LU.64 R14, [R1+0xc608] ;  /* 0x00c60800010e7983 */ /* 0x001ea20000300a00 */
[----:B------:R-:W4:Y:S02]  /*aa3e0*/  LDL.LU.64 R12, [R1+0xc600] ;  /* 0x00c60000010c7983 */ /* 0x000f240000300a00 */
[----:B----4-:R-:W-:Y:S01]  /*aa3f0*/  HMMA.16816.F32.BF16 R16, R4, R12, R16 ;  /* 0x0000000c0410723c */ /* 0x010fe20000041810 */
[----:B--2---:R-:W-:Y:S11]  /*aa400*/  STL.64 [R1+0xc4b8], R14 ;  /* 0x00c4b80e01007387 */ /* 0x004ff60000100a00 */
[----:B------:R-:W-:Y:S11]  /*aa410*/  @!UPT UIADD3 URZ, URZ, URZ, URZ ;  /* 0x0000003f3f3ff290 */ /* 0x000ff6000fffe03f */
[----:B------:R-:W-:Y:S01]  /*aa420*/  @!UPT UIADD3 URZ, URZ, URZ, URZ ;  /* 0x0000003f3f3ff290 */ /* 0x000fe2000fffe03f */
[----:B------:R-:W-:Y:S02]  /*aa430*/  IMAD.MOV.U32 R13, RZ, RZ, R18 ;  /* 0x000000ffff0d7224 */ /* 0x000fe400078e0012 */
[----:B------:R-:W-:-:S05]  /*aa440*/  IMAD.MOV.U32 R12, RZ, RZ, R19 ;  /* 0x000000ffff0c7224 */ /* 0x000fca00078e0013 */
[----:B------:R0:W-:Y:S04]  /*aa450*/  STL.64 [R1+0xc4b0], R12 ;  /* 0x00c4b00c01007387 */ /* 0x0001e80000100a00 */
[----:B0-----:R-:W2:Y:S01]  /*aa460*/  LDL.LU R12, [R1+0x4f0] ;  /* 0x0004f000010c7983 */ /* 0x001ea20000300800 */
[----:B------:R-:W2:Y:S02]  /*aa470*/  LDL.LU R13, [R1+0x4f4] ;  /* 0x0004f400010d7983 */ /* 0x000ea40000300800 */
[----:B------:R-:W4:Y:S02]  /*aa480*/  LDL.LU R14, [R1+0x4f8] ;  /* 0x0004f800010e7983 */ /* 0x000f240000300800 */
[----:B------:R-:W4:Y:S02]  /*aa490*/  LDL.LU R15, [R1+0x4fc] ;  /* 0x0004fc00010f7983 */ /* 0x000f240000300800 */
[----:B------:R-:W-:-:S02]  /*aa4a0*/  IMAD.MOV.U32 R20, RZ, RZ, R23 ;  /* 0x000000ffff147224 */ /* 0x000fc400078e0017 */
[----:B------:R-:W-:Y:S01]  /*aa4b0*/  IMAD.MOV.U32 R21, RZ, RZ, R2 ;  /* 0x000000ffff157224 */ /* 0x000fe200078e0002 */
[----:B------:R-:W3:Y:S01]  /*aa4c0*/  LDL.LU R23, [R1+0xc5fc] ;  /* 0x00c5fc0001177983 */ /* 0x000ee20000300800 */
[----:B------:R-:W3:Y:S03]  /*aa4d0*/  LDL.LU R2, [R1+0xc5f8] ;  /* 0x00c5f80001027983 */ /* 0x000ee60000300800 */
[----:B------:R-:W-:Y:S04]  /*aa4e0*/  STL.64 [R1+0xc500], R20 ;  /* 0x00c5001401007387 */ /* 0x000fe80000100a00 */
[----:B----4-:R-:W-:Y:S01]  /*aa4f0*/  STL.64 [R1+0xc4e0], R14 ;  /* 0x00c4e00e01007387 */ /* 0x010fe20000100a00 */
[----:B--2---:R0:W-:Y:S03]  /*aa500*/  STL.64 [R1+0xc4d8], R12 ;  /* 0x00c4d80c01007387 */ /* 0x0041e60000100a00 */
        /* <DEDUP_REMOVED lines=54> */
[----:B------:R-:W-:Y:S02]  /*aa870*/  IMAD.MOV.U32 R25, RZ, RZ, R17 ;  /* 0x000000ffff197224 */ /* 0x000fe400078e0011 */
[----:B---3--:R-:W-:Y:S02]  /*aa880*/  IMAD.MOV.U32 R16, RZ, RZ, R10 ;  /* 0x000000ffff107224 */ /* 0x008fe400078e000a */
[----:B------:R-:W-:Y:S02]  /*aa890*/  IMAD.MOV.U32 R17, RZ, RZ, R11 ;  /* 0x000000ffff117224 */ /* 0x000fe400078e000b */
[----:B------:R-:W-:Y:S02]  /*aa8a0*/  IMAD.MOV.U32 R20, RZ, RZ, R23 ;  /* 0x000000ffff147224 */ /* 0x000fe400078e0017 */
[----:B------:R-:W-:Y:S01]  /*aa8b0*/  IMAD.MOV.U32 R21, RZ, RZ, R22 ;  /* 0x000000ffff157224 */ /* 0x000fe200078e0016 */
[----:B------:R-:W3:Y:S01]  /*aa8c0*/  LDL.LU R10, [R1+0xc5cc] ;  /* 0x00c5cc00010a7983 */ /* 0x000ee20000300800 */
[----:B------:R-:W3:Y:S02]  /*aa8d0*/  LDL.LU R11, [R1+0xc5c8] ;  /* 0x00c5c800010b7983 */ /* 0x000ee40000300800 */
[----:B------:R-:W-:Y:S01]  /*aa8e0*/  STL.64 [R1+0xc5b0], R16 ;  /* 0x00c5b01001007387 */ /* 0x000fe20000100a00 */
        /* <DEDUP_REMOVED lines=10> */
[----:B------:R-:W3:Y:S02]  /*aa990*/  LDL.LU R17, [R1+0x8d4] ;  /* 0x0008d40001117983 */ /* 0x000ee40000300800 */
[----:B------:R-:W3:Y:S02]  /*aa9a0*/  LDL.LU R18, [R1+0x8d8] ;  /* 0x0008d80001127983 */ /* 0x000ee40000300800 */
[----:B------:R-:W3:Y:S01]  /*aa9b0*/  LDL.LU R19, [R1+0x8dc] ;  /* 0x0008dc0001137983 */ /* 0x000ee20000300800 */
[----:B------:R0:W-:Y:S04]  /*aa9c0*/  STL.64 [R1+0xc5a8], R20 ;  /* 0x00c5a81401007387 */ /* 0x0001e80000100a00 */
[----:B0-----:R-:W3:Y:S01]  /*aa9d0*/  LDL.LU R20, [R1+0x880] ;  /* 0x0008800001147983 */ /* 0x001ee20000300800 */
[----:B------:R-:W3:Y:S02]  /*aa9e0*/  LDL.LU R21, [R1+0x884] ;  /* 0x0008840001157983 */ /* 0x000ee40000300800 */
[----:B------:R-:W3:Y:S02]  /*aa9f0*/  LDL.LU R22, [R1+0x888] ;  /* 0x0008880001167983 */ /* 0x000ee40000300800 */
[----:B------:R-:W3:Y:S01]  /*aaa00*/  LDL.LU R23, [R1+0x88c] ;  /* 0x00088c0001177983 */ /* 0x000ee20000300800 */
[----:B----4-:R-:W-:Y:S01]  /*aaa10*/  STL.64 [R1+0xc570], R14 ;  /* 0x00c5700e01007387 */ /* 0x010fe20000100a00 */
[----:B--2---:R0:W-:Y:S03]  /*aaa20*/  STL.64 [R1+0xc568], R12 ;  /* 0x00c5680c01007387 */ /* 0x0041e60000100a00 */
[----:B0-----:R-:W2:Y:S01]  /*aaa30*/  LDL.LU R12, [R1+0x8a0] ;  /* 0x0008a000010c7983 */ /* 0x001ea20000300800 */
[----:B------:R-:W2:Y:S02]  /*aaa40*/  LDL.LU R13, [R1+0x8a4] ;  /* 0x0008a400010d7983 */ /* 0x000ea40000300800 */
[----:B---3--:R-:W-:-:S02]  /*aaa50*/  IMAD.MOV.U32 R14, RZ, RZ, R11 ;  /* 0x000000ffff0e7224 */ /* 0x008fc400078e000b */
[----:B------:R-:W-:Y:S01]  /*aaa60*/  IMAD.MOV.U32 R15, RZ, RZ, R10 ;  /* 0x000000ffff0f7224 */ /* 0x000fe200078e000a */
[----:B------:R-:W3:Y:S01]  /*aaa70*/  LDL.LU R11, [R1+0xc5c4] ;  /* 0x00c5c400010b7983 */ /* 0x000ee20000300800 */
[----:B------:R-:W4:Y:S03]  /*aaa80*/  LDL.LU R10, [R1+0xc5c0] ;  /* 0x00c5c000010a7983 */ /* 0x000f260000300800 */
[----:B------:R-:W-:Y:S04]  /*aaa90*/  STL.64 [R1+0xc588], R14 ;  /* 0x00c5880e01007387 */ /* 0x000fe80000100a00 */
[----:B--2---:R0:W-:Y:S04]  /*aaaa0*/  STL.64 [R1+0xc580], R12 ;  /* 0x00c5800c01007387 */ /* 0x0041e80000100a00 */
[----:B0-----:R-:W2:Y:S01]  /*aaab0*/  LDL.LU R12, [R1+0x8b0] ;  /* 0x0008b000010c7983 */ /* 0x001ea20000300800 */
[----:B------:R-:W2:Y:S02]  /*aaac0*/  LDL.LU R13, [R1+0x8b4] ;  /* 0x0008b400010d7983 */ /* 0x000ea40000300800 */
[----:B------:R-:W2:Y:S02]  /*aaad0*/  LDL.LU R14, [R1+0x8b8] ;  /* 0x0008b800010e7983 */ /* 0x000ea40000300800 */
[----:B------:R-:W2:Y:S01]  /*aaae0*/  LDL.LU R15, [R1+0x8bc] ;  /* 0x0008bc00010f7983 */ /* 0x000ea20000300800 */
[----:B------:R-:W-:Y:S01]  /*aaaf0*/  HMMA.16816.F32.BF16 R16, R4, R8, R16 ;  /* 0x000000080410723c */ /* 0x000fe20000041810 */
[----:B--2---:R4:W-:Y:S01]  /*aab00*/  STL.64 [R1+0xc5a0], R14 ;  /* 0x00c5a00e01007387 */ /* 0x0049e20000100a00 */
[----:B------:R0:W-:Y:S02]  /*aab10*/  STL.64 [R1+0xc598], R12 ;  /* 0x00c5980c01007387 */ /* 0x0001e40000100a00 */
[----:B----4-:R-:W-:Y:S01]  /*aab20*/  IMAD.MOV.U32 R14, RZ, RZ, R10 ;  /* 0x000000ffff0e7224 */ /* 0x010fe200078e000a */
[----:B0-----:R-:W2:Y:S01]  /*aab30*/  LDL.LU R12, [R1+0x8c0] ;  /* 0x0008c000010c7983 */ /* 0x001ea20000300800 */
[----:B------:R-:W2:Y:S02]  /*aab40*/  LDL.LU R13, [R1+0x8c4] ;  /* 0x0008c400010d7983 */ /* 0x000ea40000300800 */
[----:B------:R-:W4:Y:S02]  /*aab50*/  LDL.LU R10, [R1+0xc5bc] ;  /* 0x00c5bc00010a7983 */ /* 0x000f240000300800 */
[----:B---3--:R-:W-:-:S02]  /*aab60*/  IMAD.MOV.U32 R15, RZ, RZ, R11 ;  /* 0x000000ffff0f7224 */ /* 0x008fc400078e000b */
[----:B------:R-:W4:Y:S01]  /*aab70*/  LDL.LU R11, [R1+0xc5b8] ;  /* 0x00c5b800010b7983 */ /* 0x000f220000300800 */
[----:B------:R0:W-:Y:S02]  /*aab80*/  STL.64 [R1+0xc4a8], R26 ;  /* 0x00c4a81a01007387 */ /* 0x0001e40000100a00 */
[----:B------:R-:W-:Y:S01]  /*aab90*/  STL.64 [R1+0xc4a0], R24 ;  /* 0x00c4a01801007387 */ /* 0x000fe20000100a00 */
[----:B0-----:R-:W3:Y:S04]  /*aaba0*/  LDL.64 R26, [R1+0x18] ;  /* 0x00001800011a7983 */ /* 0x001ee80000100a00 */
[----:B---3--:R0:W-:Y:S04]  /*aabb0*/  STL.64 [R1+0xc4c0], R26 ;  /* 0x00c4c01a01007387 */ /* 0x0081e80000100a00 */
[----:B0-----:R-:W3:Y:S01]  /*aabc0*/  LDL.64 R26, [R1+0x28] ;  /* 0x00002800011a7983 */ /* 0x001ee20000100a00 */
[----:B------:R0:W-:Y:S02]  /*aabd0*/  STL.64 [R1+0x40], R16 ;  /* 0x0000401001007387 */ /* 0x0001e40000100a00 */
[----:B------:R1:W-:Y:S01]  /*aabe0*/  STL.64 [R1+0x48], R18 ;  /* 0x0000481201007387 */ /* 0x0003e20000100a00 */
[----:B0-----:R-:W1:Y:S02]  /*aabf0*/  LDL.LU.64 R16, [R1+0xc5b0] ;  /* 0x00c5b00001107983 */ /* 0x001e640000300a00 */
[C---:B-1----:R-:W-:Y:S02]  /*aac00*/  HMMA.16816.F32.BF16 R16, R4.reuse, R16, R20 ;  /* 0x000000100410723c */ /* 0x042fe40000041814 */
[----:B------:R-:W2:Y:S11]  /*aac10*/  LDL.LU.64 R20, [R1+0xc5a8] ;  /* 0x00c5a80001147983 */ /* 0x000eb60000300a00 */
[----:B------:R-:W-:Y:S10]  /*aac20*/  @!UPT UIADD3 URZ, URZ, URZ, URZ ;  /* 0x0000003f3f3ff290 */ /* 0x000ff4000fffe03f */
[----:B------:R-:W-:Y:S01]  /*aac30*/  STL.64 [R1+0x880], R16 ;  /* 0x0008801001007387 */ /* 0x000fe20000100a00 */
[----:B------:R-:W-:Y:S02]  /*aac40*/  IMAD.MOV.U32 R9, RZ, RZ, R18 ;  /* 0x000000ffff097224 */ /* 0x000fe400078e0012 */
[----:B------:R-:W-:Y:S02]  /*aac50*/  IMAD.MOV.U32 R8, RZ, RZ, R19 ;  /* 0x000000ffff087224 */ /* 0x000fe400078e0013 */
[----:B------:R-:W0:Y:S01]  /*aac60*/  LDSM.16.MT88.4 R16, [R0+0x43080] ;  /* 0x043080000010783b */ /* 0x000e220000004200 */
[----:B----4-:R1:W-:Y:S02]  /*aac70*/  STL.64 [R1+0xc478], R10 ;  /* 0x00c4780a01007387 */ /* 0x0103e40000100a00 */
[----:B------:R-:W-:Y:S01]  /*aac80*/  STL.64 [R1+0xc470], R8 ;  /* 0x00c4700801007387 */ /* 0x000fe20000100a00 */
[----:B-1----:R-:W4:Y:S04]  /*aac90*/  LDL.64 R10, [R1+0x8] ;  /* 0x00000800010a7983 */ /* 0x002f280000100a00 */
[----:B0-----:R-:W-:Y:S01]  /*aaca0*/  STL.64 [R1+0xc3a8], R18 ;  /* 0x00c3a81201007387 */ /* 0x001fe20000100a00 */
[----:B------:R0:W-:Y:S03]  /*aacb0*/  STL.64 [R1+0xc3a0], R16 ;  /* 0x00c3a01001007387 */ /* 0x0001e60000100a00 */
[----:B0-----:R-:W3:Y:S01]  /*aacc0*/  LDL.LU R16, [R1+0x4e0] ;  /* 0x0004e00001107983 */ /* 0x001ee20000300800 */
[----:B------:R-:W3:Y:S02]  /*aacd0*/  LDL.LU R17, [R1+0x4e4] ;  /* 0x0004e40001117983 */ /* 0x000ee40000300800 */
[----:B------:R-:W3:Y:S02]  /*aace0*/  LDL.LU R18, [R1+0x4e8] ;  /* 0x0004e80001127983 */ /* 0x000ee40000300800 */
[----:B------:R-:W3:Y:S01]  /*aacf0*/  LDL.LU R19, [R1+0x4ec] ;  /* 0x0004ec0001137983 */ /* 0x000ee20000300800 */
        /* <DEDUP_REMOVED lines=56> */
[----:B--2---:R-:W-:Y:S02]  /*ab080*/  HMMA.16816.F32.BF16 R4, R4, R20, R12 ;  /* 0x000000140404723c */ /* 0x004fe4000004180c */
[----:B------:R-:W2:Y:S01]  /*ab090*/  LDL.LU.64 R14, [R1+0xc4e0] ;  /* 0x00c4e000010e7983 */ /* 0x000ea20000300a00 */
[----:B------:R-:W2:Y:S02]  /*ab0a0*/  LDL.LU.64 R12, [R1+0xc4d8] ;  /* 0x00c4d800010c7983 */ /* 0x000ea40000300a00 */
[----:B-1----:R-:W2:Y:S02]  /*ab0b0*/  LDL.LU.64 R22, [R1+0xc4d0] ;  /* 0x00c4d00001167983 */ /* 0x002ea40000300a00 */
[----:B------:R-:W2:Y:S02]  /*ab0c0*/  LDL.LU.64 R20, [R1+0xc4c8] ;  /* 0x00c4c80001147983 */ /* 0x000ea40000300a00 */
[----:B---3--:R-:W-:-:S02]  /*ab0d0*/  IMAD.MOV.U32 R0, RZ, RZ, R26 ;  /* 0x000000ffff007224 */ /* 0x008fc400078e001a */
[----:B------:R-:W-:Y:S11]  /*ab0e0*/  IMAD.MOV.U32 R2, RZ, RZ, R27 ;  /* 0x000000ffff027224 */ /* 0x000ff600078e001b */
[----:B------:R-:W-:Y:S01]  /*ab0f0*/  @!UPT UIADD3 URZ, URZ, URZ, URZ ;  /* 0x0000003f3f3ff290 */ /* 0x000fe2000fffe03f */
[----:B------:R0:W-:Y:S01]  /*ab100*/  STL.64 [R1+0x500], R4 ;  /* 0x0005000401007387 */ /* 0x0001e20000100a00 */
[----:B------:R1:W-:Y:S03]  /*ab110*/  STL.64 [R1+0x508], R6 ;  /* 0x0005080601007387 */ /* 0x0003e60000100a00 */
[----:B0-----:R-:W4:Y:S01]  /*ab120*/  LDL.LU R4, [R1+0x4d0] ;  /* 0x0004d00001047983 */ /* 0x001f220000300800 */
[----:B------:R-:W4:Y:S02]  /*ab130*/  LDL.LU R5, [R1+0x4d4] ;  /* 0x0004d40001057983 */ /* 0x000f240000300800 */
[----:B-1----:R-:W4:Y:S01]  /*ab140*/  LDL.LU R6, [R1+0x4d8] ;  /* 0x0004d80001067983 */ /* 0x002f220000300800 */
[C---:B--2---:R-:W-:Y:S01]  /*ab150*/  HMMA.16816.F32.BF16 R12, R20.reuse, R26, R12 ;  /* 0x0000001a140c723c */ /* 0x044fe2000004180c */
[----:B------:R-:W2:Y:S01]  /*ab160*/  LDL.LU.64 R26, [R1+0xc4c0] ;  /* 0x00c4c000011a7983 */ /* 0x000ea20000300a00 */
[----:B------:R-:W-:Y:S11]  /*ab170*/  IMAD.MOV.U32 R7, RZ, RZ, R29 ;  /* 0x000000ffff077224 */ /* 0x000ff600078e001d */
[----:B------:R-:W-:Y:S10]  /*ab180*/  @!UPT UIADD3 URZ, URZ, URZ, URZ ;  /* 0x0000003f3f3ff290 */ /* 0x000ff4000fffe03f */
[----:B------:R-:W-:Y:S01]  /*ab190*/  STL.64 [R1+0x4f0], R12 ;  /* 0x0004f00c01007387 */ /* 0x000fe20000100a00 */
[----:B------:R-:W-:Y:S02]  /*ab1a0*/  IMAD.MOV.U32 R29, RZ, RZ, R15 ;  /* 0x000000ffff1d7224 */ /* 0x000fe400078e000f */
[----:B------:R0:W-:Y:S02]  /*ab1b0*/  STL [R1+0x4f8], R14 ;  /* 0x0004f80e01007387 */ /* 0x0001e40000100800 */
[----:B0-----:R-:W3:Y:S01]  /*ab1c0*/  LDL.LU.64 R14, [R1+0xc4b8] ;  /* 0x00c4b800010e7983 */ /* 0x001ee20000300a00 */
[----:B------:R-:W3:Y:S02]  /*ab1d0*/  LDL.LU.64 R12, [R1+0xc4b0] ;  /* 0x00c4b000010c7983 */ /* 0x000ee40000300a00 */
[----:B------:R-:W-:Y:S01]  /*ab1e0*/  STL [R1+0xbbc0], R29 ;  /* 0x00bbc01d01007387 */ /* 0x000fe20000100800 */
[C---:B--2---:R-:W-:Y:S11]  /*ab1f0*/  HMMA.16816.F32.BF16 R16, R20.reuse, R26, R16 ;  /* 0x0000001a1410723c */ /* 0x044ff60000041810 */
[----:B------:R-:W-:Y:S11]  /*ab200*/  @!UPT UIADD3 URZ, URZ, URZ, URZ ;  /* 0x0000003f3f3ff290 */ /* 0x000ff6000fffe03f */
[----:B------:R-:W-:Y:S01]  /*ab210*/  @!UPT UIADD3 URZ, URZ, URZ, URZ ;  /* 0x0000003f3f3ff290 */ /* 0x000fe2000fffe03f */
[----:B------:R0:W-:Y:S01]  /*ab220*/  STL.64 [R1+0x4e0], R16 ;  /* 0x0004e01001007387 */ /* 0x0001e20000100a00 */
[----:B------:R1:W-:Y:S02]  /*ab230*/  STL.64 [R1+0x4e8], R18 ;  /* 0x0004e81201007387 */ /* 0x0003e40000100a00 */
[----:B0-----:R-:W-:Y:S02]  /*ab240*/  IMAD.MOV.U32 R17, RZ, RZ, R26 ;  /* 0x000000ffff117224 */ /* 0x001fe400078e001a */
[----:B------:R-:W-:Y:S02]  /*ab250*/  IMAD.MOV.U32 R16, RZ, RZ, R27 ;  /* 0x000000ffff107224 */ /* 0x000fe400078e001b */
[----:B------:R-:W2:Y:S01]  /*ab260*/  LDL.LU.64 R26, [R1+0xc4a8] ;  /* 0x00c4a800011a7983 */ /* 0x000ea20000300a00 */
[----:B----4-:R-:W-:Y:S01]  /*ab270*/  HMMA.16816.F32.BF16 R4, R20, R10, R4 ;  /* 0x0000000a1404723c */ /* 0x010fe20000041804 */
[----:B-1----:R-:W-:Y:S02]  /*ab280*/  IMAD.MOV.U32 R19, RZ, RZ, R10 ;  /* 0x000000ffff137224 */ /* 0x002fe400078e000a */
[----:B------:R-:W-:Y:S01]  /*ab290*/  IMAD.MOV.U32 R18, RZ, RZ, R11 ;  /* 0x000000ffff127224 */ /* 0x000fe200078e000b */
[----:B------:R-:W4:Y:S11]  /*ab2a0*/  LDL.LU.64 R24, [R1+0xc4a0] ;  /* 0x00c4a00001187983 */ /* 0x000f360000300a00 */
[----:B------:R-:W-:Y:S08]  /*ab2b0*/  @!UPT UIADD3 URZ, URZ, URZ, URZ ;  /* 0x0000003f3f3ff290 */ /* 0x000ff0000fffe03f */
[----:B------:R-:W-:Y:S01]  /*ab2c0*/  STL.64 [R1+0x4d0], R4 ;  /* 0x0004d00401007387 */ /* 0x000fe20000100a00 */
[----:B------:R-:W-:Y:S02]  /*ab2d0*/  STL [R1+0x4d8], R6 ;  /* 0x0004d80601007387 */ /* 0x000fe40000100800 */
[----:B------:R-:W-:Y:S02]  /*ab2e0*/  STL.64 [R1+0xc420], R18 ;  /* 0x00c4201201007387 */ /* 0x000fe40000100a00 */
[----:B------:R3:W-:Y:S02]  /*ab2f0*/  STL.64 [R1+0xc418], R16 ;  /* 0x00c4181001007387 */ /* 0x0007e40000100a00 */
[----:B---3--:R-:W-:Y:S02]  /*ab300*/  IMAD.MOV.U32 R16, RZ, RZ, R15 ;  /* 0x000000ffff107224 */ /* 0x008fe400078e000f */
[----:B------:R-:W-:Y:S01]  /*ab310*/  IMAD.MOV.U32 R17, RZ, RZ, R14 ;  /* 0x000000ffff117224 */ /* 0x000fe200078e000e */
[----:B------:R-:W3:Y:S01]  /*ab320*/  LDL.LU R15, [R1+0xc49c] ;  /* 0x00c49c00010f7983 */ /* 0x000ee20000300800 */
[----:B------:R-:W3:Y:S02]  /*ab330*/  LDL.LU R14, [R1+0xc498] ;  /* 0x00c49800010e7983 */ /* 0x000ee40000300800 */
[----:B--2---:R-:W-:-:S02]  /*ab340*/  IMAD.MOV.U32 R18, RZ, RZ, R27 ;  /* 0x000000ffff127224 */ /* 0x004fc400078e001b */
[----:B------:R-:W-:Y:S01]  /*ab350*/  IMAD.MOV.U32 R19, RZ, RZ, R26 ;  /* 0x000000ffff137224 */ /* 0x000fe200078e001a */
[----:B------:R-:W2:Y:S01]  /*ab360*/  LDL.LU R27, [R1+0xc494] ;  /* 0x00c49400011b7983 */ /* 0x000ea20000300800 */
[----:B------:R-:W3:Y:S02]  /*ab370*/  LDL.LU R26, [R1+0xc490] ;  /* 0x00c49000011a7983 */ /* 0x000ee40000300800 */
[----:B------:R-:W4:Y:S02]  /*ab380*/  LDL.LU R8, [R1+0x4b0] ;  /* 0x0004b00001087983 */ /* 0x000f240000300800 */
[----:B------:R-:W4:Y:S01]  /*ab390*/  LDL.LU R9, [R1+0x4b4] ;  /* 0x0004b40001097983 */ /* 0x000f220000300800 */
[----:B------:R-:W4:Y:S01]  /*ab3a0*/  LDL.LU R10, [R1+0x4b8] ;  /* 0x0004b800010a7983 */ /* 0x000f220000300800 */
[----:B------:R-:W4:Y:S02]  /*ab3b0*/  LDL.LU R11, [R1+0x4bc] ;  /* 0x0004bc00010b7983 */ /* 0x000f240000300800 */
[----:B------:R-:W4:Y:S02]  /*ab3c0*/  LDL.LU R4, [R1+0x4a0] ;  /* 0x0004a00001047983 */ /* 0x000f240000300800 */
[----:B------:R-:W-:Y:S01]  /*ab3d0*/  IMAD.MOV.U32 R29, RZ, RZ, R7 ;  /* 0x000000ffff1d7224 */ /* 0x000fe200078e0007 */
[----:B------:R-:W4:Y:S01]  /*ab3e0*/  LDL.LU R5, [R1+0x4a4] ;  /* 0x0004a40001057983 */ /* 0x000f220000300800 */
[----:B--2---:R-:W-:-:S02]  /*ab3f0*/  IMAD.MOV.U32 R7, RZ, RZ, R27 ;  /* 0x000000ffff077224 */ /* 0x004fc400078e001b */
[----:B---3--:R-:W-:Y:S02]  /*ab400*/  IMAD.MOV.U32 R6, RZ, RZ, R26 ;  /* 0x000000ffff067224 */ /* 0x008fe400078e001a */
[----:B------:R-:W2:Y:S01]  /*ab410*/  LDL.LU R26, [R1+0xc48c] ;  /* 0x00c48c00011a7983 */ /* 0x000ea20000300800 */
[----:B------:R-:W2:Y:S02]  /*ab420*/  LDL.LU R27, [R1+0xc488] ;  /* 0x00c48800011b7983 */ /* 0x000ea40000300800 */
[----:B------:R0:W-:Y:S02]  /*ab430*/  STL.64 [R1+0xc430], R18 ;  /* 0x00c4301201007387 */ /* 0x0001e40000100a00 */
[----:B------:R-:W-:Y:S01]  /*ab440*/  STL.64 [R1+0xc428], R16 ;  /* 0x00c4281001007387 */ /* 0x000fe20000100a00 */
[----:B0-----:R-:W3:Y:S04]  /*ab450*/  LDL.64 R18, [R1+0x148] ;  /* 0x0001480001127983 */ /* 0x001ee80000100a00 */
[----:B---3--:R0:W-:Y:S04]  /*ab460*/  STL.64 [R1+0xc440], R18 ;  /* 0x00c4401201007387 */ /* 0x0081e80000100a00 */
[----:B0-----:R-:W3:Y:S04]  /*ab470*/  LDL.64 R18, [R1+0x158] ;  /* 0x0001580001127983 */ /* 0x001ee80000100a00 */
[----:B---3--:R0:W-:Y:S01]  /*ab480*/  STL.64 [R1+0xc458], R18 ;  /* 0x00c4581201007387 */ /* 0x0081e20000100a00 */
[----:B------:R-:W2:Y:S02]  /*ab490*/  LDL.LU R16, [R1+0x4c0] ;  /* 0x0004c00001107983 */ /* 0x000ea40000300800 */
[----:B------:R-:W2:Y:S01]  /*ab4a0*/  LDL.LU R17, [R1+0x4c4] ;  /* 0x0004c40001117983 */ /* 0x000ea20000300800 */
[----:B0-----:R-:W2:Y:S01]  /*ab4b0*/  LDL.LU R18, [R1+0x4c8] ;  /* 0x0004c80001127983 */ /* 0x001ea20000300800 */
[----:B------:R-:W2:Y:S02]  /*ab4c0*/  LDL.LU R19, [R1+0x4cc] ;  /* 0x0004cc0001137983 */ /* 0x000ea40000300800 */
[----:B------:R-:W-:Y:S01]  /*ab4d0*/  STL [R1+0xbbc4], R29 ;  /* 0x00bbc41d01007387 */ /* 0x000fe20000100800 */
[----:B--2---:R-:W-:Y:S11]  /*ab4e0*/  HMMA.16816.F32.BF16 R16, R20, R26, R16 ;  /* 0x0000001a1410723c */ /* 0x004ff60000041810 */
[----:B------:R-:W-:Y:S11]  /*ab4f0*/  @!UPT UIADD3 URZ, URZ, URZ, URZ ;  /* 0x0000003f3f3ff290 */ /* 0x000ff6000fffe03f */
[----:B------:R-:W-:Y:S01]  /*ab500*/  @!UPT UIADD3 URZ, URZ, URZ, URZ ;  /* 0x0000003f3f3ff290 */ /* 0x000fe2000fffe03f */
[----:B------:R-:W-:Y:S01]  /*ab510*/  STL.64 [R1+0x4c0], R16 ;  /* 0x0004c01001007387 */ /* 0x000fe20000100a00 */
[----:B------:R0:W-:Y:S03]  /*ab520*/  STL.64 [R1+0x4c8], R18 ;  /* 0x0004c81201007387 */ /* 0x0001e60000100a00 */
[----:B0-----:R-:W2:Y:S01]  /*ab530*/  LDL.64 R18, [R1+0x38] ;  /* 0x0000380001127983 */ /* 0x001ea20000100a00 */
[----:B------:R0:W-:Y:S02]  /*ab540*/  STL.64 [R1+0xc358], R26 ;  /* 0x00c3581a01007387 */ /* 0x0001e40000100a00 */
[----:B----4-:R1:W-:Y:S01]  /*ab550*/  STL.64 [R1+0xc350], R24 ;  /* 0x00c3501801007387 */ /* 0x0103e20000100a00 */
[----:B0-----:R-:W3:Y:S04]  /*ab560*/  LDL.64 R26, [R1+0x128] ;  /* 0x00012800011a7983 */ /* 0x001ee80000100a00 */
[----:B---3--:R0:W-:Y:S01]  /*ab570*/  STL.64 [R1+0xc438], R26 ;  /* 0x00c4381a01007387 */ /* 0x0081e20000100a00 */
[----:B-1----:R-:W3:Y:S02]  /*ab580*/  LDL.LU R24, [R1+0x810] ;  /* 0x0008100001187983 */ /* 0x002ee40000300800 */
[----:B------:R-:W3:Y:S01]  /*ab590*/  LDL.LU R25, [R1+0x814] ;  /* 0x0008140001197983 */ /* 0x000ee20000300800 */
[----:B0-----:R-:W4:Y:S01]  /*ab5a0*/  LDL.LU R26, [R1+0x818] ;  /* 0x00081800011a7983 */ /* 0x001f220000300800 */
[----:B------:R-:W4:Y:S03]  /*ab5b0*/  LDL.LU R27, [R1+0x81c] ;  /* 0x00081c00011b7983 */ /* 0x000f260000300800 */
[----:B----4-:R0:W-:Y:S01]  /*ab5c0*/  STL.64 [R1+0xc450], R26 ;  /* 0x00c4501a01007387 */ /* 0x0101e20000100a00 */
[----:B---3--:R1:W-:Y:S02]  /*ab5d0*/  STL.64 [R1+0xc448], R24 ;  /* 0x00c4481801007387 */ /* 0x0083e40000100a00 */
[----:B0-----:R-:W-:Y:S01]  /*ab5e0*/  IMAD.MOV.U32 R26, RZ, RZ, R14 ;  /* 0x000000ffff1a7224 */ /* 0x001fe200078e000e */
[----:B-1----:R-:W3:Y:S01]  /*ab5f0*/  LDL.LU R24, [R1+0x820] ;  /* 0x0008200001187983 */ /* 0x002ee20000300800 */
[----:B------:R-:W3:Y:S02]  /*ab600*/  LDL.LU R25, [R1+0x824] ;  /* 0x0008240001197983 */ /* 0x000ee40000300800 */
[----:B------:R-:W4:Y:S02]  /*ab610*/  LDL.LU R14, [R1+0xc484] ;  /* 0x00c48400010e7983 */ /* 0x000f240000300800 */
[----:B------:R-:W-:-:S02]  /*ab620*/  IMAD.MOV.U32 R27, RZ, RZ, R15 ;  /* 0x000000ffff1b7224 */ /* 0x000fc400078e000f */
[----:B------:R-:W4:Y:S03]  /*ab630*/  LDL.LU R15, [R1+0xc480] ;  /* 0x00c48000010f7983 */ /* 0x000f260000300800 */
[----:B------:R-:W-:Y:S01]  /*ab640*/  STL.64 [R1+0xc468], R26 ;  /* 0x00c4681a01007387 */ /* 0x000fe20000100a00 */
[C---:B----4-:R-:W-:Y:S01]  /*ab650*/  HMMA.16816.F32.BF16 R8, R20.reuse, R14, R8 ;  /* 0x0000000e1408723c */ /* 0x050fe20000041808 */
[----:B---3--:R0:W-:Y:S04]  /*ab660*/  STL.64 [R1+0xc460], R24 ;  /* 0x00c4601801007387 */ /* 0x0081e80000100a00 */
[----:B0-----:R-:W3:Y:S01]  /*ab670*/  LDL.LU R24, [R1+0x830] ;  /* 0x0008300001187983 */ /* 0x001ee20000300800 */
[----:B------:R-:W3:Y:S02]  /*ab680*/  LDL.LU R25, [R1+0x834] ;  /* 0x0008340001197983 */ /* 0x000ee40000300800 */
[----:B------:R-:W3:Y:S02]  /*ab690*/  LDL.LU R26, [R1+0x838] ;  /* 0x00083800011a7983 */ /* 0x000ee40000300800 */
[----:B------:R-:W3:Y:S11]  /*ab6a0*/  LDL.LU R27, [R1+0x83c] ;  /* 0x00083c00011b7983 */ /* 0x000ef60000300800 */
[----:B------:R-:W-:Y:S02]  /*ab6b0*/  @!UPT UIADD3 URZ, URZ, URZ, URZ ;  /* 0x0000003f3f3ff290 */ /* 0x000fe4000fffe03f */
[----:B------:R-:W-:Y:S01]  /*ab6c0*/  STL.64 [R1+0x4b0], R8 ;  /* 0x0004b00801007387 */ /* 0x000fe20000100a00 */
[----:B------:R0:W-:Y:S03]  /*ab6d0*/  STL.64 [R1+0x4b8], R10 ;  /* 0x0004b80a01007387 */ /* 0x0001e60000100a00 */
[----:B0-----:R-:W4:Y:S01]  /*ab6e0*/  LDL.LU.64 R10, [R1+0xc478] ;  /* 0x00c47800010a7983 */ /* 0x001f220000300a00 */
[----:B------:R-:W3:Y:S02]  /*ab6f0*/  LDL.LU.64 R8, [R1+0xc470] ;  /* 0x00c4700001087983 */ /* 0x000ee40000300a00 */
[----:B------:R-:W-:Y:S02]  /*ab700*/  STL.64 [R1+0xc348], R14 ;  /* 0x00c3480e01007387 */ /* 0x000fe40000100a00 */
[----:B------:R0:W-:Y:S02]  /*ab710*/  STL.64 [R1+0xc340], R12 ;  /* 0x00c3400c01007387 */ /* 0x0001e40000100a00 */
[----:B0-----:R-:W3:Y:S01]  /*ab720*/  LDL.LU R12, [R1+0x7f0] ;  /* 0x0007f000010c7983 */ /* 0x001ee20000300800 */
[----:B------:R-:W3:Y:S02]  /*ab730*/  LDL.LU R13, [R1+0x7f4] ;  /* 0x0007f400010d7983 */ /* 0x000ee40000300800 */
[----:B------:R-:W3:Y:S02]  /*ab740*/  LDL.LU R14, [R1+0x7f8] ;  /* 0x0007f800010e7983 */ /* 0x000ee40000300800 */
[----:B------:R-:W3:Y:S02]  /*ab750*/  LDL.LU R15, [R1+0x7fc] ;  /* 0x0007fc00010f7983 */ /* 0x000ee40000300800 */
[----:B--2---:R-:W-:Y:S01]  /*ab760*/  IMAD.MOV.U32 R3, RZ, RZ, R19 ;  /* 0x000000ffff037224 */ /* 0x004fe200078e0013 */
[C---:B----4-:R-:W-:Y:S01]  /*ab770*/  HMMA.16816.F32.BF16 R4, R20.reuse, R10, R4 ;  /* 0x0000000a1404723c */ /* 0x050fe20000041804 */
[----:B------:R0:W-:Y:S01]  /*ab780*/  STL.64 [R1+0xc368], R10 ;  /* 0x00c3680a01007387 */ /* 0x0001e20000100a00 */
[----:B---3--:R-:W-:Y:S11]  /*ab790*/  STL.64 [R1+0xc360], R8 ;  /* 0x00c3600801007387 */ /* 0x008ff60000100a00 */
[----:B------:R-:W-:Y:S10]  /*ab7a0*/  @!UPT UIADD3 URZ, URZ, URZ, URZ ;  /* 0x0000003f3f3ff290 */ /* 0x000ff4000fffe03f */
[----:B------:R-:W-:Y:S01]  /*ab7b0*/  STL.64 [R1+0x4a0], R4 ;  /* 0x0004a00401007387 */ /* 0x000fe20000100a00 */
[----:B------:R-:W-:Y:S02]  /*ab7c0*/  STL.64 [R1+0x4a8], R6 ;  /* 0x0004a80601007387 */ /* 0x000fe40000100a00 */
[----:B------:R-:W1:Y:S01]  /*ab7d0*/  LDSM.16.MT88.4 R4, [R28+0x43000] ;  /* 0x043000001c04783b */ /* 0x000e620000004200 */
[C---:B------:R-:W-:Y:S01]  /*ab7e0*/  HMMA.16816.F32.BF16 R24, R20.reuse, R18, R24 ;  /* 0x000000121418723c */ /* 0x040fe20000041818 */
[----:B0-----:R-:W2:Y:S02]  /*ab7f0*/  LDL.64 R10, [R1+0x138] ;  /* 0x00013800010a7983 */ /* 0x001ea40000100a00 */
[----:B------:R-:W-:Y:S02]  /*ab800*/  STL [R1+0xc314], R28 ;  /* 0x00c3141c01007387 */ /* 0x000fe40000100800 */
[----:B-1----:R0:W-:Y:S01]  /*ab810*/  STL.64 [R1+0xc238], R6 ;  /* 0x00c2380601007387 */ /* 0x0021e20000100a00 */
[----:B------:R-:W-:Y:S03]  /*ab820*/  STL.64 [R1+0xc230], R4 ;  /* 0x00c2300401007387 */ /* 0x000fe60000100a00 */
[----:B0-----:R-:W3:Y:S11]  /*ab830*/  LDL.64 R6, [R1+0xd8] ;  /* 0x0000d80001067983 */ /* 0x001ef60000100a00 */
[----:B------:R-:W-:Y:S03]  /*ab840*/  @!UPT UIADD3 URZ, URZ, URZ, URZ ;  /* 0x0000003f3f3ff290 */ /* 0x000fe6000fffe03f */
[----:B------:R-:W-:Y:S02]  /*ab850*/  STL.64 [R1+0x830], R24 ;  /* 0x0008301801007387 */ /* 0x000fe40000100a00 */
[----:B------:R0:W-:Y:S02]  /*ab860*/  STL.64 [R1+0x838], R26 ;  /* 0x0008381a01007387 */ /* 0x0001e40000100a00 */
[----:B0-----:R-:W4:Y:S01]  /*ab870*/  LDL.LU.64 R26, [R1+0xc468] ;  /* 0x00c46800011a7983 */ /* 0x001f220000300a00 */
[----:B------:R-:W4:Y:S02]  /*ab880*/  LDL.LU.64 R24, [R1+0xc460] ;  /* 0x00c4600001187983 */ /* 0x000f240000300a00 */
[----:B------:R-:W4:Y:S02]  /*ab890*/  LDL.LU.64 R18, [R1+0xc458] ;  /* 0x00c4580001127983 */ /* 0x000f240000300a00 */
[----:B------:R-:W-:Y:S01]  /*ab8a0*/  STL [R1+0xc318], R3 ;  /* 0x00c3180301007387 */ /* 0x000fe20000100800 */
[C---:B----4-:R-:W-:Y:S01]  /*ab8b0*/  HMMA.16816.F32.BF16 R24, R20.reuse, R18, R24 ;  /* 0x000000121418723c */ /* 0x050fe20000041818 */
[----:B------:R-:W-:Y:S11]  /*ab8c0*/  IMAD.MOV.U32 R28, RZ, RZ, R19 ;  /* 0x000000ffff1c7224 */ /* 0x000ff600078e0013 */
[----:B------:R-:W-:Y:S11]  /*ab8d0*/  @!UPT UIADD3 URZ, URZ, URZ, URZ ;  /* 0x0000003f3f3ff290 */ /* 0x000ff6000fffe03f */
[----:B------:R-:W-:Y:S01]  /*ab8e0*/  STL.64 [R1+0x820], R24 ;  /* 0x0008201801007387 */ /* 0x000fe20000100a00 */
[----:B------:R0:W-:Y:S03]  /*ab8f0*/  STL.64 [R1+0x828], R26 ;  /* 0x0008281a01007387 */ /* 0x0001e60000100a00 */
        /* <DEDUP_REMOVED lines=10> */
[----:B------:R-:W2:Y:S02]  /*ab9a0*/  LDL.LU.64 R18, [R1+0xc430] ;  /* 0x00c4300001127983 */ /* 0x000ea40000300a00 */
[----:B------:R-:W2:Y:S02]  /*ab9b0*/  LDL.LU.64 R16, [R1+0xc428] ;  /* 0x00c4280001107983 */ /* 0x000ea40000300a00 */
[----:B------:R-:W-:Y:S01]  /*ab9c0*/  STL [R1+0xc320], R3 ;  /* 0x00c3200301007387 */ /* 0x000fe20000100800 */
[C---:B--2---:R-:W-:Y:S11]  /*ab9d0*/  HMMA.16816.F32.BF16 R16, R20.reuse, R10, R16 ;  /* 0x0000000a1410723c */ /* 0x044ff60000041810 */
[----:B------:R-:W-:Y:S11]  /*ab9e0*/  @!UPT UIADD3 URZ, URZ, URZ, URZ ;  /* 0x0000003f3f3ff290 */ /* 0x000ff6000fffe03f */
[----:B------:R-:W-:Y:S01]  /*ab9f0*/  @!UPT UIADD3 URZ, URZ, URZ, URZ ;  /* 0x0000003f3f3ff290 */ /* 0x000fe2000fffe03f */
[----:B------:R-:W-:Y:S01]  /*aba00*/  STL.64 [R1+0x800], R16 ;  /* 0x0008001001007387 */ /* 0x000fe20000100a00 */
[----:B------:R0:W-:Y:S03]  /*aba10*/  STL.64 [R1+0x808], R18 ;  /* 0x0008081201007387 */ /* 0x0001e60000100a00 */
[----:B0-----:R-:W2:Y:S01]  /*aba20*/  LDL.LU.64 R18, [R1+0xc420] ;  /* 0x00c4200001127983 */ /* 0x001ea20000300a00 */
[----:B------:R-:W-:Y:S02]  /*aba30*/  IMAD.MOV.U32 R5, RZ, RZ, R10 ;  /* 0x000000ffff057224 */ /* 0x000fe400078e000a */
[----:B------:R-:W-:Y:S02]  /*aba40*/  IMAD.MOV.U32 R4, RZ, RZ, R11 ;  /* 0x000000ffff047224 */ /* 0x000fe400078e000b */
[----:B----4-:R-:W-:Y:S01]  /*aba50*/  IMAD.MOV.U32 R3, RZ, RZ, R26 ;  /* 0x000000ffff037224 */ /* 0x010fe200078e001a */
[----:B------:R-:W-:Y:S01]  /*aba60*/  HMMA.16816.F32.BF16 R8, R20, R26, R12 ;  /* 0x0000001a1408723c */ /* 0x000fe2000004180c */
[----:B------:R-:W-:Y:S01]  /*aba70*/  IMAD.MOV.U32 R28, RZ, RZ, R27 ;  /* 0x000000ffff1c7224 */ /* 0x000fe200078e001b */
[----:B------:R-:W4:Y:S01]  /*aba80*/  LDL.LU.64 R16, [R1+0xc418] ;  /* 0x00c4180001107983 */ /* 0x000f220000300a00 */
[----:B------:R-:W-:Y:S02]  /*aba90*/  STL [R1+0xc328], R4 ;  /* 0x00c3280401007387 */ /* 0x000fe40000100800 */
[----:B------:R-:W-:Y:S11]  /*abaa0*/  STL [R1+0xc324], R5 ;  /* 0x00c3240501007387 */ /* 0x000ff60000100800 */
[----:B------:R-:W-:Y:S07]  /*abab0*/  @!UPT UIADD3 URZ, URZ, URZ, URZ ;  /* 0x0000003f3f3ff290 */ /* 0x000fee000fffe03f */
[----:B------:R0:W-:Y:S01]  /*abac0*/  STL.64 [R1+0x7f0], R8 ;  /* 0x0007f00801007387 */ /* 0x0001e20000100a00 */
[----:B------:R1:W-:Y:S02]  /*abad0*/  STL.64 [R1+0x7f8], R10 ;  /* 0x0007f80a01007387 */ /* 0x0003e40000100a00 */
[----:B--2---:R-:W-:Y:S02]  /*abae0*/  IMAD.MOV.U32 R26, RZ, RZ, R19 ;  /* 0x000000ffff1a7224 */ /* 0x004fe400078e0013 */
[----:B------:R-:W-:-:S05]  /*abaf0*/  IMAD.MOV.U32 R27, RZ, RZ, R18 ;  /* 0x000000ffff1b7224 */ /* 0x000fca00078e0012 */
[----:B------:R4:W-:Y:S01]  /*abb00*/  STL.64 [R1+0xc370], R26 ;  /* 0x00c3701a01007387 */ /* 0x0009e20000100a00 */
[----:B0-----:R-:W2:Y:S02]  /*abb10*/  LDL.LU R8, [R1+0x280] ;  /* 0x0002800001087983 */ /* 0x001ea40000300800 */
[----:B------:R-:W2:Y:S02]  /*abb20*/  LDL.LU R9, [R1+0x284] ;  /* 0x0002840001097983 */ /* 0x000ea40000300800 */
[----:B-1----:R-:W2:Y:S01]  /*abb30*/  LDL.LU R10, [R1+0x288] ;  /* 0x00028800010a7983 */ /* 0x002ea20000300800 */
[----:B------:R-:W2:Y:S01]  /*abb40*/  LDL.LU R11, [R1+0x28c] ;  /* 0x00028c00010b7983 */ /* 0x000ea20000300800 */
[----:B----4-:R-:W-:Y:S02]  /*abb50*/  IMAD.MOV.U32 R26, RZ, RZ, R17 ;  /* 0x000000ffff1a7224 */ /* 0x010fe400078e0011 */
[----:B------:R-:W-:Y:S01]  /*abb60*/  IMAD.MOV.U32 R27, RZ, RZ, R16 ;  /* 0x000000ffff1b7224 */ /* 0x000fe200078e0010 */
[----:B--2---:R-:W-:Y:S01]  /*abb70*/  STL.64 [R1+0xc380], R10 ;  /* 0x00c3800a01007387 */ /* 0x004fe20000100a00 */
[----:B------:R0:W-:Y:S03]  /*abb80*/  STL.64 [R1+0xc378], R8 ;  /* 0x00c3780801007387 */ /* 0x0001e60000100a00 */
[----:B------:R-:W-:Y:S01]  /*abb90*/  STL.64 [R1+0xc388], R26 ;  /* 0x00c3881a01007387 */ /* 0x000fe20000100a00 */
[----:B0-----:R-:W2:Y:S01]  /*abba0*/  LDL.LU R8, [R1+0x290] ;  /* 0x0002900001087983 */ /* 0x001ea20000300800 */
[----:B------:R-:W2:Y:S02]  /*abbb0*/  LDL.LU R9, [R1+0x294] ;  /* 0x0002940001097983 */ /* 0x000ea40000300800 */
[----:B------:R-:W4:Y:S02]  /*abbc0*/  LDL.LU R10, [R1+0x298] ;  /* 0x00029800010a7983 */ /* 0x000f240000300800 */
[----:B------:R-:W4:Y:S01]  /*abbd0*/  LDL.LU R11, [R1+0x29c] ;  /* 0x00029c00010b7983 */ /* 0x000f220000300800 */
[----:B------:R-:W2:Y:S01]  /*abbe0*/  LDL.LU R16, [R1+0x490] ;  /* 0x0004900001107983 */ /* 0x000ea20000300800 */
[----:B------:R-:W2:Y:S02]  /*abbf0*/  LDL.LU R17, [R1+0x494] ;  /* 0x0004940001117983 */ /* 0x000ea40000300800 */
[----:B------:R-:W2:Y:S02]  /*abc00*/  LDL.LU R18, [R1+0x498] ;  /* 0x0004980001127983 */ /* 0x000ea40000300800 */
[----:B------:R-:W2:Y:S02]  /*abc10*/  LDL.LU R19, [R1+0x49c] ;  /* 0x00049c0001137983 */ /* 0x000ea40000300800 */
[----:B--2---:R0:W-:Y:S01]  /*abc20*/  STL.64 [R1+0xc3b8], R18 ;  /* 0x00c3b81201007387 */ /* 0x0041e20000100a00 */
[----:B------:R-:W-:Y:S03]  /*abc30*/  STL.64 [R1+0xc3b0], R16 ;  /* 0x00c3b01001007387 */ /* 0x000fe60000100a00 */
[----:B0-----:R-:W2:Y:S04]  /*abc40*/  LDL.64 R18, [R1+0xe8] ;  /* 0x0000e80001127983 */ /* 0x001ea80000100a00 */
[----:B--2---:R0:W-:Y:S04]  /*abc50*/  STL.64 [R1+0xc3c8], R18 ;  /* 0x00c3c81201007387 */ /* 0x0041e80000100a00 */
[----:B0-----:R-:W2:Y:S01]  /*abc60*/  LDL.64 R18, [R1+0xf8] ;  /* 0x0000f80001127983 */ /* 0x001ea20000100a00 */
[----:B------:R-:W-:-:S02]  /*abc70*/  IMAD.MOV.U32 R26, RZ, RZ, R0 ;  /* 0x000000ffff1a7224 */ /* 0x000fc400078e0000 */
[----:B------:R-:W-:Y:S01]  /*abc80*/  IMAD.MOV.U32 R27, RZ, RZ, R2 ;  /* 0x000000ffff1b7224 */ /* 0x000fe200078e0002 */
[----:B--2---:R0:W-:Y:S01]  /*abc90*/  STL.64 [R1+0xc3e0], R18 ;  /* 0x00c3e01201007387 */ /* 0x0041e20000100a00 */
[----:B----4-:R-:W-:Y:S02]  /*abca0*/  STL.64 [R1+0xc398], R10 ;  /* 0x00c3980a01007387 */ /* 0x010fe40000100a00 */
[----:B------:R-:W-:Y:S02]  /*abcb0*/  STL.64 [R1+0xc390], R8 ;  /* 0x00c3900801007387 */ /* 0x000fe40000100a00 */
[----:B------:R-:W2:Y:S01]  /*abcc0*/  LDL.LU R0, [R1+0xc414] ;  /* 0x00c4140001007983 */ /* 0x000ea20000300800 */
[----:B------:R-:W4:Y:S04]  /*abcd0*/  LDL.LU R2, [R1+0xc410] ;  /* 0x00c4100001027983 */ /* 0x000f280000300800 */
[----:B0-----:R-:W2:Y:S04]  /*abce0*/  LDL.64 R18, [R1+0x108] ;  /* 0x0001080001127983 */ /* 0x001ea80000100a00 */
[----:B--2---:R0:W-:Y:S01]  /*abcf0*/  STL.64 [R1+0xc3f8], R18 ;  /* 0x00c3f81201007387 */ /* 0x0041e20000100a00 */
[----:B------:R-:W2:Y:S02]  /*abd00*/  LDL.LU R16, [R1+0x7e0] ;  /* 0x0007e00001107983 */ /* 0x000ea40000300800 */
[----:B------:R-:W2:Y:S01]  /*abd10*/  LDL.LU R17, [R1+0x7e4] ;  /* 0x0007e40001117983 */ /* 0x000ea20000300800 */
[----:B0-----:R-:W2:Y:S01]  /*abd20*/  LDL.LU R18, [R1+0x7e8] ;  /* 0x0007e80001127983 */ /* 0x001ea20000300800 */
[----:B------:R-:W2:Y:S02]  /*abd30*/  LDL.LU R19, [R1+0x7ec] ;  /* 0x0007ec0001137983 */ /* 0x000ea40000300800 */
[----:B------:R0:W-:Y:S02]  /*abd40*/  STL.64 [R1+0xc3c0], R26 ;  /* 0x00c3c01a01007387 */ /* 0x0001e40000100a00 */
[----:B------:R-:W2:Y:S01]  /*abd50*/  LDL.LU R24, [R1+0x7b0] ;  /* 0x0007b00001187983 */ /* 0x000ea20000300800 */
[----:B------:R-:W2:Y:S04]  /*abd60*/  LDL.LU R25, [R1+0x7b4] ;  /* 0x0007b40001197983 */ /* 0x000ea80000300800 */
[----:B0-----:R-:W2:Y:S01]  /*abd70*/  LDL.LU R26, [R1+0x7b8] ;  /* 0x0007b800011a7983 */ /* 0x001ea20000300800 */
        /* <DEDUP_REMOVED lines=8> */
[----:B------:R0:W-:Y:S03]  /*abe00*/  STL.64 [R1+0xc3e8], R24 ;  /* 0x00c3e81801007387 */ /* 0x0001e60000100a00 */
[----:B0-----:R-:W2:Y:S01]  /*abe10*/  LDL.LU R24, [R1+0x7d0] ;  /* 0x0007d00001187983 */ /* 0x001ea20000300800 */
[----:B------:R-:W2:Y:S02]  /*abe20*/  LDL.LU R25, [R1+0x7d4] ;  /* 0x0007d40001197983 */ /* 0x000ea40000300800 */
[----:B------:R-:W2:Y:S02]  /*abe30*/  LDL.LU R26, [R1+0x7d8] ;  /* 0x0007d800011a7983 */ /* 0x000ea40000300800 */
[----:B------:R-:W2:Y:S02]  /*abe40*/  LDL.LU R27, [R1+0x7dc] ;  /* 0x0007dc00011b7983 */ /* 0x000ea40000300800 */
[----:B--2---:R0:W-:Y:S01]  /*abe50*/  STL.64 [R1+0xc408], R26 ;  /* 0x00c4081a01007387 */ /* 0x0041e20000100a00 */
[----:B------:R1:W-:Y:S03]  /*abe60*/  STL.64 [R1+0xc400], R24 ;  /* 0x00c4001801007387 */ /* 0x0003e60000100a00 */
[----:B0-----:R-:W2:Y:S01]  /*abe70*/  LDL.64 R26, [R1+0x118] ;  /* 0x00011800011a7983 */ /* 0x001ea20000100a00 */
[----:B------:R-:W3:Y:S02]  /*abe80*/  LDL.LU R8, [R1+0x2a0] ;  /* 0x0002a00001087983 */ /* 0x000ee40000300800 */
[----:B------:R-:W3:Y:S02]  /*abe90*/  LDL.LU R9, [R1+0x2a4] ;  /* 0x0002a40001097983 */ /* 0x000ee40000300800 */
[----:B------:R-:W3:Y:S01]  /*abea0*/  LDL.LU R10, [R1+0x2a8] ;  /* 0x0002a800010a7983 */ /* 0x000ee20000300800 */
[----:B------:R-:W3:Y:S01]  /*abeb0*/  LDL.LU R11, [R1+0x2ac] ;  /* 0x0002ac00010b7983 */ /* 0x000ee20000300800 */
[----:B------:R-:W3:Y:S02]  /*abec0*/  LDL.LU R12, [R1+0x270] ;  /* 0x00027000010c7983 */ /* 0x000ee40000300800 */
[----:B------:R-:W3:Y:S02]  /*abed0*/  LDL.LU R13, [R1+0x274] ;  /* 0x00027400010d7983 */ /* 0x000ee40000300800 */
[----:B------:R-:W-:Y:S01]  /*abee0*/  STL [R1+0xc330], R28 ;  /* 0x00c3301c01007387 */ /* 0x000fe20000100800 */
[----:B------:R-:W-:Y:S01]  /*abef0*/  STL [R1+0xc32c], R3 ;  /* 0x00c32c0301007387 */ /* 0x000fe20000100800 */
[----:B----4-:R-:W-:-:S02]  /*abf00*/  IMAD.MOV.U32 R14, RZ, RZ, R2 ;  /* 0x000000ffff0e7224 */ /* 0x010fc400078e0002 */
[----:B------:R-:W-:Y:S01]  /*abf10*/  IMAD.MOV.U32 R15, RZ, RZ, R0 ;  /* 0x000000ffff0f7224 */ /* 0x000fe200078e0000 */
[C---:B--2---:R-:W-:Y:S01]  /*abf20*/  HMMA.16816.F32.BF16 R16, R20.reuse, R26, R16 ;  /* 0x0000001a1410723c */ /* 0x044fe20000041810 */
[----:B------:R-:W-:Y:S02]  /*abf30*/  IMAD.MOV.U32 R4, RZ, RZ, R26 ;  /* 0x000000ffff047224 */ /* 0x000fe400078e001a */
[----:B------:R-:W-:Y:S02]  /*abf40*/  IMAD.MOV.U32 R5, RZ, RZ, R27 ;  /* 0x000000ffff057224 */ /* 0x000fe400078e001b */
[----:B------:R-:W2:Y:S01]  /*abf50*/  LDL.LU.64 R26, [R1+0xc408] ;  /* 0x00c40800011a7983 */ /* 0x000ea20000300a00 */
[----:B-1----:R-:W2:Y:S11]  /*abf60*/  LDL.LU.64 R24, [R1+0xc400] ;  /* 0x00c4000001187983 */ /* 0x002eb60000300a00 */
[----:B------:R-:W-:Y:S06]  /*abf70*/  @!UPT UIADD3 URZ, URZ, URZ, URZ ;  /* 0x0000003f3f3ff290 */ /* 0x000fec000fffe03f */
[----:B------:R-:W-:Y:S01]  /*abf80*/  STL.64 [R1+0x7e0], R16 ;  /* 0x0007e01001007387 */ /* 0x000fe20000100a00 */
[----:B------:R-:W-:Y:S02]  /*abf90*/  IMAD.MOV.U32 R2, RZ, RZ, R18 ;  /* 0x000000ffff027224 */ /* 0x000fe400078e0012 */
[----:B------:R-:W-:Y:S02]  /*abfa0*/  IMAD.MOV.U32 R0, RZ, RZ, R19 ;  /* 0x000000ffff007224 */ /* 0x000fe400078e0013 */
[----:B------:R-:W2:Y:S01]  /*abfb0*/  LDL.LU.64 R18, [R1+0xc3f8] ;  /* 0x00c3f80001127983 */ /* 0x000ea20000300a00 */
[----:B------:R-:W-:Y:S02]  /*abfc0*/  STL [R1+0xc338], R5 ;  /* 0x00c3380501007387 */ /* 0x000fe40000100800 */
[----:B------:R-:W-:Y:S02]  /*abfd0*/  STL [R1+0xc334], R4 ;  /* 0x00c3340401007387 */ /* 0x000fe40000100800 */
[----:B------:R-:W4:Y:S01]  /*abfe0*/  LDL R29, [R1+0x3f84] ;  /* 0x003f8400011d7983 */ /* 0x000f220000100800 */
[----:B------:R-:W-:Y:S01]  /*abff0*/  STL [R1+0xbbcc], R0 ;  /* 0x00bbcc0001007387 */ /* 0x000fe20000100800 */
[----:B------:R0:W-:Y:S01]  /*ac000*/  STL [R1+0xbbc8], R2 ;  /* 0x00bbc80201007387 */ /* 0x0001e20000100800 */
[----:B--2---:R-:W-:Y:S01]  /*ac010*/  HMMA.16816.F32.BF16 R24, R20, R18, R24 ;  /* 0x000000121418723c */ /* 0x004fe20000041818 */
[----:B0-----:R-:W-:-:S02]  /*ac020*/  IMAD.MOV.U32 R2, RZ, RZ, R18 ;  /* 0x000000ffff027224 */ /* 0x001fc400078e0012 */
[----:B------:R-:W-:Y:S11]  /*ac030*/  IMAD.MOV.U32 R0, RZ, RZ, R19 ;  /* 0x000000ffff007224 */ /* 0x000ff600078e0013 */
[----:B------:R-:W-:Y:S09]  /*ac040*/  @!UPT UIADD3 URZ, URZ, URZ, URZ ;  /* 0x0000003f3f3ff290 */ /* 0x000ff2000fffe03f */
[----:B------:R-:W-:Y:S01]  /*ac050*/  STL.64 [R1+0x7d0], R24 ;  /* 0x0007d01801007387 */ /* 0x000fe20000100a00 */
[----:B------:R0:W-:Y:S03]  /*ac060*/  STL.64 [R1+0x7d8], R26 ;  /* 0x0007d81a01007387 */ /* 0x0001e60000100a00 */
[----:B0-----:R-:W2:Y:S01]  /*ac070*/  LDL.LU.64 R26, [R1+0xc3f0] ;  /* 0x00c3f000011a7983 */ /* 0x001ea20000300a00 */
[----:B------:R-:W2:Y:S02]  /*ac080*/  LDL.LU.64 R24, [R1+0xc3e8] ;  /* 0x00c3e80001187983 */ /* 0x000ea40000300a00 */
        /* <DEDUP_REMOVED lines=17> */
[----:B------:R-:W3:Y:S02]  /*ac1a0*/  LDL.LU.64 R18, [R1+0xc3b8] ;  /* 0x00c3b80001127983 */ /* 0x000ee40000300a00 */
[----:B------:R-:W3:Y:S02]  /*ac1b0*/  LDL.LU.64 R16, [R1+0xc3b0] ;  /* 0x00c3b00001107983 */ /* 0x000ee40000300a00 */
[----:B---3--:R-:W-:Y:S01]  /*ac1c0*/  HMMA.16816.F32.BF16 R20, R20, R6, R16 ;  /* 0x000000061414723c */ /* 0x008fe20000041810 */
[----:B------:R-:W2:Y:S01]  /*ac1d0*/  LDL.LU.64 R18, [R1+0xc3a8] ;  /* 0x00c3a80001127983 */ /* 0x000ea20000300a00 */
[----:B------:R-:W2:Y:S11]  /*ac1e0*/  LDL.LU.64 R16, [R1+0xc3a0] ;  /* 0x00c3a00001107983 */ /* 0x000eb60000300a00 */
[----:B------:R-:W-:Y:S10]  /*ac1f0*/  @!UPT UIADD3 URZ, URZ, URZ, URZ ;  /* 0x0000003f3f3ff290 */ /* 0x000ff4000fffe03f */
[----:B------:R0:W-:Y:S01]  /*ac200*/  STL.64 [R1+0x490], R20 ;  /* 0x0004901401007387 */ /* 0x0001e20000100a00 */
[----:B------:R1:W-:Y:S03]  /*ac210*/  STL.64 [R1+0x498], R22 ;  /* 0x0004981601007387 */ /* 0x0003e60000100a00 */
[----:B0-----:R-:W3:Y:S01]  /*ac220*/  LDL.LU R20, [R1+0x250] ;  /* 0x0002500001147983 */ /* 0x001ee20000300800 */
[----:B------:R-:W3:Y:S02]  /*ac230*/  LDL.LU R21, [R1+0x254] ;  /* 0x0002540001157983 */ /* 0x000ee40000300800 */
[----:B-1----:R-:W3:Y:S02]  /*ac240*/  LDL.LU R22, [R1+0x258] ;  /* 0x0002580001167983 */ /* 0x002ee40000300800 */
[----:B------:R-:W3:Y:S01]  /*ac250*/  LDL.LU R23, [R1+0x25c] ;  /* 0x00025c0001177983 */ /* 0x000ee20000300800 */
[----:B------:R-:W-:Y:S01]  /*ac260*/  STL.64 [R1+0xc248], R6 ;  /* 0x00c2480601007387 */ /* 0x000fe20000100a00 */
[C---:B--2---:R-:W-:Y:S03]  /*ac270*/  HMMA.16816.F32.BF16 R24, R16.reuse, R26, R8 ;  /* 0x0000001a1018723c */ /* 0x044fe60000041808 */
[----:B------:R-:W2:Y:S01]  /*ac280*/  LDL.LU.64 R10, [R1+0xc398] ;  /* 0x00c39800010a7983 */ /* 0x000ea20000300a00 */
[----:B------:R-:W2:Y:S11]  /*ac290*/  LDL.LU.64 R8, [R1+0xc390] ;  /* 0x00c3900001087983 */ /* 0x000eb60000300a00 */
[----:B------:R-:W-:Y:S08]  /*ac2a0*/  @!UPT UIADD3 URZ, URZ, URZ, URZ ;  /* 0x0000003f3f3ff290 */ /* 0x000ff0000fffe03f */
        /* <DEDUP_REMOVED lines=11> */
[----:B------:R-:W3:Y:S01]  /*ac360*/  LDL.LU.64 R10, [R1+0xc368] ;  /* 0x00c36800010a7983 */ /* 0x000ee20000300a00 */
[----:B------:R-:W2:Y:S11]  /*ac370*/  LDL.LU.64 R8, [R1+0xc360] ;  /* 0x00c3600001087983 */ /* 0x000eb60000300a00 */
[----:B------:R-:W-:Y:S09]  /*ac380*/  @!UPT UIADD3 URZ, URZ, URZ, URZ ;  /* 0x0000003f3f3ff290 */ /* 0x000ff2000fffe03f */
[----:B------:R-:W-:Y:S01]  /*ac390*/  STL.64 [R1+0x280], R24 ;  /* 0x0002801801007387 */ /* 0x000fe20000100a00 */
[----:B------:R0:W-:Y:S03]  /*ac3a0*/  STL.64 [R1+0x288], R26 ;  /* 0x0002881a01007387 */ /* 0x0001e60000100a00 */
[----:B0-----:R-:W2:Y:S01]  /*ac3b0*/  LDL.LU.64 R26, [R1+0xc358] ;  /* 0x00c35800011a7983 */ /* 0x001ea20000300a00 */
[----:B------:R-:W3:Y:S01]  /*ac3c0*/  LDL.LU.64 R24, [R1+0xc350] ;  /* 0x00c3500001187983 */ /* 0x000ee20000300a00 */
[C---:B--2---:R-:W-:Y:S11]  /*ac3d0*/  HMMA.16816.F32.BF16 R12, R16.reuse, R26, R12 ;  /* 0x0000001a100c723c */ /* 0x044ff6000004180c */
[----:B------:R-:W-:Y:S11]  /*ac3e0*/  @!UPT UIADD3 URZ, URZ, URZ, URZ ;  /* 0x0000003f3f3ff290 */ /* 0x000ff6000fffe03f */
[----:B------:R-:W-:Y:S01]  /*ac3f0*/  @!UPT UIADD3 URZ, URZ, URZ, URZ ;  /* 0x0000003f3f3ff290 */ /* 0x000fe2000fffe03f */
[----:B------:R-:W-:Y:S01]  /*ac400*/  STL.64 [R1+0x270], R12 ;  /* 0x0002700c01007387 */ /* 0x000fe20000100a00 */
[----:B------:R0:W-:Y:S03]  /*ac410*/  STL.64 [R1+0x278], R14 ;  /* 0x0002780e01007387 */ /* 0x0001e60000100a00 */
[----:B0-----:R-:W2:Y:S01]  /*ac420*/  LDL.LU.64 R14, [R1+0xc348] ;  /* 0x00c34800010e7983 */ /* 0x001ea20000300a00 */
[----:B------:R-:W4:Y:S02]  /*ac430*/  LDL.LU.64 R12, [R1+0xc340] ;  /* 0x00c34000010c7983 */ /* 0x000f240000300a00 */
[----:B------:R-:W-:Y:S02]  /*ac440*/  STL.64 [R1+0xc200], R26 ;  /* 0x00c2001a01007387 */ /* 0x000fe40000100a00 */
[----:B---3--:R0:W-:Y:S02]  /*ac450*/  STL.64 [R1+0xc1f8], R24 ;  /* 0x00c1f81801007387 */ /* 0x0081e40000100a00 */
[----:B0-----:R-:W3:Y:S01]  /*ac460*/  LDL.LU R24, [R1+0x260] ;  /* 0x0002600001187983 */ /* 0x001ee20000300800 */
[----:B------:R-:W3:Y:S02]  /*ac470*/  LDL.LU R25, [R1+0x264] ;  /* 0x0002640001197983 */ /* 0x000ee40000300800 */
[----:B------:R-:W3:Y:S02]  /*ac480*/  LDL.LU R26, [R1+0x268] ;  /* 0x00026800011a7983 */ /* 0x000ee40000300800 */
[----:B------:R-:W3:Y:S01]  /*ac490*/  LDL.LU R27, [R1+0x26c] ;  /* 0x00026c00011b7983 */ /* 0x000ee20000300800 */
[----:B--2---:R-:W-:Y:S01]  /*ac4a0*/  STL.64 [R1+0xc1f0], R14 ;  /* 0x00c1f00e01007387 */ /* 0x004fe20000100a00 */
[----:B----4-:R0:W-:Y:S01]  /*ac4b0*/  STL.64 [R1+0xc1e8], R12 ;  /* 0x00c1e80c01007387 */ /* 0x0101e20000100a00 */
[C---:B---3--:R-:W-:Y:S08]  /*ac4c0*/  HMMA.16816.F32.BF16 R24, R16.reuse, R14, R24 ;  /* 0x0000000e1018723c */ /* 0x048ff00000041818 */
[----:B0-----:R-:W-:Y:S11]  /*ac4d0*/  HMMA.16816.F32.BF16 R12, R16, R10, R20 ;  /* 0x0000000a100c723c */ /* 0x001ff60000041814 */
[----:B------:R-:W-:Y:S04]  /*ac4e0*/  @!UPT UIADD3 URZ, URZ, URZ, URZ ;  /* 0x0000003f3f3ff290 */ /* 0x000fe8000fffe03f */
[----:B------:R-:W-:Y:S01]  /*ac4f0*/  STL.64 [R1+0x260], R24 ;  /* 0x0002601801007387 */ /* 0x000fe20000100a00 */
[----:B------:R-:W-:Y:S02]  /*ac500*/  STL.64 [R1+0x268], R26 ;  /* 0x0002681a01007387 */ /* 0x000fe40000100a00 */
[----:B------:R-:W-:Y:S02]  /*ac510*/  STL.64 [R1+0xc210], R10 ;  /* 0x00c2100a01007387 */ /* 0x000fe40000100a00 */
[----:B------:R0:W-:Y:S03]  /*ac520*/  STL.64 [R1+0xc208], R8 ;  /* 0x00c2080801007387 */ /* 0x0001e60000100a00 */
[----:B------:R-:W-:Y:S01]  /*ac530*/  STL.64 [R1+0x250], R12 ;  /* 0x0002500c01007387 */ /* 0x000fe20000100a00 */
[----:B------:R-:W-:Y:S03]  /*ac540*/  STL.64 [R1+0x258], R14 ;  /* 0x0002580e01007387 */ /* 0x000fe60000100a00 */
[----:B0-----:R-:W2:Y:S01]  /*ac550*/  LDL.LU R8, [R1+0x460] ;  /* 0x0004600001087983 */ /* 0x001ea20000300800 */
[----:B------:R-:W2:Y:S02]  /*ac560*/  LDL.LU R9, [R1+0x464] ;  /* 0x0004640001097983 */ /* 0x000ea40000300800 */
[----:B------:R-:W3:Y:S02]  /*ac570*/  LDL.LU R10, [R1+0x468] ;  /* 0x00046800010a7983 */ /* 0x000ee40000300800 */
[----:B------:R-:W3:Y:S02]  /*ac580*/  LDL.LU R11, [R1+0x46c] ;  /* 0x00046c00010b7983 */ /* 0x000ee40000300800 */
[----:B------:R-:W-:-:S02]  /*ac590*/  IMAD.MOV.U32 R6, RZ, RZ, R5 ;  /* 0x000000ffff067224 */ /* 0x000fc400078e0005 */
[----:B------:R-:W-:Y:S01]  /*ac5a0*/  IMAD.MOV.U32 R7, RZ, RZ, R4 ;  /* 0x000000ffff077224 */ /* 0x000fe200078e0004 */
[----:B------:R-:W4:Y:S01]  /*ac5b0*/  LDL.LU R5, [R1+0xc338] ;  /* 0x00c3380001057983 */ /* 0x000f220000300800 */
[----:B------:R-:W4:Y:S03]  /*ac5c0*/  LDL.LU R4, [R1+0xc334] ;  /* 0x00c3340001047983 */ /* 0x000f260000300800 */
[----:B------:R-:W-:Y:S04]  /*ac5d0*/  STL.64 [R1+0xc260], R6 ;  /* 0x00c2600601007387 */ /* 0x000fe80000100a00 */
[----:B---3--:R0:W-:Y:S01]  /*ac5e0*/  STL.64 [R1+0xc220], R10 ;  /* 0x00c2200a01007387 */ /* 0x0081e20000100a00 */
[----:B--2---:R-:W-:Y:S03]  /*ac5f0*/  STL.64 [R1+0xc218], R8 ;  /* 0x00c2180801007387 */ /* 0x004fe60000100a00 */
[----:B0-----:R-:W2:Y:S04]  /*ac600*/  LDL.64 R10, [R1+0x18] ;  /* 0x00001800010a7983 */ /* 0x001ea80000100a00 */
[----:B--2---:R0:W-:Y:S04]  /*ac610*/  STL.64 [R1+0xc228], R10 ;  /* 0x00c2280a01007387 */ /* 0x0041e80000100a00 */
[----:B0-----:R-:W2:Y:S01]  /*ac620*/  LDL.64 R10, [R1+0x28] ;  /* 0x00002800010a7983 */ /* 0x001ea20000100a00 */
[----:B------:R-:W-:-:S02]  /*ac630*/  IMAD.MOV.U32 R6, RZ, RZ, R28 ;  /* 0x000000ffff067224 */ /* 0x000fc400078e001c */
[----:B------:R-:W-:Y:S01]  /*ac640*/  IMAD.MOV.U32 R7, RZ, RZ, R3 ;  /* 0x000000ffff077224 */ /* 0x000fe200078e0003 */
[----:B--2---:R0:W-:Y:S01]  /*ac650*/  STL.64 [R1+0xc240], R10 ;  /* 0x00c2400a01007387 */ /* 0x0041e20000100a00 */
[----:B------:R-:W2:Y:S02]  /*ac660*/  LDL.LU R8, [R1+0x240] ;  /* 0x0002400001087983 */ /* 0x000ea40000300800 */
[----:B------:R-:W2:Y:S01]  /*ac670*/  LDL.LU R9, [R1+0x244] ;  /* 0x0002440001097983 */ /* 0x000ea20000300800 */
[----:B0-----:R-:W3:Y:S01]  /*ac680*/  LDL.LU R10, [R1+0x248] ;  /* 0x00024800010a7983 */ /* 0x001ee20000300800 */
[----:B------:R-:W3:Y:S02]  /*ac690*/  LDL.LU R11, [R1+0x24c] ;  /* 0x00024c00010b7983 */ /* 0x000ee40000300800 */
[----:B------:R-:W2:Y:S02]  /*ac6a0*/  LDL.LU R28, [R1+0xc330] ;  /* 0x00c33000011c7983 */ /* 0x000ea40000300800 */
[----:B------:R-:W2:Y:S01]  /*ac6b0*/  LDL.LU R3, [R1+0xc32c] ;  /* 0x00c32c0001037983 */ /* 0x000ea20000300800 */
[----:B------:R0:W-:Y:S02]  /*ac6c0*/  STL.64 [R1+0xc278], R6 ;  /* 0x00c2780601007387 */ /* 0x0001e40000100a00 */
[----:B0-----:R-:W-:-:S02]  /*ac6d0*/  IMAD.MOV.U32 R6, RZ, RZ, R2 ;  /* 0x000000ffff067224 */ /* 0x001fc400078e0002 */
[----:B------:R-:W-:-:S05]  /*ac6e0*/  IMAD.MOV.U32 R7, RZ, RZ, R0 ;  /* 0x000000ffff077224 */ /* 0x000fca00078e0000 */
[----:B------:R4:W-:Y:S02]  /*ac6f0*/  STL.64 [R1+0xc290], R6 ;  /* 0x00c2900601007387 */ /* 0x0009e40000100a00 */
[----:B----4-:R-:W-:Y:S02]  /*ac700*/  IMAD.MOV.U32 R6, RZ, RZ, R4 ;  /* 0x000000ffff067224 */ /* 0x010fe400078e0004 */
[----:B------:R-:W-:Y:S01]  /*ac710*/  IMAD.MOV.U32 R7, RZ, RZ, R5 ;  /* 0x000000ffff077224 */ /* 0x000fe200078e0005 */
[----:B---3--:R-:W-:Y:S01]  /*ac720*/  STL.64 [R1+0xc258], R10 ;  /* 0x00c2580a01007387 */ /* 0x008fe20000100a00 */
[----:B--2---:R0:W-:Y:S03]  /*ac730*/  STL.64 [R1+0xc250], R8 ;  /* 0x00c2500801007387 */ /* 0x0041e60000100a00 */
[----:B0-----:R-:W2:Y:S01]  /*ac740*/  LDL.LU R8, [R1+0x610] ;  /* 0x0006100001087983 */ /* 0x001ea20000300800 */
[----:B------:R-:W2:Y:S02]  /*ac750*/  LDL.LU R9, [R1+0x614] ;  /* 0x0006140001097983 */ /* 0x000ea40000300800 */
[----:B------:R-:W3:Y:S02]  /*ac760*/  LDL.LU R10, [R1+0x618] ;  /* 0x00061800010a7983 */ /* 0x000ee40000300800 */
[----:B------:R-:W3:Y:S01]  /*ac770*/  LDL.LU R11, [R1+0x61c] ;  /* 0x00061c00010b7983 */ /* 0x000ee20000300800 */
[----:B------:R-:W4:Y:S01]  /*ac780*/  LDL.LU R4, [R1+0xc328] ;  /* 0x00c3280001047983 */ /* 0x000f220000300800 */
[----:B------:R-:W4:Y:S02]  /*ac790*/  LDL.LU R5, [R1+0xc324] ;  /* 0x00c3240001057983 */ /* 0x000f240000300800 */
[----:B------:R0:W-:Y:S02]  /*ac7a0*/  STL.64 [R1+0xc2a8], R6 ;  /* 0x00c2a80601007387 */ /* 0x0001e40000100a00 */
[----:B0-----:R-:W-:-:S02]  /*ac7b0*/  IMAD.MOV.U32 R6, RZ, RZ, R3 ;  /* 0x000000ffff067224 */ /* 0x001fc400078e0003 */
[----:B------:R-:W-:Y:S01]  /*ac7c0*/  IMAD.MOV.U32 R7, RZ, RZ, R28 ;  /* 0x000000ffff077224 */ /* 0x000fe200078e001c */
[----:B---3--:R-:W-:Y:S01]  /*ac7d0*/  STL.64 [R1+0xc270], R10 ;  /* 0x00c2700a01007387 */ /* 0x008fe20000100a00 */
[----:B--2---:R0:W-:Y:S02]  /*ac7e0*/  STL.64 [R1+0xc268], R8 ;  /* 0x00c2680801007387 */ /* 0x0041e40000100a00 */
[----:B----4-:R-:W-:Y:S02]  /*ac7f0*/  IMAD.MOV.U32 R14, RZ, RZ, R5 ;  /* 0x000000ffff0e7224 */ /* 0x010fe400078e0005 */
[----:B------:R-:W-:Y:S01]  /*ac800*/  IMAD.MOV.U32 R15, RZ, RZ, R4 ;  /* 0x000000ffff0f7224 */ /* 0x000fe200078e0004 */
[----:B0-----:R-:W2:Y:S01]  /*ac810*/  LDL.LU R8, [R1+0x620] ;  /* 0x0006200001087983 */ /* 0x001ea20000300800 */
[----:B------:R-:W2:Y:S02]  /*ac820*/  LDL.LU R9, [R1+0x624] ;  /* 0x0006240001097983 */ /* 0x000ea40000300800 */
[----:B------:R-:W3:Y:S02]  /*ac830*/  LDL.LU R10, [R1+0x628] ;  /* 0x00062800010a7983 */ /* 0x000ee40000300800 */
[----:B------:R-:W3:Y:S01]  /*ac840*/  LDL.LU R11, [R1+0x62c] ;  /* 0x00062c00010b7983 */ /* 0x000ee20000300800 */
[----:B------:R-:W4:Y:S01]  /*ac850*/  LDL.LU R3, [R1+0xc320] ;  /* 0x00c3200001037983 */ /* 0x000f220000300800 */
[----:B------:R-:W2:Y:S02]  /*ac860*/  LDL.LU R28, [R1+0xc31c] ;  /* 0x00c31c00011c7983 */ /* 0x000ea40000300800 */
[----:B------:R0:W-:Y:S02]  /*ac870*/  STL.64 [R1+0xc2c0], R6 ;  /* 0x00c2c00601007387 */ /* 0x0001e40000100a00 */
[----:B------:R1:W-:Y:S01]  /*ac880*/  STL.64 [R1+0xc2c8], R14 ;  /* 0x00c2c80e01007387 */ /* 0x0003e20000100a00 */
[----:B------:R-:W2:Y:S01]  /*ac890*/  LDL.LU R4, [R1+0x660] ;  /* 0x0006600001047983 */ /* 0x000ea20000300800 */
[----:B------:R-:W2:Y:S03]  /*ac8a0*/  LDL.LU R5, [R1+0x664] ;  /* 0x0006640001057983 */ /* 0x000ea60000300800 */
[----:B0-----:R-:W2:Y:S01]  /*ac8b0*/  LDL.LU R6, [R1+0x668] ;  /* 0x0006680001067983 */ /* 0x001ea20000300800 */
[----:B------:R-:W2:Y:S03]  /*ac8c0*/  LDL.LU R7, [R1+0x66c] ;  /* 0x00066c0001077983 */ /* 0x000ea60000300800 */
[----:B--2---:R-:W-:Y:S01]  /*ac8d0*/  STL.64 [R1+0xc2d8], R6 ;  /* 0x00c2d80601007387 */ /* 0x004fe20000100a00 */
[----:B------:R0:W-:Y:S02]  /*ac8e0*/  STL.64 [R1+0xc2d0], R4 ;  /* 0x00c2d00401007387 */ /* 0x0001e40000100a00 */
[----:B-1----:R-:W2:Y:S02]  /*ac8f0*/  LDL R14, [R1+0x148] ;  /* 0x00014800010e7983 */ /* 0x002ea40000100800 */
[----:B----4-:R-:W-:-:S02]  /*ac900*/  IMAD.MOV.U32 R15, RZ, RZ, R3 ;  /* 0x000000ffff0f7224 */ /* 0x010fc400078e0003 */
[----:B------:R-:W4:Y:S04]  /*ac910*/  LDL.LU R3, [R1+0xc318] ;  /* 0x00c3180001037983 */ /* 0x000f280000300800 */
[----:B--2---:R1:W-:Y:S01]  /*ac920*/  STL.64 [R1+0xc2e0], R14 ;  /* 0x00c2e00e01007387 */ /* 0x0043e20000100a00 */
[----:B0-----:R-:W2:Y:S02]  /*ac930*/  LDL.LU R4, [R1+0x670] ;  /* 0x0006700001047983 */ /* 0x001ea40000300800 */
[----:B------:R-:W2:Y:S02]  /*ac940*/  LDL.LU R5, [R1+0x674] ;  /* 0x0006740001057983 */ /* 0x000ea40000300800 */
[----:B------:R-:W2:Y:S01]  /*ac950*/  LDL.LU R6, [R1+0x678] ;  /* 0x0006780001067983 */ /* 0x000ea20000300800 */
[----:B------:R-:W2:Y:S04]  /*ac960*/  LDL.LU R7, [R1+0x67c] ;  /* 0x00067c0001077983 */ /* 0x000ea80000300800 */
[----:B--2---:R-:W-:Y:S01]  /*ac970*/  STL.64 [R1+0xc2f0], R6 ;  /* 0x00c2f00601007387 */ /* 0x004fe20000100a00 */
[----:B------:R-:W-:Y:S02]  /*ac980*/  STL.64 [R1+0xc2e8], R4 ;  /* 0x00c2e80401007387 */ /* 0x000fe40000100a00 */
[----:B-1----:R-:W2:Y:S02]  /*ac990*/  LDL R14, [R1+0x158] ;  /* 0x00015800010e7983 */ /* 0x002ea40000100800 */
[----:B------:R-:W-:-:S02]  /*ac9a0*/  IMAD.MOV.U32 R15, RZ, RZ, R28 ;  /* 0x000000ffff0f7224 */ /* 0x000fc400078e001c */
[----:B------:R-:W3:Y:S04]  /*ac9b0*/  LDL.LU R28, [R1+0xc314] ;  /* 0x00c31400011c7983 */ /* 0x000ee80000300800 */
[----:B--2---:R0:W-:Y:S04]  /*ac9c0*/  STL.64 [R1+0xc2f8], R14 ;  /* 0x00c2f80e01007387 */ /* 0x0041e80000100a00 */
[----:B---3--:R-:W1:Y:S04]  /*ac9d0*/  LDSM.16.MT88.4 R20, [R28+0x43080] ;  /* 0x043080001c14783b */ /* 0x008e680000004200 */
[----:B0-----:R-:W2:Y:S01]  /*ac9e0*/  LDL R14, [R1+0x38] ;  /* 0x00003800010e7983 */ /* 0x001ea20000100800 */
[----:B----4-:R-:W-:-:S02]  /*ac9f0*/  IMAD.MOV.U32 R15, RZ, RZ, R3 ;  /* 0x000000ffff0f7224 */ /* 0x010fc400078e0003 */
[----:B------:R-:W3:Y:S02]  /*aca00*/  LDL.LU R3, [R1+0xc310] ;  /* 0x00c3100001037983 */ /* 0x000ee40000300800 */
[----:B------:R-:W4:Y:S01]  /*aca10*/  LDL.LU R4, [R1+0x680] ;  /* 0x0006800001047983 */ /* 0x000f220000300800 */
[----:B------:R-:W4:Y:S01]  /*aca20*/  LDL.LU R5, [R1+0x684] ;  /* 0x0006840001057983 */ /* 0x000f220000300800 */
        /* <DEDUP_REMOVED lines=20> */
[C---:B------:R-:W-:Y:S01]  /*acb70*/  HMMA.16816.F32.BF16 R12, R16.reuse, R14, R4 ;  /* 0x0000000e100c723c */ /* 0x040fe20000041804 */
[----:B----4-:R-:W-:Y:S01]  /*acb80*/  STL.64 [R1+0xc2b8], R10 ;  /* 0x00c2b80a01007387 */ /* 0x010fe20000100a00 */
[----:B--2---:R0:W-:Y:S03]  /*acb90*/  STL.64 [R1+0xc2b0], R8 ;  /* 0x00c2b00801007387 */ /* 0x0041e60000100a00 */
[----:B0-----:R-:W2:Y:S01]  /*acba0*/  LDL.LU R8, [R1+0x650] ;  /* 0x0006500001087983 */ /* 0x001ea20000300800 */
[----:B------:R-:W2:Y:S02]  /*acbb0*/  LDL.LU R9, [R1+0x654] ;  /* 0x0006540001097983 */ /* 0x000ea40000300800 */
[----:B------:R-:W2:Y:S02]  /*acbc0*/  LDL.LU R10, [R1+0x658] ;  /* 0x00065800010a7983 */ /* 0x000ea40000300800 */
[----:B------:R-:W2:Y:S01]  /*acbd0*/  LDL.LU R11, [R1+0x65c] ;  /* 0x00065c00010b7983 */ /* 0x000ea20000300800 */
[----:B------:R-:W4:Y:S01]  /*acbe0*/  LDL.64 R26, [R1+0x8] ;  /* 0x00000800011a7983 */ /* 0x000f220000100a00 */
[----:B-1----:R0:W-:Y:S02]  /*acbf0*/  STL [R1+0xc11c], R20 ;  /* 0x00c11c1401007387 */ /* 0x0021e40000100800 */
[----:B------:R1:W-:Y:S02]  /*acc00*/  STL [R1+0xc118], R21 ;  /* 0x00c1181501007387 */ /* 0x0003e40000100800 */
[----:B------:R3:W-:Y:S01]  /*acc10*/  STL [R1+0xc114], R22 ;  /* 0x00c1141601007387 */ /* 0x0007e20000100800 */
[----:B------:R3:W-:Y:S04]  /*acc20*/  STL [R1+0xc110], R23 ;  /* 0x00c1101701007387 */ /* 0x0007e80000100800 */
[----:B0-----:R-:W2:Y:S01]  /*acc30*/  LDL.LU R20, [R1+0x480] ;  /* 0x0004800001147983 */ /* 0x001ea20000300800 */
[----:B-1----:R-:W2:Y:S02]  /*acc40*/  LDL.LU R21, [R1+0x484] ;  /* 0x0004840001157983 */ /* 0x002ea40000300800 */
[----:B---3--:R-:W3:Y:S01]  /*acc50*/  LDL.LU R22, [R1+0x488] ;  /* 0x0004880001167983 */ /* 0x008ee20000300800 */
[----:B------:R-:W3:Y:S04]  /*acc60*/  LDL.LU R23, [R1+0x48c] ;  /* 0x00048c0001177983 */ /* 0x000ee80000300800 */
[----:B------:R-:W-:Y:S01]  /*acc70*/  STL [R1+0xbbd0], R28 ;  /* 0x00bbd01c01007387 */ /* 0x000fe20000100800 */
[----:B------:R-:W2:Y:S02]  /*acc80*/  LDL.LU.64 R6, [R1+0xc308] ;  /* 0x00c3080001067983 */ /* 0x000ea40000300a00 */
[----:B------:R-:W2:Y:S02]  /*acc90*/  LDL.LU.64 R4, [R1+0xc300] ;  /* 0x00c3000001047983 */ /* 0x000ea40000300a00 */
[----:B------:R-:W-:Y:S01]  /*acca0*/  STL.64 [R1+0x690], R12 ;  /* 0x0006900c01007387 */ /* 0x000fe20000100a00 */
[----:B------:R0:W-:Y:S04]  /*accb0*/  STL.64 [R1+0x698], R14 ;  /* 0x0006980e01007387 */ /* 0x0001e80000100a00 */
        /* <DEDUP_REMOVED lines=16> */
[----:B------:R-:W2:Y:S11]  /*acdc0*/  LDL.LU.64 R6, [R1+0xc2c0] ;  /* 0x00c2c00001067983 */ /* 0x000eb60000300a00 */
[----:B------:R-:W-:Y:S10]  /*acdd0*/  @!UPT UIADD3 URZ, URZ, URZ, URZ ;  /* 0x0000003f3f3ff290 */ /* 0x000ff4000fffe03f */
[----:B------:R0:W-:Y:S01]  /*acde0*/  STL.64 [R1+0x660], R12 ;  /* 0x0006600c01007387 */ /* 0x0001e20000100a00 */
[----:B------:R1:W-:Y:S03]  /*acdf0*/  STL.64 [R1+0x668], R14 ;  /* 0x0006680e01007387 */ /* 0x0003e60000100a00 */
[----:B0-----:R-:W3:Y:S01]  /*ace00*/  LDL.LU R12, [R1+0x450] ;  /* 0x00045000010c7983 */ /* 0x001ee20000300800 */
[----:B------:R-:W3:Y:S02]  /*ace10*/  LDL.LU R13, [R1+0x454] ;  /* 0x00045400010d7983 */ /* 0x000ee40000300800 */
[----:B-1----:R-:W3:Y:S02]  /*ace20*/  LDL.LU R14, [R1+0x458] ;  /* 0x00045800010e7983 */ /* 0x002ee40000300800 */
[----:B------:R-:W-:Y:S01]  /*ace30*/  IMAD.MOV.U32 R15, RZ, RZ, R3 ;  /* 0x000000ffff0f7224 */ /* 0x000fe200078e0003 */
[C---:B--2---:R-:W-:Y:S01]  /*ace40*/  HMMA.16816.F32.BF16 R4, R16.reuse, R6, R8 ;  /* 0x000000061004723c */ /* 0x044fe20000041808 */
[----:B------:R-:W2:Y:S01]  /*ace50*/  LDL.LU.64 R10, [R1+0xc2b8] ;  /* 0x00c2b800010a7983 */ /* 0x000ea20000300a00 */
[----:B------:R-:W2:Y:S11]  /*ace60*/  LDL.LU.64 R8, [R1+0xc2b0] ;  /* 0x00c2b00001087983 */ /* 0x000eb60000300a00 */
[----:B------:R-:W-:Y:S10]  /*ace70*/  @!UPT UIADD3 URZ, URZ, URZ, URZ ;  /* 0x0000003f3f3ff290 */ /* 0x000ff4000fffe03f */
[----:B------:R-:W-:Y:S01]  /*ace80*/  STL.64 [R1+0x650], R4 ;  /* 0x0006500401007387 */ /* 0x000fe20000100a00 */
[----:B------:R0:W-:Y:S02]  /*ace90*/  STL [R1+0x658], R6 ;  /* 0x0006580601007387 */ /* 0x0001e40000100800 */
[----:B------:R-:W-:Y:S02]  /*acea0*/  IMAD.MOV.U32 R3, RZ, RZ, R7 ;  /* 0x000000ffff037224 */ /* 0x000fe400078e0007 */
[----:B0-----:R-:W2:Y:S03]  /*aceb0*/  LDL.LU.64 R6, [R1+0xc2a8] ;  /* 0x00c2a80001067983 */ /* 0x001ea60000300a00 */
        /* <DEDUP_REMOVED lines=29> */
[----:B--2---:R-:W-:Y:S02]  /*ad090*/  HMMA.16816.F32.BF16 R16, R16, R6, R8 ;  /* 0x000000061010723c */ /* 0x004fe40000041808 */
[----:B------:R-:W3:Y:S01]  /*ad0a0*/  LDL.LU.64 R10, [R1+0xc240] ;  /* 0x00c24000010a7983 */ /* 0x000ee20000300a00 */
[----:B------:R-:W-:Y:S02]  /*ad0b0*/  IMAD.MOV.U32 R2, RZ, RZ, R6 ;  /* 0x000000ffff027224 */ /* 0x000fe400078e0006 */
[----:B------:R-:W-:Y:S11]  /*ad0c0*/  IMAD.MOV.U32 R0, RZ, RZ, R7 ;  /* 0x000000ffff007224 */ /* 0x000ff600078e0007 */
[----:B------:R-:W-:Y:S07]  /*ad0d0*/  @!UPT UIADD3 URZ, URZ, URZ, URZ ;  /* 0x0000003f3f3ff290 */ /* 0x000fee000fffe03f */
[----:B------:R0:W-:Y:S01]  /*ad0e0*/  STL.64 [R1+0x240], R16 ;  /* 0x0002401001007387 */ /* 0x0001e20000100a00 */
[----:B------:R1:W-:Y:S02]  /*ad0f0*/  STL.64 [R1+0x248], R18 ;  /* 0x0002481201007387 */ /* 0x0003e40000100a00 */
[----:B------:R-:W3:Y:S02]  /*ad100*/  LDL.LU.64 R6, [R1+0xc238] ;  /* 0x00c2380001067983 */ /* 0x000ee40000300a00 */
[----:B------:R-:W3:Y:S01]  /*ad110*/  LDL.LU.64 R4, [R1+0xc230] ;  /* 0x00c2300001047983 */ /* 0x000ee20000300a00 */
[----:B0-----:R-:W2:Y:S01]  /*ad120*/  LDL.LU R16, [R1+0x430] ;  /* 0x0004300001107983 */ /* 0x001ea20000300800 */
[----:B------:R-:W2:Y:S02]  /*ad130*/  LDL.LU R17, [R1+0x434] ;  /* 0x0004340001117983 */ /* 0x000ea40000300800 */
[----:B-1----:R-:W2:Y:S02]  /*ad140*/  LDL.LU R18, [R1+0x438] ;  /* 0x0004380001127983 */ /* 0x002ea40000300800 */
[----:B------:R-:W2:Y:S01]  /*ad150*/  LDL.LU R19, [R1+0x43c] ;  /* 0x00043c0001137983 */ /* 0x000ea20000300800 */
[C---:B---3--:R-:W-:Y:S11]  /*ad160*/  HMMA.16816.F32.BF16 R20, R4.reuse, R10, R20 ;  /* 0x0000000a0414723c */ /* 0x048ff60000041814 */
[----:B------:R-:W-:Y:S11]  /*ad170*/  @!UPT UIADD3 URZ, URZ, URZ, URZ ;  /* 0x0000003f3f3ff290 */ /* 0x000ff6000fffe03f */
[----:B------:R-:W-:Y:S01]  /*ad180*/  @!UPT UIADD3 URZ, URZ, URZ, URZ ;  /* 0x0000003f3f3ff290 */ /* 0x000fe2000fffe03f */
[----:B------:R-:W-:Y:S01]  /*ad190*/  STL.64 [R1+0x480], R20 ;  /* 0x0004801401007387 */ /* 0x000fe20000100a00 */
[----:B------:R0:W-:Y:S02]  /*ad1a0*/  STL.64 [R1+0x488], R22 ;  /* 0x0004881601007387 */ /* 0x0001e40000100a00 */
[----:B0-----:R-:W-:Y:S02]  /*ad1b0*/  IMAD.MOV.U32 R23, RZ, RZ, R11 ;  /* 0x000000ffff177224 */ /* 0x001fe400078e000b */
[----:B------:R-:W-:Y:S02]  /*ad1c0*/  IMAD.MOV.U32 R22, RZ, RZ, R10 ;  /* 0x000000ffff167224 */ /* 0x000fe400078e000a */
[----:B------:R-:W3:Y:S01]  /*ad1d0*/  LDL.LU.64 R10, [R1+0xc228] ;  /* 0x00c22800010a7983 */ /* 0x000ee20000300a00 */
[----:B------:R-:W-:Y:S02]  /*ad1e0*/  STL [R1+0xc124], R23 ;  /* 0x00c1241701007387 */ /* 0x000fe40000100800 */
[----:B------:R0:W-:Y:S02]  /*ad1f0*/  STL [R1+0xc120], R22 ;  /* 0x00c1201601007387 */ /* 0x0001e40000100800 */
[----:B------:R-:W3:Y:S01]  /*ad200*/  LDL.LU R20, [R1+0x470] ;  /* 0x0004700001147983 */ /* 0x000ee20000300800 */
[----:B------:R-:W3:Y:S04]  /*ad210*/  LDL.LU R21, [R1+0x474] ;  /* 0x0004740001157983 */ /* 0x000ee80000300800 */
[----:B0-----:R-:W3:Y:S01]  /*ad220*/  LDL.LU R22, [R1+0x478] ;  /* 0x0004780001167983 */ /* 0x001ee20000300800 */
[----:B------:R-:W3:Y:S02]  /*ad230*/  LDL.LU R23, [R1+0x47c] ;  /* 0x00047c0001177983 */ /* 0x000ee40000300800 */
[----:B---3--:R-:W-:Y:S11]  /*ad240*/  HMMA.16816.F32.BF16 R20, R4, R10, R20 ;  /* 0x0000000a0414723c */ /* 0x008ff60000041814 */
[----:B------:R-:W-:Y:S11]  /*ad250*/  @!UPT UIADD3 URZ, URZ, URZ, URZ ;  /* 0x0000003f3f3ff290 */ /* 0x000ff6000fffe03f */
[----:B------:R-:W-:Y:S01]  /*ad260*/  @!UPT UIADD3 URZ, URZ, URZ, URZ ;  /* 0x0000003f3f3ff290 */ /* 0x000fe2000fffe03f */
[----:B------:R0:W-:Y:S01]  /*ad270*/  STL.64 [R1+0x470], R20 ;  /* 0x0004701401007387 */ /* 0x0001e20000100a00 */
[----:B------:R4:W-:Y:S02]  /*ad280*/  STL.64 [R1+0x478], R22 ;  /* 0x0004781601007387 */ /* 0x0009e40000100a00 */
[----:B0-----:R-:W-:Y:S02]  /*ad290*/  IMAD.MOV.U32 R20, RZ, RZ, R10 ;  /* 0x000000ffff147224 */ /* 0x001fe400078e000a */
[----:B------:R-:W-:Y:S02]  /*ad2a0*/  IMAD.MOV.U32 R21, RZ, RZ, R11 ;  /* 0x000000ffff157224 */ /* 0x000fe400078e000b */
[----:B------:R-:W3:Y:S01]  /*ad2b0*/  LDL.LU.64 R10, [R1+0xc220] ;  /* 0x00c22000010a7983 */ /* 0x000ee20000300a00 */
[----:B------:R-:W3:Y:S02]  /*ad2c0*/  LDL.LU.64 R8, [R1+0xc218] ;  /* 0x00c2180001087983 */ /* 0x000ee40000300a00 */
[----:B----4-:R-:W-:-:S02]  /*ad2d0*/  IMAD.MOV.U32 R23, RZ, RZ, R26 ;  /* 0x000000ffff177224 */ /* 0x010fc400078e001a */
[----:B------:R-:W-:Y:S01]  /*ad2e0*/  IMAD.MOV.U32 R22, RZ, RZ, R27 ;  /* 0x000000ffff167224 */ /* 0x000fe200078e001b */
[C---:B---3--:R-:W-:Y:S11]  /*ad2f0*/  HMMA.16816.F32.BF16 R8, R4.reuse, R26, R8 ;  /* 0x0000001a0408723c */ /* 0x048ff60000041808 */
[----:B------:R-:W-:Y:S11]  /*ad300*/  @!UPT UIADD3 URZ, URZ, URZ, URZ ;  /* 0x0000003f3f3ff290 */ /* 0x000ff6000fffe03f */
[----:B------:R-:W-:Y:S01]  /*ad310*/  @!UPT UIADD3 URZ, URZ, URZ, URZ ;  /* 0x0000003f3f3ff290 */ /* 0x000fe2000fffe03f */
[----:B------:R-:W-:Y:S01]  /*ad320*/  STL.64 [R1+0x460], R8 ;  /* 0x0004600801007387 */ /* 0x000fe20000100a00 */
[----:B------:R0:W-:Y:S03]  /*ad330*/  STL.64 [R1+0x468], R10 ;  /* 0x0004680a01007387 */ /* 0x0001e60000100a00 */
[----:B0-----:R-:W2:Y:S01]  /*ad340*/  LDL.LU.64 R10, [R1+0xc210] ;  /* 0x00c21000010a7983 */ /* 0x001ea20000300a00 */
[----:B------:R-:W3:Y:S02]  /*ad350*/  LDL.LU.64 R8, [R1+0xc208] ;  /* 0x00c2080001087983 */ /* 0x000ee40000300a00 */
[----:B------:R-:W4:Y:S02]  /*ad360*/  LDL.LU.64 R26, [R1+0xc200] ;  /* 0x00c20000011a7983 */ /* 0x000f240000300a00 */
[----:B------:R-:W2:Y:S01]  /*ad370*/  LDL.LU.64 R24, [R1+0xc1f8] ;  /* 0x00c1f80001187983 */ /* 0x000ea20000300a00 */
[----:B------:R-:W-:Y:S01]  /*ad380*/  STL.64 [R1+0xc130], R22 ;  /* 0x00c1301601007387 */ /* 0x000fe20000100a00 */
[----:B------:R0:W-:Y:S03]  /*ad390*/  STL.64 [R1+0xc128], R20 ;  /* 0x00c1281401007387 */ /* 0x0001e60000100a00 */
[----:B0-----:R-:W2:Y:S01]  /*ad3a0*/  LDL.LU R20, [R1+0x440] ;  /* 0x0004400001147983 */ /* 0x001ea20000300800 */
[----:B------:R-:W2:Y:S02]  /*ad3b0*/  LDL.LU R21, [R1+0x444] ;  /* 0x0004440001157983 */ /* 0x000ea40000300800 */
[----:B------:R-:W2:Y:S02]  /*ad3c0*/  LDL.LU R22, [R1+0x448] ;  /* 0x0004480001167983 */ /* 0x000ea40000300800 */
[----:B------:R-:W2:Y:S01]  /*ad3d0*/  LDL.LU R23, [R1+0x44c] ;  /* 0x00044c0001177983 */ /* 0x000ea20000300800 */
[C---:B----4-:R-:W-:Y:S11]  /*ad3e0*/  HMMA.16816.F32.BF16 R12, R4.reuse, R26, R12 ;  /* 0x0000001a040c723c */ /* 0x050ff6000004180c */
[----:B------:R-:W-:Y:S11]  /*ad3f0*/  @!UPT UIADD3 URZ, URZ, URZ, URZ ;  /* 0x0000003f3f3ff290 */ /* 0x000ff6000fffe03f */
[----:B------:R-:W-:Y:S01]  /*ad400*/  @!UPT UIADD3 URZ, URZ, URZ, URZ ;  /* 0x0000003f3f3ff290 */ /* 0x000fe2000fffe03f */
[----:B------:R-:W-:Y:S01]  /*ad410*/  STL.64 [R1+0x450], R12 ;  /* 0x0004500c01007387 */ /* 0x000fe20000100a00 */
[----:B------:R0:W-:Y:S03]  /*ad420*/  STL.64 [R1+0x458], R14 ;  /* 0x0004580e01007387 */ /* 0x0001e60000100a00 */
[----:B0-----:R-:W4:Y:S01]  /*ad430*/  LDL.LU.64 R14, [R1+0xc1f0] ;  /* 0x00c1f000010e7983 */ /* 0x001f220000300a00 */
[----:B------:R-:W3:Y:S02]  /*ad440*/  LDL.LU.64 R12, [R1+0xc1e8] ;  /* 0x00c1e800010c7983 */ /* 0x000ee40000300a00 */
[----:B------:R-:W-:Y:S02]  /*ad450*/  STL.64 [R1+0xc0c8], R26 ;  /* 0x00c0c81a01007387 */ /* 0x000fe40000100a00 */
[----:B--2---:R-:W-:Y:S01]  /*ad460*/  STL.64 [R1+0xc0c0], R24 ;  /* 0x00c0c01801007387 */ /* 0x004fe20000100a00 */
[C---:B----4-:R-:W-:Y:S01]  /*ad470*/  HMMA.16816.F32.BF16 R20, R4.reuse, R14, R20 ;  /* 0x0000000e0414723c */ /* 0x050fe20000041814 */
[----:B------:R-:W-:Y:S01]  /*ad480*/  STL.64 [R1+0xc0b8], R14 ;  /* 0x00c0b80e01007387 */ /* 0x000fe20000100a00 */
[----:B---3--:R0:W-:Y:S06]  /*ad490*/  STL.64 [R1+0xc0b0], R12 ;  /* 0x00c0b00c01007387 */ /* 0x0081ec0000100a00 */
[C---:B0-----:R-:W-:Y:S01]  /*ad4a0*/  HMMA.16816.F32.BF16 R12, R4.reuse, R10, R16 ;  /* 0x0000000a040c723c */ /* 0x041fe20000041810 */
[----:B------:R-:W0:Y:S11]  /*ad4b0*/  LDSM.16.MT88.4 R16, [R29+0x43000] ;  /* 0x043000001d10783b */ /* 0x000e360000004200 */
[----:B------:R-:W-:Y:S03]  /*ad4c0*/  @!UPT UIADD3 URZ, URZ, URZ, URZ ;  /* 0x0000003f3f3ff290 */ /* 0x000fe6000fffe03f */
[----:B------:R1:W-:Y:S01]  /*ad4d0*/  STL.64 [R1+0x440], R20 ;  /* 0x0004401401007387 */ /* 0x0003e20000100a00 */
[----:B------:R2:W-:Y:S03]  /*ad4e0*/  STL.64 [R1+0x448], R22 ;  /* 0x0004481601007387 */ /* 0x0005e60000100a00 */
[----:B-1----:R-:W3:Y:S04]  /*ad4f0*/  LDL.LU R20, [R1+0x420] ;  /* 0x0004200001147983 */ /* 0x002ee80000300800 */
[----:B------:R-:W-:Y:S02]  /*ad500*/  STL.64 [R1+0x430], R12 ;  /* 0x0004300c01007387 */ /* 0x000fe40000100a00 */
[----:B------:R-:W-:Y:S02]  /*ad510*/  STL.64 [R1+0x438], R14 ;  /* 0x0004380e01007387 */ /* 0x000fe40000100a00 */
[----:B------:R-:W3:Y:S01]  /*ad520*/  LDL.LU R21, [R1+0x424] ;  /* 0x0004240001157983 */ /* 0x000ee20000300800 */
[----:B--2---:R-:W2:Y:S01]  /*ad530*/  LDL.LU R22, [R1+0x428] ;  /* 0x0004280001167983 */ /* 0x004ea20000300800 */
[----:B------:R-:W2:Y:S02]  /*ad540*/  LDL.LU R23, [R1+0x42c] ;  /* 0x00042c0001177983 */ /* 0x000ea40000300800 */
[----:B------:R-:W4:Y:S02]  /*ad550*/  LDL.LU R24, [R1+0x730] ;  /* 0x0007300001187983 */ /* 0x000f240000300800 */
[----:B------:R-:W4:Y:S01]  /*ad560*/  LDL.LU R25, [R1+0x734] ;  /* 0x0007340001197983 */ /* 0x000f220000300800 */
[----:B------:R-:W2:Y:S01]  /*ad570*/  LDL.LU R26, [R1+0x738] ;  /* 0x00073800011a7983 */ /* 0x000ea20000300800 */
[----:B------:R-:W2:Y:S03]  /*ad580*/  LDL.LU R27, [R1+0x73c] ;  /* 0x00073c00011b7983 */ /* 0x000ea60000300800 */
[----:B--2---:R1:W-:Y:S01]  /*ad590*/  STL.64 [R1+0xc168], R26 ;  /* 0x00c1681a01007387 */ /* 0x0043e20000100a00 */
[----:B----4-:R-:W-:Y:S03]  /*ad5a0*/  STL.64 [R1+0xc160], R24 ;  /* 0x00c1601801007387 */ /* 0x010fe60000100a00 */
[----:B-1----:R-:W2:Y:S04]  /*ad5b0*/  LDL.64 R26, [R1+0x108] ;  /* 0x00010800011a7983 */ /* 0x002ea80000100a00 */
[----:B--2---:R1:W-:Y:S04]  /*ad5c0*/  STL.64 [R1+0xc178], R26 ;  /* 0x00c1781a01007387 */ /* 0x0043e80000100a00 */
[----:B-1----:R-:W2:Y:S04]  /*ad5d0*/  LDL.64 R26, [R1+0x118] ;  /* 0x00011800011a7983 */ /* 0x002ea80000100a00 */
[----:B--2---:R-:W-:Y:S01]  /*ad5e0*/  STL.64 [R1+0xc190], R26 ;  /* 0x00c1901a01007387 */ /* 0x004fe20000100a00 */
[----:B------:R1:W-:Y:S02]  /*ad5f0*/  STL.64 [R1+0xc140], R22 ;  /* 0x00c1401601007387 */ /* 0x0003e40000100a00 */
[----:B---3--:R-:W-:Y:S01]  /*ad600*/  STL.64 [R1+0xc138], R20 ;  /* 0x00c1381401007387 */ /* 0x008fe20000100a00 */
[----:B-1----:R-:W2:Y:S04]  /*ad610*/  LDL.64 R22, [R1+0xe8] ;  /* 0x0000e80001167983 */ /* 0x002ea80000100a00 */
[----:B--2---:R1:W-:Y:S04]  /*ad620*/  STL.64 [R1+0xc158], R22 ;  /* 0x00c1581601007387 */ /* 0x0043e80000100a00 */
[----:B-1----:R-:W2:Y:S04]  /*ad630*/  LDL.64 R22, [R1+0xf8] ;  /* 0x0000f80001167983 */ /* 0x002ea80000100a00 */
[----:B--2---:R1:W-:Y:S01]  /*ad640*/  STL.64 [R1+0xc170], R22 ;  /* 0x00c1701601007387 */ /* 0x0043e20000100a00 */
[----:B------:R-:W2:Y:S02]  /*ad650*/  LDL.LU R20, [R1+0x740] ;  /* 0x0007400001147983 */ /* 0x000ea40000300800 */
[----:B------:R-:W2:Y:S01]  /*ad660*/  LDL.LU R21, [R1+0x744] ;  /* 0x0007440001157983 */ /* 0x000ea20000300800 */
[----:B-1----:R-:W3:Y:S01]  /*ad670*/  LDL.LU R22, [R1+0x748] ;  /* 0x0007480001167983 */ /* 0x002ee20000300800 */
[----:B------:R-:W3:Y:S02]  /*ad680*/  LDL.LU R23, [R1+0x74c] ;  /* 0x00074c0001177983 */ /* 0x000ee40000300800 */
[----:B------:R-:W4:Y:S02]  /*ad690*/  LDL.64 R26, [R1+0x128] ;  /* 0x00012800011a7983 */ /* 0x000f240000100a00 */
[----:B----4-:R1:W-:Y:S04]  /*ad6a0*/  STL.64 [R1+0xc1a8], R26 ;  /* 0x00c1a81a01007387 */ /* 0x0103e80000100a00 */
[----:B-1----:R-:W4:Y:S04]  /*ad6b0*/  LDL.64 R26, [R1+0x138] ;  /* 0x00013800011a7983 */ /* 0x002f280000100a00 */
[----:B----4-:R-:W-:Y:S01]  /*ad6c0*/  STL.64 [R1+0xc1c0], R26 ;  /* 0x00c1c01a01007387 */ /* 0x010fe20000100a00 */
[----:B---3--:R-:W-:Y:S02]  /*ad6d0*/  STL.64 [R1+0xc188], R22 ;  /* 0x00c1881601007387 */ /* 0x008fe40000100a00 */
[----:B--2---:R1:W-:Y:S02]  /*ad6e0*/  STL.64 [R1+0xc180], R20 ;  /* 0x00c1801401007387 */ /* 0x0043e40000100a00 */
[----:B-1----:R-:W2:Y:S01]  /*ad6f0*/  LDL.LU R20, [R1+0x750] ;  /* 0x0007500001147983 */ /* 0x002ea20000300800 */
[----:B------:R-:W2:Y:S02]  /*ad700*/  LDL.LU R21, [R1+0x754] ;  /* 0x0007540001157983 */ /* 0x000ea40000300800 */
[----:B------:R-:W3:Y:S02]  /*ad710*/  LDL.LU R22, [R1+0x758] ;  /* 0x0007580001167983 */ /* 0x000ee40000300800 */
[----:B------:R-:W3:Y:S01]  /*ad720*/  LDL.LU R23, [R1+0x75c] ;  /* 0x00075c0001177983 */ /* 0x000ee20000300800 */
[----:B------:R-:W4:Y:S01]  /*ad730*/  LDL.LU R12, [R1+0x780] ;  /* 0x00078000010c7983 */ /* 0x000f220000300800 */
[----:B------:R-:W4:Y:S02]  /*ad740*/  LDL.LU R13, [R1+0x784] ;  /* 0x00078400010d7983 */ /* 0x000f240000300800 */
[----:B------:R-:W2:Y:S02]  /*ad750*/  LDL.LU R14, [R1+0x788] ;  /* 0x00078800010e7983 */ /* 0x000ea40000300800 */
[----:B------:R-:W2:Y:S02]  /*ad760*/  LDL.LU R15, [R1+0x78c] ;  /* 0x00078c00010f7983 */ /* 0x000ea40000300800 */
[----:B--2---:R1:W-:Y:S01]  /*ad770*/  STL.64 [R1+0xc1d0], R14 ;  /* 0x00c1d00e01007387 */ /* 0x0043e20000100a00 */
[----:B----4-:R-:W-:Y:S03]  /*ad780*/  STL.64 [R1+0xc1c8], R12 ;  /* 0x00c1c80c01007387 */ /* 0x010fe60000100a00 */
[----:B-1----:R-:W2:Y:S04]  /*ad790*/  LDL.64 R14, [R1+0x158] ;  /* 0x00015800010e7983 */ /* 0x002ea80000100a00 */
[----:B--2---:R1:W-:Y:S01]  /*ad7a0*/  STL.64 [R1+0xc1e0], R14 ;  /* 0x00c1e00e01007387 */ /* 0x0043e20000100a00 */
[----:B------:R-:W2:Y:S03]  /*ad7b0*/  LDL.64 R26, [R1+0x148] ;  /* 0x00014800011a7983 */ /* 0x000ea60000100a00 */
[----:B-1----:R-:W4:Y:S04]  /*ad7c0*/  LDL.64 R14, [R1+0x38] ;  /* 0x00003800010e7983 */ /* 0x002f280000100a00 */
[----:B--2---:R1:W-:Y:S01]  /*ad7d0*/  STL.64 [R1+0xc1d8], R26 ;  /* 0x00c1d81a01007387 */ /* 0x0043e20000100a00 */
[----:B------:R-:W2:Y:S02]  /*ad7e0*/  LDL.LU R24, [R1+0x790] ;  /* 0x0007900001187983 */ /* 0x000ea40000300800 */
[----:B------:R-:W2:Y:S01]  /*ad7f0*/  LDL.LU R25, [R1+0x794] ;  /* 0x0007940001197983 */ /* 0x000ea20000300800 */
[----:B-1----:R-:W2:Y:S01]  /*ad800*/  LDL.LU R26, [R1+0x798] ;  /* 0x00079800011a7983 */ /* 0x002ea20000300800 */
[----:B------:R-:W2:Y:S02]  /*ad810*/  LDL.LU R27, [R1+0x79c] ;  /* 0x00079c00011b7983 */ /* 0x000ea40000300800 */
[----:B---3--:R-:W-:Y:S02]  /*ad820*/  STL.64 [R1+0xc1a0], R22 ;  /* 0x00c1a01601007387 */ /* 0x008fe40000100a00 */
[----:B------:R1:W-:Y:S02]  /*ad830*/  STL.64 [R1+0xc198], R20 ;  /* 0x00c1981401007387 */ /* 0x0003e40000100a00 */
[----:B-1----:R-:W3:Y:S01]  /*ad840*/  LDL.LU R20, [R1+0x760] ;  /* 0x0007600001147983 */ /* 0x002ee20000300800 */
[----:B------:R-:W3:Y:S02]  /*ad850*/  LDL.LU R21, [R1+0x764] ;  /* 0x0007640001157983 */ /* 0x000ee40000300800 */
[----:B------:R-:W2:Y:S02]  /*ad860*/  LDL.LU R22, [R1+0x768] ;  /* 0x0007680001167983 */ /* 0x000ea40000300800 */
[----:B------:R-:W2:Y:S02]  /*ad870*/  LDL.LU R23, [R1+0x76c] ;  /* 0x00076c0001177983 */ /* 0x000ea40000300800 */
[----:B--2---:R-:W-:Y:S01]  /*ad880*/  STL.64 [R1+0xc1b8], R22 ;  /* 0x00c1b81601007387 */ /* 0x004fe20000100a00 */
[----:B---3--:R1:W-:Y:S03]  /*ad890*/  STL.64 [R1+0xc1b0], R20 ;  /* 0x00c1b01401007387 */ /* 0x0083e60000100a00 */
[----:B-1----:R-:W2:Y:S01]  /*ad8a0*/  LDL.LU R20, [R1+0x770] ;  /* 0x0007700001147983 */ /* 0x002ea20000300800 */
[----:B------:R-:W2:Y:S02]  /*ad8b0*/  LDL.LU R21, [R1+0x774] ;  /* 0x0007740001157983 */ /* 0x000ea40000300800 */
[----:B------:R-:W2:Y:S02]  /*ad8c0*/  LDL.LU R22, [R1+0x778] ;  /* 0x0007780001167983 */ /* 0x000ea40000300800 */
[----:B------:R-:W2:Y:S01]  /*ad8d0*/  LDL.LU R23, [R1+0x77c] ;  /* 0x00077c0001177983 */ /* 0x000ea20000300800 */
[----:B------:R-:W-:Y:S01]  /*ad8e0*/  STL.64 [R1+0xc0a0], R10 ;  /* 0x00c0a00a01007387 */ /* 0x000fe20000100a00 */
[----:B------:R1:W-:Y:S03]  /*ad8f0*/  STL.64 [R1+0xc098], R8 ;  /* 0x00c0980801007387 */ /* 0x0003e60000100a00 */
[----:B-1----:R-:W4:Y:S01]  /*ad900*/  LDL.LU R8, [R1+0x7a0] ;  /* 0x0007a00001087983 */ /* 0x002f220000300800 */
[----:B------:R-:W4:Y:S02]  /*ad910*/  LDL.LU R9, [R1+0x7a4] ;  /* 0x0007a40001097983 */ /* 0x000f240000300800 */
[----:B------:R-:W4:Y:S02]  /*ad920*/  LDL.LU R10, [R1+0x7a8] ;  /* 0x0007a800010a7983 */ /* 0x000f240000300800 */
[----:B------:R-:W4:Y:S01]  /*ad930*/  LDL.LU R11, [R1+0x7ac] ;  /* 0x0007ac00010b7983 */ /* 0x000f220000300800 */
[----:B------:R-:W-:Y:S01]  /*ad940*/  STL [R1+0xc0a8], R29 ;  /* 0x00c0a81d01007387 */ /* 0x000fe20000100800 */
[----:B0-----:R-:W-:Y:S02]  /*ad950*/  STL.64 [R1+0xbfe0], R18 ;  /* 0x00bfe01201007387 */ /* 0x001fe40000100a00 */
[----:B------:R-:W-:Y:S01]  /*ad960*/  STL.64 [R1+0xbfd8], R16 ;  /* 0x00bfd81001007387 */ /* 0x000fe20000100a00 */
[C---:B----4-:R-:W-:Y:S11]  /*ad970*/  HMMA.16816.F32.BF16 R8, R4.reuse, R14, R8 ;  /* 0x0000000e0408723c */ /* 0x050ff60000041808 */
[----:B------:R-:W-:Y:S11]  /*ad980*/  @!UPT UIADD3 URZ, URZ, URZ, URZ ;  /* 0x0000003f3f3ff290 */ /* 0x000ff6000fffe03f */
[----:B------:R-:W-:Y:S01]  /*ad990*/  @!UPT UIADD3 URZ, URZ, URZ, URZ ;  /* 0x0000003f3f3ff290 */ /* 0x000fe2000fffe03f */
[----:B------:R0:W-:Y:S01]  /*ad9a0*/  STL.64 [R1+0x7a0], R8 ;  /* 0x0007a00801007387 */ /* 0x0001e20000100a00 */
[----:B------:R1:W-:Y:S02]  /*ad9b0*/  STL.64 [R1+0x7a8], R10 ;  /* 0x0007a80a01007387 */ /* 0x0003e40000100a00 */
[----:B0-----:R-:W-:Y:S02]  /*ad9c0*/  IMAD.MOV.U32 R9, RZ, RZ, R14 ;  /* 0x000000ffff097224 */ /* 0x001fe400078e000e */
[----:B------:R-:W-:Y:S02]  /*ad9d0*/  IMAD.MOV.U32 R8, RZ, RZ, R15 ;  /* 0x000000ffff087224 */ /* 0x000fe400078e000f */
[----:B------:R-:W3:Y:S02]  /*ad9e0*/  LDL.LU.64 R14, [R1+0xc1e0] ;  /* 0x00c1e000010e7983 */ /* 0x000ee40000300a00 */
[----:B---3--:R-:W-:Y:S01]  /*ad9f0*/  HMMA.16816.F32.BF16 R24, R4, R14, R24 ;  /* 0x0000000e0418723c */ /* 0x008fe20000041818 */
[----:B-1----:R-:W-:-:S02]  /*ada00*/  IMAD.MOV.U32 R11, RZ, RZ, R14 ;  /* 0x000000ffff0b7224 */ /* 0x002fc400078e000e */
[----:B------:R-:W-:Y:S11]  /*ada10*/  IMAD.MOV.U32 R10, RZ, RZ, R15 ;  /* 0x000000ffff0a7224 */ /* 0x000ff600078e000f */
[----:B------:R-:W-:Y:S09]  /*ada20*/  @!UPT UIADD3 URZ, URZ, URZ, URZ ;  /* 0x0000003f3f3ff290 */ /* 0x000ff2000fffe03f */
[----:B------:R-:W-:Y:S01]  /*ada30*/  STL.64 [R1+0x790], R24 ;  /* 0x0007901801007387 */ /* 0x000fe20000100a00 */
[----:B------:R0:W-:Y:S03]  /*ada40*/  STL.64 [R1+0x798], R26 ;  /* 0x0007981a01007387 */ /* 0x0001e60000100a00 */
[----:B0-----:R-:W3:Y:S01]  /*ada50*/  LDL.LU.64 R26, [R1+0xc1d8] ;  /* 0x00c1d800011a7983 */ /* 0x001ee20000300a00 */
[----:B------:R-:W3:Y:S02]  /*ada60*/  LDL.LU.64 R14, [R1+0xc1d0] ;  /* 0x00c1d000010e7983 */ /* 0x000ee40000300a00 */
[----:B------:R-:W3:Y:S02]  /*ada70*/  LDL.LU.64 R12, [R1+0xc1c8] ;  /* 0x00c1c800010c7983 */ /* 0x000ee40000300a00 */
[----:B------:R-:W-:Y:S01]  /*ada80*/  STL.64 [R1+0xc150], R10 ;  /* 0x00c1500a01007387 */ /* 0x000fe20000100a00 */
[----:B------:R0:W-:Y:S04]  /*ada90*/  STL.64 [R1+0xc148], R8 ;  /* 0x00c1480801007387 */ /* 0x0001e80000100a00 */
[----:B0-----:R-:W4:Y:S01]  /*adaa0*/  LDL.LU R8, [R1+0x720] ;  /* 0x0007200001087983 */ /* 0x001f220000300800 */
[----:B------:R-:W4:Y:S02]  /*adab0*/  LDL.LU R9, [R1+0x724] ;  /* 0x0007240001097983 */ /* 0x000f240000300800 */
[----:B------:R-:W4:Y:S02]  /*adac0*/  LDL.LU R10, [R1+0x728] ;  /* 0x00072800010a7983 */ /* 0x000f240000300800 */
[----:B------:R-:W4:Y:S01]  /*adad0*/  LDL.LU R11, [R1+0x72c] ;  /* 0x00072c00010b7983 */ /* 0x000f220000300800 */
[C---:B---3--:R-:W-:Y:S11]  /*adae0*/  HMMA.16816.F32.BF16 R12, R4.reuse, R26, R12 ;  /* 0x0000001a040c723c */ /* 0x048ff6000004180c */
[----:B------:R-:W-:Y:S11]  /*adaf0*/  @!UPT UIADD3 URZ, URZ, URZ, URZ ;  /* 0x0000003f3f3ff290 */ /* 0x000ff6000fffe03f */
[----:B------:R-:W-:Y:S01]  /*adb00*/  @!UPT UIADD3 URZ, URZ, URZ, URZ ;  /* 0x0000003f3f3ff290 */ /* 0x000fe2000fffe03f */
[----:B------:R0:W-:Y:S01]  /*adb10*/  STL.64 [R1+0x780], R12 ;  /* 0x0007800c01007387 */ /* 0x0001e20000100a00 */
[----:B------:R1:W-:Y:S02]  /*adb20*/  STL.64 [R1+0x788], R14 ;  /* 0x0007880e01007387 */ /* 0x0003e40000100a00 */
[----:B0-----:R-:W-:Y:S02]  /*adb30*/  IMAD.MOV.U32 R13, RZ, RZ, R26 ;  /* 0x000000ffff0d7224 */ /* 0x001fe400078e001a */
[----:B------:R-:W-:Y:S02]  /*adb40*/  IMAD.MOV.U32 R12, RZ, RZ, R27 ;  /* 0x000000ffff0c7224 */ /* 0x000fe400078e001b */
[----:B------:R-:W2:Y:S02]  /*adb50*/  LDL.LU.64 R26, [R1+0xc1c0] ;  /* 0x00c1c000011a7983 */ /* 0x000ea40000300a00 */
[----:B--2---:R-:W-:Y:S01]  /*adb60*/  HMMA.16816.F32.BF16 R20, R4, R26, R20 ;  /* 0x0000001a0414723c */ /* 0x004fe20000041814 */
[----:B-1----:R-:W-:-:S02]  /*adb70*/  IMAD.MOV.U32 R15, RZ, RZ, R26 ;  /* 0x000000ffff0f7224 */ /* 0x002fc400078e001a */
        /* <DEDUP_REMOVED lines=36> */
[----:B------:R0:W-:Y:S01]  /*addc0*/  STL.64 [R1+0x730], R24 ;  /* 0x0007301801007387 */ /* 0x0001e20000100a00 */
[----:B------:R-:W-:Y:S02]  /*addd0*/  STL.64 [R1+0x738], R26 ;  /* 0x0007381a01007387 */ /* 0x000fe40000100a00 */
[----:B0-----:R-:W-:Y:S02]  /*adde0*/  IMAD.MOV.U32 R25, RZ, RZ, R22 ;  /* 0x000000ffff197224 */ /* 0x001fe400078e0016 */
[----:B------:R-:W-:Y:S02]  /*addf0*/  IMAD.MOV.U32 R24, RZ, RZ, R23 ;  /* 0x000000ffff187224 */ /* 0x000fe400078e0017 */
[----:B------:R-:W4:Y:S01]  /*ade00*/  LDL.LU.64 R22, [R1+0xc158] ;  /* 0x00c1580001167983 */ /* 0x000f220000300a00 */
[----:B------:R-:W-:Y:S02]  /*ade10*/  IMAD.MOV.U32 R18, RZ, RZ, R2 ;  /* 0x000000ffff127224 */ /* 0x000fe400078e0002 */
[----:B------:R-:W-:Y:S01]  /*ade20*/  IMAD.MOV.U32 R19, RZ, RZ, R0 ;  /* 0x000000ffff137224 */ /* 0x000fe200078e0000 */
[----:B----4-:R-:W-:Y:S01]  /*ade30*/  HMMA.16816.F32.BF16 R8, R4, R22, R8 ;  /* 0x000000160408723c */ /* 0x010fe20000041808 */
[----:B------:R-:W-:-:S02]  /*ade40*/  IMAD.MOV.U32 R2, RZ, RZ, R22 ;  /* 0x000000ffff027224 */ /* 0x000fc400078e0016 */
[----:B------:R-:W-:Y:S11]  /*ade50*/  IMAD.MOV.U32 R0, RZ, RZ, R23 ;  /* 0x000000ffff007224 */ /* 0x000ff600078e0017 */
[----:B------:R-:W-:Y:S09]  /*ade60*/  @!UPT UIADD3 URZ, URZ, URZ, URZ ;  /* 0x0000003f3f3ff290 */ /* 0x000ff2000fffe03f */
[----:B------:R-:W-:Y:S01]  /*ade70*/  STL.64 [R1+0x720], R8 ;  /* 0x0007200801007387 */ /* 0x000fe20000100a00 */
[----:B------:R0:W-:Y:S03]  /*ade80*/  STL.64 [R1+0x728], R10 ;  /* 0x0007280a01007387 */ /* 0x0001e60000100a00 */
[----:B0-----:R-:W2:Y:S01]  /*ade90*/  LDL.LU.64 R10, [R1+0xc150] ;  /* 0x00c15000010a7983 */ /* 0x001ea20000300a00 */
[----:B------:R-:W3:Y:S02]  /*adea0*/  LDL.LU.64 R8, [R1+0xc148] ;  /* 0x00c1480001087983 */ /* 0x000ee40000300a00 */
[----:B------:R-:W4:Y:S02]  /*adeb0*/  LDL.LU.64 R22, [R1+0xc140] ;  /* 0x00c1400001167983 */ /* 0x000f240000300a00 */
[----:B------:R-:W4:Y:S02]  /*adec0*/  LDL.LU.64 R20, [R1+0xc138] ;  /* 0x00c1380001147983 */ /* 0x000f240000300a00 */
[----:B----4-:R-:W-:Y:S01]  /*aded0*/  HMMA.16816.F32.BF16 R4, R4, R18, R20 ;  /* 0x000000120404723c */ /* 0x010fe20000041814 */
[----:B------:R-:W4:Y:S01]  /*adee0*/  LDL.LU.64 R22, [R1+0xc130] ;  /* 0x00c1300001167983 */ /* 0x000f220000300a00 */
[----:B------:R-:W2:Y:S11]  /*adef0*/  LDL.LU.64 R20, [R1+0xc128] ;  /* 0x00c1280001147983 */ /* 0x000eb60000300a00 */
[----:B------:R-:W-:Y:S10]  /*adf00*/  @!UPT UIADD3 URZ, URZ, URZ, URZ ;  /* 0x0000003f3f3ff290 */ /* 0x000ff4000fffe03f */
[----:B------:R-:W-:Y:S01]  /*adf10*/  STL.64 [R1+0x420], R4 ;  /* 0x0004200401007387 */ /* 0x000fe20000100a00 */
[----:B------:R0:W-:Y:S02]  /*adf20*/  STL.64 [R1+0x428], R6 ;  /* 0x0004280601007387 */ /* 0x0001e40000100a00 */
[----:B0-----:R-:W-:Y:S02]  /*adf30*/  IMAD.MOV.U32 R6, RZ, RZ, R25 ;  /* 0x000000ffff067224 */ /* 0x001fe400078e0019 */
[----:B------:R-:W-:-:S05]  /*adf40*/  IMAD.MOV.U32 R7, RZ, RZ, R24 ;  /* 0x000000ffff077224 */ /* 0x000fca00078e0018 */
[----:B------:R0:W-:Y:S01]  /*adf50*/  STL.64 [R1+0xc008], R6 ;  /* 0x00c0080601007387 */ /* 0x0001e20000100a00 */
[----:B------:R-:W2:Y:S02]  /*adf60*/  LDL.LU R4, [R1+0x180] ;  /* 0x0001800001047983 */ /* 0x000ea40000300800 */
[----:B------:R-:W2:Y:S01]  /*adf70*/  LDL.LU R5, [R1+0x184] ;  /* 0x0001840001057983 */ /* 0x000ea20000300800 */
[----:B0-----:R-:W2:Y:S01]  /*adf80*/  LDL.LU R6, [R1+0x188] ;  /* 0x0001880001067983 */ /* 0x001ea20000300800 */
[----:B------:R-:W2:Y:S03]  /*adf90*/  LDL.LU R7, [R1+0x18c] ;  /* 0x00018c0001077983 */ /* 0x000ea60000300800 */
[----:B--2---:R0:W-:Y:S01]  /*adfa0*/  STL.64 [R1+0xc018], R6 ;  /* 0x00c0180601007387 */ /* 0x0041e20000100a00 */
[----:B------:R-:W-:Y:S02]  /*adfb0*/  STL.64 [R1+0xc010], R4 ;  /* 0x00c0100401007387 */ /* 0x000fe40000100a00 */
[----:B0-----:R-:W-:-:S02]  /*adfc0*/  IMAD.MOV.U32 R6, RZ, RZ, R17 ;  /* 0x000000ffff067224 */ /* 0x001fc400078e0011 */
[----:B------:R-:W-:-:S05]  /*adfd0*/  IMAD.MOV.U32 R7, RZ, RZ, R16 ;  /* 0x000000ffff077224 */ /* 0x000fca00078e0010 */
[----:B------:R0:W-:Y:S02]  /*adfe0*/  STL.64 [R1+0xc030], R6 ;  /* 0x00c0300601007387 */ /* 0x0001e40000100a00 */
[----:B0-----:R-:W-:Y:S02]  /*adff0*/  IMAD.MOV.U32 R6, RZ, RZ, R15 ;  /* 0x000000ffff067224 */ /* 0x001fe400078e000f */
[----:B------:R-:W-:-:S05]  /*ae000*/  IMAD.MOV.U32 R7, RZ, RZ, R14 ;  /* 0x000000ffff077224 */ /* 0x000fca00078e000e */
[----:B------:R-:W-:Y:S01]  /*ae010*/  STL.64 [R1+0xc048], R6 ;  /* 0x00c0480601007387 */ /* 0x000fe20000100a00 */
[----:B------:R0:W-:Y:S02]  /*ae020*/  STL.64 [R1+0xbff0], R18 ;  /* 0x00bff01201007387 */ /* 0x0001e40000100a00 */
[----:B------:R-:W2:Y:S02]  /*ae030*/  LDL.LU R16, [R1+0x160] ;  /* 0x0001600001107983 */ /* 0x000ea40000300800 */
[----:B------:R-:W2:Y:S01]  /*ae040*/  LDL.LU R17, [R1+0x164] ;  /* 0x0001640001117983 */ /* 0x000ea20000300800 */
[----:B0-----:R-:W2:Y:S01]  /*ae050*/  LDL.LU R18, [R1+0x168] ;  /* 0x0001680001127983 */ /* 0x001ea20000300800 */
[----:B------:R-:W2:Y:S02]  /*ae060*/  LDL.LU R19, [R1+0x16c] ;  /* 0x00016c0001137983 */ /* 0x000ea40000300800 */
[----:B------:R-:W-:Y:S02]  /*ae070*/  IMAD.MOV.U32 R6, RZ, RZ, R13 ;  /* 0x000000ffff067224 */ /* 0x000fe400078e000d */
[----:B------:R-:W-:-:S05]  /*ae080*/  IMAD.MOV.U32 R7, RZ, RZ, R12 ;  /* 0x000000ffff077224 */ /* 0x000fca00078e000c */
        /* <DEDUP_REMOVED lines=8> */
[----:B------:R-:W-:Y:S02]  /*ae110*/  IMAD.MOV.U32 R7, RZ, RZ, R10 ;  /* 0x000000ffff077224 */ /* 0x000fe400078e000a */
[----:B----4-:R-:W-:-:S03]  /*ae120*/  IMAD.MOV.U32 R26, RZ, RZ, R23 ;  /* 0x000000ffff1a7224 */ /* 0x010fc600078e0017 */
[----:B------:R-:W-:Y:S01]  /*ae130*/  STL.64 [R1+0xc078], R6 ;  /* 0x00c0780601007387 */ /* 0x000fe20000100a00 */
[----:B------:R-:W-:-:S03]  /*ae140*/  IMAD.MOV.U32 R27, RZ, RZ, R22 ;  /* 0x000000ffff1b7224 */ /* 0x000fc600078e0016 */
[----:B--2---:R-:W-:Y:S01]  /*ae150*/  STL.64 [R1+0xc040], R18 ;  /* 0x00c0401201007387 */ /* 0x004fe20000100a00 */
[----:B------:R0:W-:Y:S03]  /*ae160*/  STL.64 [R1+0xc038], R16 ;  /* 0x00c0381001007387 */ /* 0x0001e60000100a00 */
[----:B0-----:R-:W2:Y:S01]  /*ae170*/  LDL.LU R16, [R1+0x1a0] ;  /* 0x0001a00001107983 */ /* 0x001ea20000300800 */
[----:B------:R-:W2:Y:S02]  /*ae180*/  LDL.LU R17, [R1+0x1a4] ;  /* 0x0001a40001117983 */ /* 0x000ea40000300800 */
[----:B------:R-:W4:Y:S02]  /*ae190*/  LDL.LU R18, [R1+0x1a8] ;  /* 0x0001a80001127983 */ /* 0x000f240000300800 */
[----:B------:R-:W4:Y:S01]  /*ae1a0*/  LDL.LU R19, [R1+0x1ac] ;  /* 0x0001ac0001137983 */ /* 0x000f220000300800 */
[----:B------:R-:W2:Y:S01]  /*ae1b0*/  LDL.LU R23, [R1+0xc124] ;  /* 0x00c1240001177983 */ /* 0x000ea20000300800 */
[----:B------:R-:W2:Y:S02]  /*ae1c0*/  LDL.LU R22, [R1+0xc120] ;  /* 0x00c1200001167983 */ /* 0x000ea40000300800 */
[----:B------:R0:W-:Y:S02]  /*ae1d0*/  STL.64 [R1+0xc0e0], R26 ;  /* 0x00c0e01a01007387 */ /* 0x0001e40000100a00 */
[----:B------:R-:W2:Y:S01]  /*ae1e0*/  LDL.LU R12, [R1+0x200] ;  /* 0x00020000010c7983 */ /* 0x000ea20000300800 */
[----:B------:R-:W2:Y:S01]  /*ae1f0*/  LDL.LU R13, [R1+0x204] ;  /* 0x00020400010d7983 */ /* 0x000ea20000300800 */
[----:B------:R-:W2:Y:S02]  /*ae200*/  LDL.LU R14, [R1+0x208] ;  /* 0x00020800010e7983 */ /* 0x000ea40000300800 */
[----:B------:R-:W2:Y:S02]  /*ae210*/  LDL.LU R15, [R1+0x20c] ;  /* 0x00020c00010f7983 */ /* 0x000ea40000300800 */
[----:B0-----:R-:W-:-:S02]  /*ae220*/  IMAD.MOV.U32 R26, RZ, RZ, R20 ;  /* 0x000000ffff1a7224 */ /* 0x001fc400078e0014 */
        /* <DEDUP_REMOVED lines=14> */
[----:B--2---:R-:W-:Y:S01]  /*ae310*/  STL.64 [R1+0xc0f0], R14 ;  /* 0x00c0f00e01007387 */ /* 0x004fe20000100a00 */
[----:B------:R0:W-:Y:S03]  /*ae320*/  STL.64 [R1+0xc0e8], R12 ;  /* 0x00c0e80c01007387 */ /* 0x0001e60000100a00 */
[----:B0-----:R-:W2:Y:S01]  /*ae330*/  LDL.LU R12, [R1+0x220] ;  /* 0x00022000010c7983 */ /* 0x001ea20000300800 */
[----:B------:R-:W2:Y:S02]  /*ae340*/  LDL.LU R13, [R1+0x224] ;  /* 0x00022400010d7983 */ /* 0x000ea40000300800 */
[----:B------:R-:W2:Y:S02]  /*ae350*/  LDL.LU R14, [R1+0x228] ;  /* 0x00022800010e7983 */ /* 0x000ea40000300800 */
[----:B------:R-:W2:Y:S02]  /*ae360*/  LDL.LU R15, [R1+0x22c] ;  /* 0x00022c00010f7983 */ /* 0x000ea40000300800 */
[----:B---3--:R-:W-:-:S02]  /*ae370*/  IMAD.MOV.U32 R6, RZ, RZ, R9 ;  /* 0x000000ffff067224 */ /* 0x008fc400078e0009 */
[----:B------:R-:W-:Y:S01]  /*ae380*/  IMAD.MOV.U32 R7, RZ, RZ, R8 ;  /* 0x000000ffff077224 */ /* 0x000fe200078e0008 */
[----:B--2---:R-:W-:Y:S01]  /*ae390*/  STL.64 [R1+0xc108], R14 ;  /* 0x00c1080e01007387 */ /* 0x004fe20000100a00 */
[----:B------:R0:W-:Y:S03]  /*ae3a0*/  STL.64 [R1+0xc100], R12 ;  /* 0x00c1000c01007387 */ /* 0x0001e60000100a00 */
        /* <DEDUP_REMOVED lines=8> */
[----:B------:R0:W-:Y:S01]  /*ae430*/  STL.64 [R1+0xc090], R6 ;  /* 0x00c0900601007387 */ /* 0x0001e20000100a00 */
[----:B------:R-:W2:Y:S02]  /*ae440*/  LDL.LU R4, [R1+0x1e0] ;  /* 0x0001e00001047983 */ /* 0x000ea40000300800 */
[----:B------:R-:W2:Y:S01]  /*ae450*/  LDL.LU R5, [R1+0x1e4] ;  /* 0x0001e40001057983 */ /* 0x000ea20000300800 */
[----:B0-----:R-:W2:Y:S01]  /*ae460*/  LDL.LU R6, [R1+0x1e8] ;  /* 0x0001e80001067983 */ /* 0x001ea20000300800 */
[----:B------:R-:W2:Y:S02]  /*ae470*/  LDL.LU R7, [R1+0x1ec] ;  /* 0x0001ec0001077983 */ /* 0x000ea40000300800 */
[----:B----4-:R-:W-:Y:S02]  /*ae480*/  STL.64 [R1+0xc058], R18 ;  /* 0x00c0581201007387 */ /* 0x010fe40000100a00 */
[----:B------:R0:W-:Y:S02]  /*ae490*/  STL.64 [R1+0xc050], R16 ;  /* 0x00c0501001007387 */ /* 0x0001e40000100a00 */
        /* <DEDUP_REMOVED lines=17> */
[----:B------:R-:W4:Y:S01]  /*ae5b0*/  LDL.LU.64 R14, [R1+0xc108] ;  /* 0x00c10800010e7983 */ /* 0x000f220000300a00 */
[----:B------:R-:W4:Y:S11]  /*ae5c0*/  LDL.LU.64 R12, [R1+0xc100] ;  /* 0x00c10000010c7983 */ /* 0x000f360000300a00 */
        /* <DEDUP_REMOVED lines=16> */
[----:B0-----:R-:W4:Y:S01]  /*ae6d0*/  LDL.LU.64 R26, [R1+0xc0c8] ;  /* 0x00c0c800011a7983 */ /* 0x001f220000300a00 */
[----:B------:R-:W2:Y:S01]  /*ae6e0*/  LDL.LU.64 R24, [R1+0xc0c0] ;  /* 0x00c0c00001187983 */ /* 0x000ea20000300a00 */
[----:B----4-:R-:W-:Y:S11]  /*ae6f0*/  HMMA.16816.F32.BF16 R12, R20, R26, R12 ;  /* 0x0000001a140c723c */ /* 0x010ff6000004180c */
[----:B------:R-:W-:Y:S11]  /*ae700*/  @!UPT UIADD3 URZ, URZ, URZ, URZ ;  /* 0x0000003f3f3ff290 */ /* 0x000ff6000fffe03f */
[----:B------:R-:W-:Y:S01]  /*ae710*/  @!UPT UIADD3 URZ, URZ, URZ, URZ ;  /* 0x0000003f3f3ff290 */ /* 0x000fe2000fffe03f */
[----:B------:R-:W-:Y:S01]  /*ae720*/  STL.64 [R1+0x200], R12 ;  /* 0x0002000c01007387 */ /* 0x000fe20000100a00 */
[----:B------:R0:W-:Y:S03]  /*ae730*/  STL.64 [R1+0x208], R14 ;  /* 0x0002080e01007387 */ /* 0x0001e60000100a00 */
[----:B0-----:R-:W3:Y:S01]  /*ae740*/  LDL.LU.64 R14, [R1+0xc0b8] ;  /* 0x00c0b800010e7983 */ /* 0x001ee20000300a00 */
[----:B------:R-:W4:Y:S02]  /*ae750*/  LDL.LU.64 R12, [R1+0xc0b0] ;  /* 0x00c0b000010c7983 */ /* 0x000f240000300a00 */
[----:B------:R0:W-:Y:S02]  /*ae760*/  STL.64 [R1+0xbfa0], R26 ;  /* 0x00bfa01a01007387 */ /* 0x0001e40000100a00 */
[----:B--2---:R-:W-:Y:S01]  /*ae770*/  STL.64 [R1+0xbf98], R24 ;  /* 0x00bf981801007387 */ /* 0x004fe20000100a00 */
[----:B0-----:R-:W2:Y:S01]  /*ae780*/  LDL R26, [R1+0x108] ;  /* 0x00010800011a7983 */ /* 0x001ea20000100800 */
[----:B------:R-:W-:-:S02]  /*ae790*/  IMAD.MOV.U32 R27, RZ, RZ, R29 ;  /* 0x000000ffff1b7224 */ /* 0x000fc400078e001d */
[----:B------:R-:W2:Y:S01]  /*ae7a0*/  LDL.LU R29, [R1+0xc0a8] ;  /* 0x00c0a800011d7983 */ /* 0x000ea20000300800 */
[C---:B---3--:R-:W-:Y:S11]  /*ae7b0*/  HMMA.16816.F32.BF16 R8, R20.reuse, R14, R8 ;  /* 0x0000000e1408723c */ /* 0x048ff60000041808 */
[----:B------:R-:W-:Y:S11]  /*ae7c0*/  @!UPT UIADD3 URZ, URZ, URZ, URZ ;  /* 0x0000003f3f3ff290 */ /* 0x000ff6000fffe03f */
[----:B------:R-:W-:Y:S01]  /*ae7d0*/  @!UPT UIADD3 URZ, URZ, URZ, URZ ;  /* 0x0000003f3f3ff290 */ /* 0x000fe2000fffe03f */
[----:B------:R-:W-:Y:S01]  /*ae7e0*/  STL.64 [R1+0x1f0], R8 ;  /* 0x0001f00801007387 */ /* 0x000fe20000100a00 */
[----:B------:R0:W-:Y:S03]  /*ae7f0*/  STL.64 [R1+0x1f8], R10 ;  /* 0x0001f80a01007387 */ /* 0x0001e60000100a00 */
[----:B0-----:R-:W3:Y:S01]  /*ae800*/  LDL.LU.64 R10, [R1+0xc0a0] ;  /* 0x00c0a000010a7983 */ /* 0x001ee20000300a00 */
[----:B------:R-:W2:Y:S02]  /*ae810*/  LDL.LU.64 R8, [R1+0xc098] ;  /* 0x00c0980001087983 */ /* 0x000ea40000300a00 */
[----:B------:R-:W-:Y:S02]  /*ae820*/  STL.64 [R1+0xbf90], R14 ;  /* 0x00bf900e01007387 */ /* 0x000fe40000100a00 */
[----:B----4-:R0:W-:Y:S02]  /*ae830*/  STL.64 [R1+0xbf88], R12 ;  /* 0x00bf880c01007387 */ /* 0x0101e40000100a00 */
[----:B0-----:R-:W4:Y:S01]  /*ae840*/  LDL.LU R12, [R1+0x170] ;  /* 0x00017000010c7983 */ /* 0x001f220000300800 */
[----:B------:R-:W4:Y:S02]  /*ae850*/  LDL.LU R13, [R1+0x174] ;  /* 0x00017400010d7983 */ /* 0x000f240000300800 */
[----:B------:R-:W4:Y:S02]  /*ae860*/  LDL.LU R14, [R1+0x178] ;  /* 0x00017800010e7983 */ /* 0x000f240000300800 */
[----:B------:R-:W4:Y:S01]  /*ae870*/  LDL.LU R15, [R1+0x17c] ;  /* 0x00017c00010f7983 */ /* 0x000f220000300800 */
[C---:B---3--:R-:W-:Y:S11]  /*ae880*/  HMMA.16816.F32.BF16 R4, R20.reuse, R10, R4 ;  /* 0x0000000a1404723c */ /* 0x048ff60000041804 */
[----:B------:R-:W-:Y:S11]  /*ae890*/  @!UPT UIADD3 URZ, URZ, URZ, URZ ;  /* 0x0000003f3f3ff290 */ /* 0x000ff6000fffe03f */
[----:B------:R-:W-:Y:S01]  /*ae8a0*/  @!UPT UIADD3 URZ, URZ, URZ, URZ ;  /* 0x0000003f3f3ff290 */ /* 0x000fe2000fffe03f */
[----:B------:R-:W-:Y:S01]  /*ae8b0*/  STL.64 [R1+0x8d0], R4 ;  /* 0x0008d00401007387 */ /* 0x000fe20000100a00 */
[----:B------:R0:W-:Y:S03]  /*ae8c0*/  STL.64 [R1+0x8d8], R6 ;  /* 0x0008d80601007387 */ /* 0x0001e60000100a00 */
[----:B0-----:R-:W3:Y:S01]  /*ae8d0*/  LDL.LU.64 R6, [R1+0xc090] ;  /* 0x00c0900001067983 */ /* 0x001ee20000300a00 */
[----:B------:R-:W-:Y:S02]  /*ae8e0*/  STL.64 [R1+0xbf80], R10 ;  /* 0x00bf800a01007387 */ /* 0x000fe40000100a00 */
[----:B--2---:R-:W-:Y:S01]  /*ae8f0*/  STL.64 [R1+0xbf78], R8 ;  /* 0x00bf780801007387 */ /* 0x004fe20000100a00 */
        /* <DEDUP_REMOVED lines=29> */
[----:B------:R-:W2:Y:S01]  /*aead0*/  LDL.LU.64 R18, [R1+0xc028] ;  /* 0x00c0280001127983 */ /* 0x000ea20000300a00 */
[----:B------:R-:W2:Y:S11]  /*aeae0*/  LDL.LU.64 R16, [R1+0xc020] ;  /* 0x00c0200001107983 */ /* 0x000eb60000300a00 */
[----:B------:R-:W-:Y:S09]  /*aeaf0*/  @!UPT UIADD3 URZ, URZ, URZ, URZ ;  /* 0x0000003f3f3ff290 */ /* 0x000ff2000fffe03f */
[----:B------:R-:W-:Y:S01]  /*aeb00*/  STL.64 [R1+0x910], R4 ;  /* 0x0009100401007387 */ /* 0x000fe20000100a00 */
[----:B------:R0:W-:Y:S03]  /*aeb10*/  STL.64 [R1+0x918], R6 ;  /* 0x0009180601007387 */ /* 0x0001e60000100a00 */
[----:B0-----:R-:W3:Y:S01]  /*aeb20*/  LDL.LU.64 R6, [R1+0xc018] ;  /* 0x00c0180001067983 */ /* 0x001ee20000300a00 */
[----:B------:R-:W3:Y:S02]  /*aeb30*/  LDL.LU.64 R4, [R1+0xc010] ;  /* 0x00c0100001047983 */ /* 0x000ee40000300a00 */
[----:B------:R-:W-:Y:S02]  /*aeb40*/  IMAD.MOV.U32 R10, RZ, RZ, R28 ;  /* 0x000000ffff0a7224 */ /* 0x000fe400078e001c */
[----:B------:R-:W-:-:S07]  /*aeb50*/  IMAD.MOV.U32 R11, RZ, RZ, R3 ;  /* 0x000000ffff0b7224 */ /* 0x000fce00078e0003 */
[C---:B---3--:R-:W-:Y:S01]  /*aeb60*/  HMMA.16816.F32.BF16 R8, R20.reuse, R10, R4 ;  /* 0x0000000a1408723c */ /* 0x048fe20000041804 */
[----:B------:R-:W2:Y:S11]  /*aeb70*/  LDL.LU.64 R6, [R1+0xc008] ;  /* 0x00c0080001067983 */ /* 0x000eb60000300a00 */
[----:B------:R-:W-:Y:S11]  /*aeb80*/  @!UPT UIADD3 URZ, URZ, URZ, URZ ;  /* 0x0000003f3f3ff290 */ /* 0x000ff6000fffe03f */
[----:B------:R-:W-:Y:S01]  /*aeb90*/  STL.64 [R1+0x900], R8 ;  /* 0x0009000801007387 */ /* 0x000fe20000100a00 */
[----:B------:R4:W-:Y:S02]  /*aeba0*/  STL.64 [R1+0x908], R10 ;  /* 0x0009080a01007387 */ /* 0x0009e40000100a00 */
[C---:B----4-:R-:W-:Y:S01]  /*aebb0*/  HMMA.16816.F32.BF16 R8, R20.reuse, R26, R12 ;  /* 0x0000001a1408723c */ /* 0x050fe2000004180c */
[----:B------:R-:W3:Y:S11]  /*aebc0*/  LDL.64 R26, [R1+0x8] ;  /* 0x00000800011a7983 */ /* 0x000ef60000100a00 */
[----:B------:R-:W-:Y:S11]  /*aebd0*/  @!UPT UIADD3 URZ, URZ, URZ, URZ ;  /* 0x0000003f3f3ff290 */ /* 0x000ff6000fffe03f */
[----:B------:R-:W-:Y:S01]  /*aebe0*/  STL.64 [R1+0x8f0], R8 ;  /* 0x0008f00801007387 */ /* 0x000fe20000100a00 */
[----:B------:R-:W-:Y:S01]  /*aebf0*/  STL.64 [R1+0x8f8], R10 ;  /* 0x0008f80a01007387 */ /* 0x000fe20000100a00 */
[----:B--2---:R-:W-:Y:S02]  /*aec00*/  HMMA.16816.F32.BF16 R4, R20, R6, R16 ;  /* 0x000000061404723c */ /* 0x004fe40000041810 */
[----:B---3--:R0:W-:Y:S11]  /*aec10*/  STL.64 [R1+0xbfa8], R26 ;  /* 0x00bfa81a01007387 */ /* 0x0081f60000100a00 */
[----:B------:R-:W-:Y:S10]  /*aec20*/  @!UPT UIADD3 URZ, URZ, URZ, URZ ;  /* 0x0000003f3f3ff290 */ /* 0x000ff4000fffe03f */
[----:B------:R-:W-:Y:S02]  /*aec30*/  STL.64 [R1+0x8e0], R4 ;  /* 0x0008e00401007387 */ /* 0x000fe40000100a00 */
[----:B------:R-:W-:Y:S02]  /*aec40*/  STL.64 [R1+0x8e8], R6 ;  /* 0x0008e80601007387 */ /* 0x000fe40000100a00 */
[----:B------:R-:W1:Y:S04]  /*aec50*/  LDSM.16.MT88.4 R4, [R29+0x43080] ;  /* 0x043080001d04783b */ /* 0x000e680000004200 */
[----:B0-----:R-:W2:Y:S04]  /*aec60*/  LDL.64 R26, [R1+0x18] ;  /* 0x00001800011a7983 */ /* 0x001ea80000100a00 */
[----:B--2---:R0:W-:Y:S04]  /*aec70*/  STL.64 [R1+0xbfc0], R26 ;  /* 0x00bfc01a01007387 */ /* 0x0041e80000100a00 */
[----:B0-----:R-:W2:Y:S04]  /*aec80*/  LDL.64 R26, [R1+0x28] ;  /* 0x00002800011a7983 */ /* 0x001ea80000100a00 */
[----:B--2---:R0:W-:Y:S01]  /*aec90*/  STL.64 [R1+0xbfe8], R26 ;  /* 0x00bfe81a01007387 */ /* 0x0041e20000100a00 */
[----:B------:R-:W2:Y:S02]  /*aeca0*/  LDL.LU R24, [R1+0xc0] ;  /* 0x0000c00001187983 */ /* 0x000ea40000300800 */
[----:B------:R-:W2:Y:S01]  /*aecb0*/  LDL.LU R25, [R1+0xc4] ;  /* 0x0000c40001197983 */ /* 0x000ea20000300800 */
[----:B0-----:R-:W3:Y:S01]  /*aecc0*/  LDL.LU R26, [R1+0xc8] ;  /* 0x0000c800011a7983 */ /* 0x001ee20000300800 */
[----:B------:R-:W3:Y:S03]  /*aecd0*/  LDL.LU R27, [R1+0xcc] ;  /* 0x0000cc00011b7983 */ /* 0x000ee60000300800 */
        /* <DEDUP_REMOVED lines=29> */
[----:B-1----:R0:W-:Y:S01]  /*aeeb0*/  STL [R1+0xbee4], R4 ;  /* 0x00bee40401007387 */ /* 0x0021e20000100800 */
[----:B------:R1:W-:Y:S02]  /*aeec0*/  STL [R1+0xbee0], R5 ;  /* 0x00bee00501007387 */ /* 0x0003e40000100800 */
[----:B------:R4:W-:Y:S02]  /*aeed0*/  STL [R1+0xbedc], R6 ;  /* 0x00bedc0601007387 */ /* 0x0009e40000100800 */
[----:B------:R4:W-:Y:S01]  /*aeee0*/  STL [R1+0xbed8], R7 ;  /* 0x00bed80701007387 */ /* 0x0009e20000100800 */
[----:B0-----:R-:W2:Y:S01]  /*aeef0*/  LDL.LU R4, [R1+0x3f0] ;  /* 0x0003f00001047983 */ /* 0x001ea20000300800 */
[----:B-1----:R-:W2:Y:S02]  /*aef00*/  LDL.LU R5, [R1+0x3f4] ;  /* 0x0003f40001057983 */ /* 0x002ea40000300800 */
[----:B----4-:R-:W4:Y:S02]  /*aef10*/  LDL.LU R6, [R1+0x3f8] ;  /* 0x0003f80001067983 */ /* 0x010f240000300800 */
[----:B------:R-:W4:Y:S01]  /*aef20*/  LDL.LU R7, [R1+0x3fc] ;  /* 0x0003fc0001077983 */ /* 0x000f220000300800 */
[----:B------:R-:W2:Y:S01]  /*aef30*/  LDL.LU.64 R26, [R1+0xc000] ;  /* 0x00c00000011a7983 */ /* 0x000ea20000300a00 */
[----:B------:R-:W2:Y:S02]  /*aef40*/  LDL.LU.64 R24, [R1+0xbff8] ;  /* 0x00bff80001187983 */ /* 0x000ea40000300a00 */
[----:B------:R-:W-:Y:S02]  /*aef50*/  STL.64 [R1+0x600], R16 ;  /* 0x0006001001007387 */ /* 0x000fe40000100a00 */
[----:B------:R0:W-:Y:S02]  /*aef60*/  STL.64 [R1+0x608], R18 ;  /* 0x0006081201007387 */ /* 0x0001e40000100a00 */
[----:B0-----:R-:W2:Y:S02]  /*aef70*/  LDL.LU.64 R18, [R1+0xbff0] ;  /* 0x00bff00001127983 */ /* 0x001ea40000300a00 */
[----:B--2---:R-:W-:Y:S02]  /*aef80*/  HMMA.16816.F32.BF16 R20, R20, R18, R24 ;  /* 0x000000121414723c */ /* 0x004fe40000041818 */
[----:B------:R-:W2:Y:S01]  /*aef90*/  LDL.LU.64 R26, [R1+0xbfe8] ;  /* 0x00bfe800011a7983 */ /* 0x000ea20000300a00 */
[----:B------:R-:W2:Y:S02]  /*aefa0*/  LDL.LU.64 R18, [R1+0xbfe0] ;  /* 0x00bfe00001127983 */ /* 0x000ea40000300a00 */
[----:B------:R-:W2:Y:S11]  /*aefb0*/  LDL.LU.64 R16, [R1+0xbfd8] ;  /* 0x00bfd80001107983 */ /* 0x000eb60000300a00 */
[----:B------:R-:W-:Y:S07]  /*aefc0*/  @!UPT UIADD3 URZ, URZ, URZ, URZ ;  /* 0x0000003f3f3ff290 */ /* 0x000fee000fffe03f */
[----:B------:R-:W-:Y:S01]  /*aefd0*/  STL.64 [R1+0xc0], R20 ;  /* 0x0000c01401007387 */ /* 0x000fe20000100a00 */
[----:B------:R0:W-:Y:S03]  /*aefe0*/  STL.64 [R1+0xc8], R22 ;  /* 0x0000c81601007387 */ /* 0x0001e60000100a00 */
[----:B0-----:R-:W3:Y:S01]  /*aeff0*/  LDL.64 R22, [R1+0x38] ;  /* 0x0000380001167983 */ /* 0x001ee20000100a00 */
[C---:B--2---:R-:W-:Y:S01]  /*af000*/  HMMA.16816.F32.BF16 R12, R16.reuse, R26, R12 ;  /* 0x0000001a100c723c */ /* 0x044fe2000004180c */
[----:B------:R-:W-:Y:S02]  /*af010*/  IMAD.MOV.U32 R2, RZ, RZ, R26 ;  /* 0x000000ffff027224 */ /* 0x000fe400078e001a */
[----:B------:R-:W-:Y:S01]  /*af020*/  IMAD.MOV.U32 R0, RZ, RZ, R27 ;  /* 0x000000ffff007224 */ /* 0x000fe200078e001b */
[----:B---3--:R0:W-:Y:S01]  /*af030*/  STL.64 [R1+0xbf70], R22 ;  /* 0x00bf701601007387 */ /* 0x0081e20000100a00 */
[----:B------:R-:W2:Y:S02]  /*af040*/  LDL.LU R20, [R1+0x3c0] ;  /* 0x0003c00001147983 */ /* 0x000ea40000300800 */
[----:B------:R-:W2:Y:S01]  /*af050*/  LDL.LU R21, [R1+0x3c4] ;  /* 0x0003c40001157983 */ /* 0x000ea20000300800 */
[----:B0-----:R-:W2:Y:S01]  /*af060*/  LDL.LU R22, [R1+0x3c8] ;  /* 0x0003c80001167983 */ /* 0x001ea20000300800 */
[----:B------:R-:W2:Y:S11]  /*af070*/  LDL.LU R23, [R1+0x3cc] ;  /* 0x0003cc0001177983 */ /* 0x000eb60000300800 */
[----:B------:R-:W-:Y:S03]  /*af080*/  @!UPT UIADD3 URZ, URZ, URZ, URZ ;  /* 0x0000003f3f3ff290 */ /* 0x000fe6000fffe03f */
[----:B------:R-:W-:Y:S02]  /*af090*/  STL.64 [R1+0x410], R12 ;  /* 0x0004100c01007387 */ /* 0x000fe40000100a00 */
[----:B------:R0:W-:Y:S02]  /*af0a0*/  STL.64 [R1+0x418], R14 ;  /* 0x0004180e01007387 */ /* 0x0001e40000100a00 */
[----:B0-----:R-:W3:Y:S01]  /*af0b0*/  LDL.LU.64 R14, [R1+0xbfd0] ;  /* 0x00bfd000010e7983 */ /* 0x001ee20000300a00 */
[----:B------:R-:W3:Y:S02]  /*af0c0*/  LDL.LU.64 R12, [R1+0xbfc8] ;  /* 0x00bfc800010c7983 */ /* 0x000ee40000300a00 */
[----:B------:R-:W3:Y:S02]  /*af0d0*/  LDL.LU.64 R26, [R1+0xbfc0] ;  /* 0x00bfc000011a7983 */ /* 0x000ee40000300a00 */
[----:B------:R0:W-:Y:S02]  /*af0e0*/  STL [R1+0xbeec], R0 ;  /* 0x00beec0001007387 */ /* 0x0001e40000100800 */
[----:B0-----:R-:W2:Y:S01]  /*af0f0*/  LDL R0, [R1+0x3f80] ;  /* 0x003f800001007983 */ /* 0x001ea20000100800 */
[----:B------:R-:W-:Y:S01]  /*af100*/  STL [R1+0xbee8], R2 ;  /* 0x00bee80201007387 */ /* 0x000fe20000100800 */
        /* <DEDUP_REMOVED lines=8> */
[----:B------:R-:W4:Y:S02]  /*af190*/  LDL.LU.64 R26, [R1+0xbfa8] ;  /* 0x00bfa800011a7983 */ /* 0x000f240000300a00 */
[C---:B----4-:R-:W-:Y:S01]  /*af1a0*/  HMMA.16816.F32.BF16 R4, R16.reuse, R26, R4 ;  /* 0x0000001a1004723c */ /* 0x050fe20000041804 */
[----:B------:R-:W-:Y:S11]  /*af1b0*/  IMAD.MOV.U32 R29, RZ, RZ, R27 ;  /* 0x000000ffff1d7224 */ /* 0x000ff600078e001b */
[----:B------:R-:W-:Y:S11]  /*af1c0*/  @!UPT UIADD3 URZ, URZ, URZ, URZ ;  /* 0x0000003f3f3ff290 */ /* 0x000ff6000fffe03f */
[----:B------:R-:W-:Y:S01]  /*af1d0*/  STL.64 [R1+0x3f0], R4 ;  /* 0x0003f00401007387 */ /* 0x000fe20000100a00 */
[----:B------:R0:W-:Y:S02]  /*af1e0*/  STL.64 [R1+0x3f8], R6 ;  /* 0x0003f80601007387 */ /* 0x0001e40000100a00 */
[----:B0-----:R-:W-:Y:S02]  /*af1f0*/  IMAD.MOV.U32 R7, RZ, RZ, R26 ;  /* 0x000000ffff077224 */ /* 0x001fe400078e001a */
[----:B------:R-:W3:Y:S01]  /*af200*/  LDL.LU.64 R26, [R1+0xbfa0] ;  /* 0x00bfa000011a7983 */ /* 0x000ee20000300a00 */
[----:B------:R-:W4:Y:S02]  /*af210*/  LDL.LU.64 R24, [R1+0xbf98] ;  /* 0x00bf980001187983 */ /* 0x000f240000300a00 */
[----:B------:R0:W-:Y:S02]  /*af220*/  STL [R1+0xbf28], R7 ;  /* 0x00bf280701007387 */ /* 0x0001e40000100800 */
[----:B0-----:R-:W2:Y:S01]  /*af230*/  LDL.64 R6, [R1+0x158] ;  /* 0x0001580001067983 */ /* 0x001ea20000100a00 */
        /* <DEDUP_REMOVED lines=31> */
[----:B0-----:R-:W2:Y:S01]  /*af430*/  LDL.LU.64 R22, [R1+0xbf70] ;  /* 0x00bf700001167983 */ /* 0x001ea20000300a00 */
[----:B------:R-:W-:Y:S02]  /*af440*/  STL.64 [R1+0xbe70], R10 ;  /* 0x00be700a01007387 */ /* 0x000fe40000100a00 */
[----:B----4-:R0:W-:Y:S01]  /*af450*/  STL.64 [R1+0xbe68], R8 ;  /* 0x00be680801007387 */ /* 0x0101e20000100a00 */
[----:B--2---:R-:W-:Y:S01]  /*af460*/  HMMA.16816.F32.BF16 R12, R16, R22, R12 ;  /* 0x00000016100c723c */ /* 0x004fe2000004180c */
[----:B0-----:R-:W-:Y:S02]  /*af470*/  IMAD.MOV.U32 R9, RZ, RZ, R22 ;  /* 0x000000ffff097224 */ /* 0x001fe400078e0016 */
[----:B------:R-:W-:-:S02]  /*af480*/  IMAD.MOV.U32 R8, RZ, RZ, R23 ;  /* 0x000000ffff087224 */ /* 0x000fc400078e0017 */
[----:B------:R-:W0:Y:S11]  /*af490*/  LDSM.16.MT88.4 R20, [R0+0x43000] ;  /* 0x043000000014783b */ /* 0x000e360000004200 */
[----:B------:R-:W-:Y:S07]  /*af4a0*/  @!UPT UIADD3 URZ, URZ, URZ, URZ ;  /* 0x0000003f3f3ff290 */ /* 0x000fee000fffe03f */
[----:B------:R-:W-:Y:S01]  /*af4b0*/  STL.64 [R1+0x3b0], R12 ;  /* 0x0003b00c01007387 */ /* 0x000fe20000100a00 */
[----:B------:R-:W-:Y:S03]  /*af4c0*/  STL.64 [R1+0x3b8], R14 ;  /* 0x0003b80e01007387 */ /* 0x000fe60000100a00 */
[----:B0-----:R0:W-:Y:S01]  /*af4d0*/  STL.64 [R1+0xbd80], R22 ;  /* 0x00bd801601007387 */ /* 0x0011e20000100a00 */
[----:B------:R-:W-:Y:S03]  /*af4e0*/  STL.64 [R1+0xbd78], R20 ;  /* 0x00bd781401007387 */ /* 0x000fe60000100a00 */
[----:B0-----:R-:W2:Y:S01]  /*af4f0*/  LDL.64 R22, [R1+0xf8] ;  /* 0x0000f80001167983 */ /* 0x001ea20000100a00 */
[----:B------:R-:W-:Y:S01]  /*af500*/  HMMA.16816.F32.BF16 R12, R16, R6, R24 ;  /* 0x00000006100c723c */ /* 0x000fe20000041818 */
[----:B------:R-:W-:-:S02]  /*af510*/  IMAD.MOV.U32 R11, RZ, RZ, R6 ;  /* 0x000000ffff0b7224 */ /* 0x000fc400078e0006 */
[----:B------:R-:W-:Y:S01]  /*af520*/  IMAD.MOV.U32 R10, RZ, RZ, R7 ;  /* 0x000000ffff0a7224 */ /* 0x000fe200078e0007 */
[----:B--2---:R-:W-:Y:S11]  /*af530*/  STL.64 [R1+0xbf20], R22 ;  /* 0x00bf201601007387 */ /* 0x004ff60000100a00 */
[----:B------:R-:W-:Y:S08]  /*af540*/  @!UPT UIADD3 URZ, URZ, URZ, URZ ;  /* 0x0000003f3f3ff290 */ /* 0x000ff0000fffe03f */
[----:B------:R0:W-:Y:S02]  /*af550*/  STL.64 [R1+0x710], R12 ;  /* 0x0007100c01007387 */ /* 0x0001e40000100a00 */
[----:B------:R1:W-:Y:S02]  /*af560*/  STL.64 [R1+0x718], R14 ;  /* 0x0007180e01007387 */ /* 0x0003e40000100a00 */
[----:B------:R-:W2:Y:S01]  /*af570*/  LDL.LU R4, [R1+0x6c0] ;  /* 0x0006c00001047983 */ /* 0x000ea20000300800 */
[----:B------:R-:W2:Y:S01]  /*af580*/  LDL.LU R5, [R1+0x6c4] ;  /* 0x0006c40001057983 */ /* 0x000ea20000300800 */
[----:B------:R-:W3:Y:S02]  /*af590*/  LDL.LU R6, [R1+0x6c8] ;  /* 0x0006c80001067983 */ /* 0x000ee40000300800 */
[----:B------:R-:W3:Y:S02]  /*af5a0*/  LDL.LU R7, [R1+0x6cc] ;  /* 0x0006cc0001077983 */ /* 0x000ee40000300800 */
[----:B------:R-:W4:Y:S01]  /*af5b0*/  LDL.LU R24, [R1+0x6e0] ;  /* 0x0006e00001187983 */ /* 0x000f220000300800 */
[----:B------:R-:W4:Y:S01]  /*af5c0*/  LDL.LU R25, [R1+0x6e4] ;  /* 0x0006e40001197983 */ /* 0x000f220000300800 */
[----:B------:R-:W2:Y:S02]  /*af5d0*/  LDL.LU R26, [R1+0x6e8] ;  /* 0x0006e800011a7983 */ /* 0x000ea40000300800 */
[----:B------:R-:W2:Y:S01]  /*af5e0*/  LDL.LU R27, [R1+0x6ec] ;  /* 0x0006ec00011b7983 */ /* 0x000ea20000300800 */
[----:B0-----:R-:W3:Y:S01]  /*af5f0*/  LDL.LU R12, [R1+0x700] ;  /* 0x00070000010c7983 */ /* 0x001ee20000300800 */
[----:B------:R-:W3:Y:S02]  /*af600*/  LDL.LU R13, [R1+0x704] ;  /* 0x00070400010d7983 */ /* 0x000ee40000300800 */
[----:B-1----:R-:W3:Y:S02]  /*af610*/  LDL.LU R14, [R1+0x708] ;  /* 0x00070800010e7983 */ /* 0x002ee40000300800 */
[----:B------:R-:W3:Y:S01]  /*af620*/  LDL.LU R15, [R1+0x70c] ;  /* 0x00070c00010f7983 */ /* 0x000ee20000300800 */
[----:B--2---:R0:W-:Y:S01]  /*af630*/  STL.64 [R1+0xbf58], R26 ;  /* 0x00bf581a01007387 */ /* 0x0041e20000100a00 */
[----:B----4-:R-:W-:Y:S03]  /*af640*/  STL.64 [R1+0xbf50], R24 ;  /* 0x00bf501801007387 */ /* 0x010fe60000100a00 */
[----:B0-----:R-:W2:Y:S04]  /*af650*/  LDL.64 R26, [R1+0x138] ;  /* 0x00013800011a7983 */ /* 0x001ea80000100a00 */
[----:B--2---:R0:W-:Y:S04]  /*af660*/  STL.64 [R1+0xbf68], R26 ;  /* 0x00bf681a01007387 */ /* 0x0041e80000100a00 */
[----:B0-----:R-:W2:Y:S01]  /*af670*/  LDL.64 R26, [R1+0x148] ;  /* 0x00014800011a7983 */ /* 0x001ea20000100a00 */
[----:B---3--:R0:W-:Y:S02]  /*af680*/  STL.64 [R1+0xbf38], R6 ;  /* 0x00bf380601007387 */ /* 0x0081e40000100a00 */
[----:B------:R-:W-:Y:S01]  /*af690*/  STL.64 [R1+0xbf30], R4 ;  /* 0x00bf300401007387 */ /* 0x000fe20000100a00 */
[----:B0-----:R-:W3:Y:S04]  /*af6a0*/  LDL.64 R6, [R1+0x118] ;  /* 0x0001180001067983 */ /* 0x001ee80000100a00 */
[----:B---3--:R0:W-:Y:S04]  /*af6b0*/  STL.64 [R1+0xbf48], R6 ;  /* 0x00bf480601007387 */ /* 0x0081e80000100a00 */
[----:B0-----:R-:W3:Y:S04]  /*af6c0*/  LDL.64 R6, [R1+0x128] ;  /* 0x0001280001067983 */ /* 0x001ee80000100a00 */
[----:B---3--:R0:W-:Y:S01]  /*af6d0*/  STL.64 [R1+0xbf60], R6 ;  /* 0x00bf600601007387 */ /* 0x0081e20000100a00 */
[----:B------:R-:W3:Y:S02]  /*af6e0*/  LDL.LU R4, [R1+0x6f0] ;  /* 0x0006f00001047983 */ /* 0x000ee40000300800 */
[----:B------:R-:W3:Y:S01]  /*af6f0*/  LDL.LU R5, [R1+0x6f4] ;  /* 0x0006f40001057983 */ /* 0x000ee20000300800 */
[----:B0-----:R-:W3:Y:S01]  /*af700*/  LDL.LU R6, [R1+0x6f8] ;  /* 0x0006f80001067983 */ /* 0x001ee20000300800 */
[----:B------:R-:W3:Y:S02]  /*af710*/  LDL.LU R7, [R1+0x6fc] ;  /* 0x0006fc0001077983 */ /* 0x000ee40000300800 */
[----:B------:R-:W4:Y:S02]  /*af720*/  LDL.64 R22, [R1+0x108] ;  /* 0x0001080001167983 */ /* 0x000f240000100a00 */
[----:B----4-:R0:W-:Y:S01]  /*af730*/  STL.64 [R1+0xbf40], R22 ;  /* 0x00bf401601007387 */ /* 0x0101e20000100a00 */
[----:B------:R-:W4:Y:S02]  /*af740*/  LDL.LU R20, [R1+0x6d0] ;  /* 0x0006d00001147983 */ /* 0x000f240000300800 */
[----:B------:R-:W4:Y:S01]  /*af750*/  LDL.LU R21, [R1+0x6d4] ;  /* 0x0006d40001157983 */ /* 0x000f220000300800 */
[----:B0-----:R-:W4:Y:S01]  /*af760*/  LDL.LU R22, [R1+0x6d8] ;  /* 0x0006d80001167983 */ /* 0x001f220000300800 */
[----:B------:R-:W4:Y:S02]  /*af770*/  LDL.LU R23, [R1+0x6dc] ;  /* 0x0006dc0001177983 */ /* 0x000f240000300800 */
[----:B------:R-:W-:Y:S02]  /*af780*/  STL.64 [R1+0xbef8], R10 ;  /* 0x00bef80a01007387 */ /* 0x000fe40000100a00 */
[----:B------:R0:W-:Y:S02]  /*af790*/  STL.64 [R1+0xbef0], R8 ;  /* 0x00bef00801007387 */ /* 0x0001e40000100a00 */
[----:B0-----:R-:W3:Y:S01]  /*af7a0*/  LDL.LU R8, [R1+0x3a0] ;  /* 0x0003a00001087983 */ /* 0x001ee20000300800 */
[----:B------:R-:W3:Y:S02]  /*af7b0*/  LDL.LU R9, [R1+0x3a4] ;  /* 0x0003a40001097983 */ /* 0x000ee40000300800 */
[----:B------:R-:W3:Y:S02]  /*af7c0*/  LDL.LU R10, [R1+0x3a8] ;  /* 0x0003a800010a7983 */ /* 0x000ee40000300800 */
[----:B------:R-:W3:Y:S01]  /*af7d0*/  LDL.LU R11, [R1+0x3ac] ;  /* 0x0003ac00010b7983 */ /* 0x000ee20000300800 */
[----:B--2---:R-:W-:Y:S01]  /*af7e0*/  HMMA.16816.F32.BF16 R12, R16, R26, R12 ;  /* 0x0000001a100c723c */ /* 0x004fe2000004180c */
        /* <DEDUP_REMOVED lines=26> */
[C---:B---3--:R-:W-:Y:S11]  /*af990*/  HMMA.16816.F32.BF16 R24, R16.reuse, R6, R24 ;  /* 0x000000061018723c */ /* 0x048ff60000041818 */
[----:B------:R-:W-:Y:S11]  /*af9a0*/  @!UPT UIADD3 URZ, URZ, URZ, URZ ;  /* 0x0000003f3f3ff290 */ /* 0x000ff6000fffe03f */
[----:B------:R-:W-:Y:S01]  /*af9b0*/  @!UPT UIADD3 URZ, URZ, URZ, URZ ;  /* 0x0000003f3f3ff290 */ /* 0x000fe2000fffe03f */
[----:B------:R0:W-:Y:S01]  /*af9c0*/  STL.64 [R1+0x6e0], R24 ;  /* 0x0006e01801007387 */ /* 0x0001e20000100a00 */
[----:B------:R1:W-:Y:S02]  /*af9d0*/  STL.64 [R1+0x6e8], R26 ;  /* 0x0006e81a01007387 */ /* 0x0003e40000100a00 */
[----:B0-----:R-:W-:Y:S02]  /*af9e0*/  IMAD.MOV.U32 R25, RZ, RZ, R6 ;  /* 0x000000ffff197224 */ /* 0x001fe400078e0006 */
[----:B------:R-:W-:Y:S02]  /*af9f0*/  IMAD.MOV.U32 R24, RZ, RZ, R7 ;  /* 0x000000ffff187224 */ /* 0x000fe400078e0007 */
[----:B------:R-:W4:Y:S02]  /*afa00*/  LDL.LU.64 R6, [R1+0xbf48] ;  /* 0x00bf480001067983 */ /* 0x000f240000300a00 */
[----:B----4-:R-:W-:Y:S01]  /*afa10*/  HMMA.16816.F32.BF16 R20, R16, R6, R20 ;  /* 0x000000061014723c */ /* 0x010fe20000041814 */
        /* <DEDUP_REMOVED lines=13> */
[----:B0-----:R-:W-:Y:S01]  /*afaf0*/  IMAD.MOV.U32 R5, RZ, RZ, R22 ;  /* 0x000000ffff057224 */ /* 0x001fe200078e0016 */
[----:B-1----:R-:W3:Y:S01]  /*afb00*/  LDL.LU R7, [R1+0xbf28] ;  /* 0x00bf280001077983 */ /* 0x002ee20000300800 */
        /* <DEDUP_REMOVED lines=10> */
[----:B------:R-:W4:Y:S02]  /*afbb0*/  LDL.LU R20, [R1+0xb0] ;  /* 0x0000b00001147983 */ /* 0x000f240000300800 */
[----:B------:R-:W4:Y:S01]  /*afbc0*/  LDL.LU R21, [R1+0xb4] ;  /* 0x0000b40001157983 */ /* 0x000f220000300800 */
[----:B------:R-:W2:Y:S01]  /*afbd0*/  LDL.LU R22, [R1+0xb8] ;  /* 0x0000b80001167983 */ /* 0x000ea20000300800 */
[----:B------:R-:W2:Y:S03]  /*afbe0*/  LDL.LU R23, [R1+0xbc] ;  /* 0x0000bc0001177983 */ /* 0x000ea60000300800 */
[----:B--2---:R0:W-:Y:S01]  /*afbf0*/  STL.64 [R1+0xbd90], R22 ;  /* 0x00bd901601007387 */ /* 0x0041e20000100a00 */
[----:B----4-:R-:W-:Y:S03]  /*afc00*/  STL.64 [R1+0xbd88], R20 ;  /* 0x00bd881401007387 */ /* 0x010fe60000100a00 */
[----:B0-----:R-:W2:Y:S04]  /*afc10*/  LDL R22, [R1+0xe8] ;  /* 0x0000e80001167983 */ /* 0x001ea80000100800 */
[----:B------:R-:W2:Y:S02]  /*afc20*/  LDL R23, [R1+0xec] ;  /* 0x0000ec0001177983 */ /* 0x000ea40000100800 */
[C---:B--2---:R-:W-:Y:S11]  /*afc30*/  HMMA.16816.F32.BF16 R8, R16.reuse, R22, R8 ;  /* 0x000000161008723c */ /* 0x044ff60000041808 */
[----:B------:R-:W-:Y:S11]  /*afc40*/  @!UPT UIADD3 URZ, URZ, URZ, URZ ;  /* 0x0000003f3f3ff290 */ /* 0x000ff6000fffe03f */
[----:B------:R-:W-:Y:S01]  /*afc50*/  @!UPT UIADD3 URZ, URZ, URZ, URZ ;  /* 0x0000003f3f3ff290 */ /* 0x000fe2000fffe03f */
[----:B------:R-:W-:Y:S01]  /*afc60*/  STL.64 [R1+0x6a0], R8 ;  /* 0x0006a00801007387 */ /* 0x000fe20000100a00 */
[----:B------:R0:W-:Y:S03]  /*afc70*/  STL.64 [R1+0x6a8], R10 ;  /* 0x0006a80a01007387 */ /* 0x0001e60000100a00 */
[----:B0-----:R-:W2:Y:S01]  /*afc80*/  LDL.LU.64 R10, [R1+0xbf08] ;  /* 0x00bf0800010a7983 */ /* 0x001ea20000300a00 */
[----:B------:R-:W2:Y:S02]  /*afc90*/  LDL.LU.64 R8, [R1+0xbf00] ;  /* 0x00bf000001087983 */ /* 0x000ea40000300a00 */
[----:B------:R0:W-:Y:S02]  /*afca0*/  STL.64 [R1+0xbda0], R22 ;  /* 0x00bda01601007387 */ /* 0x0001e40000100a00 */
[----:B0-----:R-:W2:Y:S04]  /*afcb0*/  LDL R22, [R1+0xd8] ;  /* 0x0000d80001167983 */ /* 0x001ea80000100800 */
[----:B------:R-:W2:Y:S02]  /*afcc0*/  LDL R23, [R1+0xdc] ;  /* 0x0000dc0001177983 */ /* 0x000ea40000100800 */
[----:B--2---:R-:W-:Y:S02]  /*afcd0*/  HMMA.16816.F32.BF16 R20, R16, R22, R8 ;  /* 0x000000161014723c */ /* 0x004fe40000041808 */
[----:B------:R0:W1:Y:S04]  /*afce0*/  LDSM.16.MT88.4 R16, [R0+0x43080] ;  /* 0x043080000010783b */ /* 0x0000680000004200 */
[----:B------:R-:W2:Y:S01]  /*afcf0*/  LDL.LU.64 R10, [R1+0xbef8] ;  /* 0x00bef800010a7983 */ /* 0x000ea20000300a00 */
[----:B------:R-:W4:Y:S03]  /*afd00*/  LDL.LU.64 R8, [R1+0xbef0] ;  /* 0x00bef00001087983 */ /* 0x000f260000300a00 */
[----:B0-----:R-:W2:Y:S11]  /*afd10*/  LDL.LU R0, [R1+0xbeec] ;  /* 0x00beec0001007983 */ /* 0x001eb60000300800 */
[----:B------:R-:W-:Y:S02]  /*afd20*/  @!UPT UIADD3 URZ, URZ, URZ, URZ ;  /* 0x0000003f3f3ff290 */ /* 0x000fe4000fffe03f */
[----:B------:R-:W-:Y:S01]  /*afd30*/  STL.64 [R1+0x3a0], R20 ;  /* 0x0003a01401007387 */ /* 0x000fe20000100a00 */
[----:B------:R0:W-:Y:S02]  /*afd40*/  STL.64 [R1+0x3a8], R22 ;  /* 0x0003a81601007387 */ /* 0x0001e40000100a00 */
[----:B0-----:R-:W-:Y:S02]  /*afd50*/  IMAD.MOV.U32 R22, RZ, RZ, R2 ;  /* 0x000000ffff167224 */ /* 0x001fe400078e0002 */
[----:B------:R-:W-:Y:S01]  /*afd60*/  IMAD.MOV.U32 R23, RZ, RZ, R4 ;  /* 0x000000ffff177224 */ /* 0x000fe200078e0004 */
[----:B------:R-:W2:Y:S01]  /*afd70*/  LDL.LU R2, [R1+0xbee8] ;  /* 0x00bee80001027983 */ /* 0x000ea20000300800 */
[----:B------:R-:W2:Y:S03]  /*afd80*/  LDL.LU R4, [R1+0xbee4] ;  /* 0x00bee40001047983 */ /* 0x000ea60000300800 */
[----:B------:R0:W-:Y:S02]  /*afd90*/  STL.64 [R1+0xbdb8], R22 ;  /* 0x00bdb81601007387 */ /* 0x0001e40000100a00 */
[----:B0-----:R-:W-:-:S02]  /*afda0*/  IMAD.MOV.U32 R22, RZ, RZ, R5 ;  /* 0x000000ffff167224 */ /* 0x001fc400078e0005 */
[----:B------:R-:W-:Y:S01]  /*afdb0*/  IMAD.MOV.U32 R23, RZ, RZ, R6 ;  /* 0x000000ffff177224 */ /* 0x000fe200078e0006 */
[----:B------:R-:W2:Y:S01]  /*afdc0*/  LDL.LU R5, [R1+0xbee0] ;  /* 0x00bee00001057983 */ /* 0x000ea20000300800 */
[----:B------:R-:W2:Y:S03]  /*afdd0*/  LDL.LU R6, [R1+0xbedc] ;  /* 0x00bedc0001067983 */ /* 0x000ea60000300800 */
[----:B------:R-:W-:Y:S01]  /*afde0*/  STL.64 [R1+0xbdd0], R22 ;  /* 0x00bdd01601007387 */ /* 0x000fe20000100a00 */
[----:B-1----:R0:W-:Y:S02]  /*afdf0*/  STL.64 [R1+0xbc78], R18 ;  /* 0x00bc781201007387 */ /* 0x0021e40000100a00 */
[----:B------:R1:W-:Y:S01]  /*afe00*/  STL.64 [R1+0xbc70], R16 ;  /* 0x00bc701001007387 */ /* 0x0003e20000100a00 */
[----:B0-----:R-:W2:Y:S01]  /*afe10*/  LDL.LU.64 R18, [R1+0xd8] ;  /* 0x0000d80001127983 */ /* 0x001ea20000300a00 */
[----:B------:R-:W-:-:S02]  /*afe20*/  IMAD.MOV.U32 R22, RZ, RZ, R27 ;  /* 0x000000ffff167224 */ /* 0x000fc400078e001b */
[----:B------:R-:W-:Y:S01]  /*afe30*/  IMAD.MOV.U32 R23, RZ, RZ, R26 ;  /* 0x000000ffff177224 */ /* 0x000fe200078e001a */
[----:B--2---:R0:W-:Y:S01]  /*afe40*/  STL.64 [R1+0xbd98], R18 ;  /* 0x00bd981201007387 */ /* 0x0041e20000100a00 */
[----:B-1----:R-:W2:Y:S02]  /*afe50*/  LDL.LU R16, [R1+0x510] ;  /* 0x0005100001107983 */ /* 0x002ea40000300800 */
[----:B------:R-:W2:Y:S01]  /*afe60*/  LDL.LU R17, [R1+0x514] ;  /* 0x0005140001117983 */ /* 0x000ea20000300800 */
[----:B0-----:R-:W2:Y:S01]  /*afe70*/  LDL.LU R18, [R1+0x518] ;  /* 0x0005180001127983 */ /* 0x001ea20000300800 */
[----:B------:R-:W2:Y:S02]  /*afe80*/  LDL.LU R19, [R1+0x51c] ;  /* 0x00051c0001137983 */ /* 0x000ea40000300800 */
[----:B------:R-:W-:Y:S01]  /*afe90*/  STL.64 [R1+0xbde8], R22 ;  /* 0x00bde81601007387 */ /* 0x000fe20000100a00 */
[----:B--2---:R-:W-:Y:S01]  /*afea0*/  STL.64 [R1+0xbdb0], R18 ;  /* 0x00bdb01201007387 */ /* 0x004fe20000100a00 */
[----:B------:R0:W-:Y:S03]  /*afeb0*/  STL.64 [R1+0xbda8], R16 ;  /* 0x00bda81001007387 */ /* 0x0001e60000100a00 */
[----:B0-----:R-:W2:Y:S01]  /*afec0*/  LDL.LU R16, [R1+0x520] ;  /* 0x0005200001107983 */ /* 0x001ea20000300800 */
[----:B------:R-:W2:Y:S02]  /*afed0*/  LDL.LU R17, [R1+0x524] ;  /* 0x0005240001117983 */ /* 0x000ea40000300800 */
[----:B------:R-:W2:Y:S02]  /*afee0*/  LDL.LU R18, [R1+0x528] ;  /* 0x0005280001127983 */ /* 0x000ea40000300800 */
[----:B------:R-:W2:Y:S02]  /*afef0*/  LDL.LU R19, [R1+0x52c] ;  /* 0x00052c0001137983 */ /* 0x000ea40000300800 */
[----:B------:R-:W-:-:S02]  /*aff00*/  IMAD.MOV.U32 R22, RZ, RZ, R25 ;  /* 0x000000ffff167224 */ /* 0x000fc400078e0019 */
        /* <DEDUP_REMOVED lines=10> */
[----:B------:R0:W-:Y:S02]  /*affb0*/  STL.64 [R1+0xbe18], R22 ;  /* 0x00be181601007387 */ /* 0x0001e40000100a00 */
[----:B0-----:R-:W-:Y:S02]  /*affc0*/  IMAD.MOV.U32 R22, RZ, RZ, R13 ;  /* 0x000000ffff167224 */ /* 0x001fe400078e000d */
        /* <DEDUP_REMOVED lines=11> */
[----:B----4-:R-:W-:Y:S02]  /*b0080*/  IMAD.MOV.U32 R22, RZ, RZ, R9 ;  /* 0x000000ffff167224 */ /* 0x010fe400078e0009 */
[----:B------:R-:W-:Y:S01]  /*b0090*/  IMAD.MOV.U32 R23, RZ, RZ, R8 ;  /* 0x000000ffff177224 */ /* 0x000fe200078e0008 */
[----:B--2---:R-:W-:Y:S01]  /*b00a0*/  STL.64 [R1+0xbdf8], R18 ;  /* 0x00bdf81201007387 */ /* 0x004fe20000100a00 */
[----:B------:R0:W-:Y:S03]  /*b00b0*/  STL.64 [R1+0xbdf0], R16 ;  /* 0x00bdf01001007387 */ /* 0x0001e60000100a00 */
[----:B0-----:R-:W2:Y:S01]  /*b00c0*/  LDL.LU R16, [R1+0x550] ;  /* 0x0005500001107983 */ /* 0x001ea20000300800 */
[----:B------:R-:W2:Y:S02]  /*b00d0*/  LDL.LU R17, [R1+0x554] ;  /* 0x0005540001117983 */ /* 0x000ea40000300800 */
[----:B------:R-:W4:Y:S02]  /*b00e0*/  LDL.LU R18, [R1+0x558] ;  /* 0x0005580001127983 */ /* 0x000f240000300800 */
[----:B------:R-:W4:Y:S01]  /*b00f0*/  LDL.LU R19, [R1+0x55c] ;  /* 0x00055c0001137983 */ /* 0x000f220000300800 */
[----:B------:R0:W-:Y:S01]  /*b0100*/  STL.64 [R1+0xbe60], R22 ;  /* 0x00be601601007387 */ /* 0x0001e20000100a00 */
[----:B------:R-:W2:Y:S02]  /*b0110*/  LDL.LU R20, [R1+0x5a0] ;  /* 0x0005a00001147983 */ /* 0x000ea40000300800 */
[----:B------:R-:W2:Y:S01]  /*b0120*/  LDL.LU R21, [R1+0x5a4] ;  /* 0x0005a40001157983 */ /* 0x000ea20000300800 */
[----:B0-----:R-:W2:Y:S01]  /*b0130*/  LDL.LU R22, [R1+0x5a8] ;  /* 0x0005a80001167983 */ /* 0x001ea20000300800 */
[----:B------:R-:W2:Y:S03]  /*b0140*/  LDL.LU R23, [R1+0x5ac] ;  /* 0x0005ac0001177983 */ /* 0x000ea60000300800 */
[----:B--2---:R-:W-:Y:S01]  /*b0150*/  STL.64 [R1+0xbea0], R22 ;  /* 0x00bea01601007387 */ /* 0x004fe20000100a00 */
[----:B------:R-:W-:Y:S02]  /*b0160*/  STL.64 [R1+0xbe98], R20 ;  /* 0x00be981401007387 */ /* 0x000fe40000100a00 */
[----:B------:R-:W2:Y:S02]  /*b0170*/  LDL.LU R12, [R1+0x5c0] ;  /* 0x0005c000010c7983 */ /* 0x000ea40000300800 */
[----:B------:R-:W2:Y:S01]  /*b0180*/  LDL.LU R13, [R1+0x5c4] ;  /* 0x0005c400010d7983 */ /* 0x000ea20000300800 */
[----:B------:R-:W2:Y:S01]  /*b0190*/  LDL.LU R14, [R1+0x5c8] ;  /* 0x0005c800010e7983 */ /* 0x000ea20000300800 */
[----:B------:R-:W2:Y:S02]  /*b01a0*/  LDL.LU R15, [R1+0x5cc] ;  /* 0x0005cc00010f7983 */ /* 0x000ea40000300800 */
[----:B---3--:R-:W-:-:S02]  /*b01b0*/  IMAD.MOV.U32 R26, RZ, RZ, R7 ;  /* 0x000000ffff1a7224 */ /* 0x008fc400078e0007 */
[----:B------:R-:W-:Y:S01]  /*b01c0*/  IMAD.MOV.U32 R27, RZ, RZ, R29 ;  /* 0x000000ffff1b7224 */ /* 0x000fe200078e001d */
[----:B--2---:R0:W-:Y:S01]  /*b01d0*/  STL.64 [R1+0xbeb0], R14 ;  /* 0x00beb00e01007387 */ /* 0x0041e20000100a00 */
[----:B------:R-:W-:Y:S02]  /*b01e0*/  STL.64 [R1+0xbea8], R12 ;  /* 0x00bea80c01007387 */ /* 0x000fe40000100a00 */
[----:B------:R-:W2:Y:S02]  /*b01f0*/  LDL.LU R7, [R1+0xbed8] ;  /* 0x00bed80001077983 */ /* 0x000ea40000300800 */
[----:B------:R1:W-:Y:S02]  /*b0200*/  STL.64 [R1+0xbeb8], R26 ;  /* 0x00beb81a01007387 */ /* 0x0003e40000100a00 */
[----:B0-----:R-:W-:Y:S02]  /*b0210*/  IMAD.MOV.U32 R14, RZ, RZ, R28 ;  /* 0x000000ffff0e7224 */ /* 0x001fe400078e001c */
[----:B------:R-:W-:-:S05]  /*b0220*/  IMAD.MOV.U32 R15, RZ, RZ, R3 ;  /* 0x000000ffff0f7224 */ /* 0x000fca00078e0003 */
[----:B------:R-:W-:Y:S01]  /*b0230*/  STL.64 [R1+0xbec0], R14 ;  /* 0x00bec00e01007387 */ /* 0x000fe20000100a00 */
[----:B------:R-:W3:Y:S02]  /*b0240*/  LDL.LU R24, [R1+0x5e0] ;  /* 0x0005e00001187983 */ /* 0x000ee40000300800 */
[----:B------:R-:W3:Y:S02]  /*b0250*/  LDL.LU R25, [R1+0x5e4] ;  /* 0x0005e40001197983 */ /* 0x000ee40000300800 */
[----:B-1----:R-:W2:Y:S01]  /*b0260*/  LDL.LU R26, [R1+0x5e8] ;  /* 0x0005e800011a7983 */ /* 0x002ea20000300800 */
[----:B------:R-:W2:Y:S04]  /*b0270*/  LDL.LU R27, [R1+0x5ec] ;  /* 0x0005ec00011b7983 */ /* 0x000ea80000300800 */
        /* <DEDUP_REMOVED lines=10> */
[----:B------:R-:W2:Y:S01]  /*b0320*/  LDL.LU R8, [R1+0x5b0] ;  /* 0x0005b00001087983 */ /* 0x000ea20000300800 */
[----:B------:R-:W2:Y:S02]  /*b0330*/  LDL.LU R9, [R1+0x5b4] ;  /* 0x0005b40001097983 */ /* 0x000ea40000300800 */
[----:B------:R-:W2:Y:S02]  /*b0340*/  LDL.LU R10, [R1+0x5b8] ;  /* 0x0005b800010a7983 */ /* 0x000ea40000300800 */
[----:B------:R-:W2:Y:S01]  /*b0350*/  LDL.LU R11, [R1+0x5bc] ;  /* 0x0005bc00010b7983 */ /* 0x000ea20000300800 */
[----:B----4-:R-:W-:Y:S01]  /*b0360*/  STL.64 [R1+0xbe10], R18 ;  /* 0x00be101201007387 */ /* 0x010fe20000100a00 */
        /* <DEDUP_REMOVED lines=11> */
[----:B------:R-:W-:-:S02]  /*b0420*/  IMAD.MOV.U32 R14, RZ, RZ, R2 ;  /* 0x000000ffff0e7224 */ /* 0x000fc400078e0002 */
[----:B------:R-:W-:-:S07]  /*b0430*/  IMAD.MOV.U32 R15, RZ, RZ, R0 ;  /* 0x000000ffff0f7224 */ /* 0x000fce00078e0000 */
[C---:B------:R-:W-:Y:S01]  /*b0440*/  HMMA.16816.F32.BF16 R12, R4.reuse, R14, R24 ;  /* 0x0000000e040c723c */ /* 0x040fe20000041818 */
        /* <DEDUP_REMOVED lines=18> */
[----:B------:R-:W3:Y:S11]  /*b0570*/  LDL.LU.64 R26, [R1+0xbeb8] ;  /* 0x00beb800011a7983 */ /* 0x000ef60000300a00 */
[----:B------:R-:W-:Y:S10]  /*b0580*/  @!UPT UIADD3 URZ, URZ, URZ, URZ ;  /* 0x0000003f3f3ff290 */ /* 0x000ff4000fffe03f */
[----:B------:R-:W-:Y:S01]  /*b0590*/  STL.64 [R1+0x5e0], R12 ;  /* 0x0005e00c01007387 */ /* 0x000fe20000100a00 */
[----:B------:R0:W-:Y:S03]  /*b05a0*/  STL.64 [R1+0x5e8], R14 ;  /* 0x0005e80e01007387 */ /* 0x0001e60000100a00 */
[----:B0-----:R-:W4:Y:S01]  /*b05b0*/  LDL.LU.64 R14, [R1+0xbeb0] ;  /* 0x00beb000010e7983 */ /* 0x001f220000300a00 */
[----:B------:R-:W4:Y:S01]  /*b05c0*/  LDL.LU.64 R12, [R1+0xbea8] ;  /* 0x00bea800010c7983 */ /* 0x000f220000300a00 */
[C---:B---3--:R-:W-:Y:S02]  /*b05d0*/  HMMA.16816.F32.BF16 R24, R4.reuse, R26, R20 ;  /* 0x0000001a0418723c */ /* 0x048fe40000041814 */
[----:B------:R-:W3:Y:S01]  /*b05e0*/  LDL.LU.64 R22, [R1+0xbea0] ;  /* 0x00bea00001167983 */ /* 0x000ee20000300a00 */
[----:B------:R-:W3:Y:S11]  /*b05f0*/  LDL.LU.64 R20, [R1+0xbe98] ;  /* 0x00be980001147983 */ /* 0x000ef60000300a00 */
[----:B------:R-:W-:Y:S09]  /*b0600*/  @!UPT UIADD3 URZ, URZ, URZ, URZ ;  /* 0x0000003f3f3ff290 */ /* 0x000ff2000fffe03f */
[----:B------:R-:W-:Y:S01]  /*b0610*/  STL.64 [R1+0x5d0], R24 ;  /* 0x0005d01801007387 */ /* 0x000fe20000100a00 */
[----:B------:R0:W-:Y:S03]  /*b0620*/  STL.64 [R1+0x5d8], R26 ;  /* 0x0005d81a01007387 */ /* 0x0001e60000100a00 */
[----:B0-----:R-:W4:Y:S01]  /*b0630*/  LDL.LU.64 R26, [R1+0xbe90] ;  /* 0x00be9000011a7983 */ /* 0x001f220000300a00 */
[----:B------:R-:W2:Y:S01]  /*b0640*/  LDL.LU.64 R24, [R1+0xbe88] ;  /* 0x00be880001187983 */ /* 0x000ea20000300a00 */
[C---:B----4-:R-:W-:Y:S11]  /*b0650*/  HMMA.16816.F32.BF16 R12, R4.reuse, R26, R12 ;  /* 0x0000001a040c723c */ /* 0x050ff6000004180c */
[----:B------:R-:W-:Y:S11]  /*b0660*/  @!UPT UIADD3 URZ, URZ, URZ, URZ ;  /* 0x0000003f3f3ff290 */ /* 0x000ff6000fffe03f */
[----:B------:R-:W-:Y:S01]  /*b0670*/  @!UPT UIADD3 URZ, URZ, URZ, URZ ;  /* 0x0000003f3f3ff290 */ /* 0x000fe2000fffe03f */
[----:B------:R-:W-:Y:S01]  /*b0680*/  STL.64 [R1+0x5c0], R12 ;  /* 0x0005c00c01007387 */ /* 0x000fe20000100a00 */
[----:B------:R0:W-:Y:S03]  /*b0690*/  STL.64 [R1+0x5c8], R14 ;  /* 0x0005c80e01007387 */ /* 0x0001e60000100a00 */
[----:B0-----:R-:W4:Y:S01]  /*b06a0*/  LDL.LU.64 R14, [R1+0xbe80] ;  /* 0x00be8000010e7983 */ /* 0x001f220000300a00 */
[----:B------:R-:W3:Y:S02]  /*b06b0*/  LDL.LU.64 R12, [R1+0xbe78] ;  /* 0x00be7800010c7983 */ /* 0x000ee40000300a00 */
[----:B------:R0:W-:Y:S02]  /*b06c0*/  STL.64 [R1+0xbd70], R26 ;  /* 0x00bd701a01007387 */ /* 0x0001e40000100a00 */
[----:B--2---:R-:W-:Y:S01]  /*b06d0*/  STL.64 [R1+0xbd68], R24 ;  /* 0x00bd681801007387 */ /* 0x004fe20000100a00 */
[----:B0-----:R-:W2:Y:S01]  /*b06e0*/  LDL.LU.64 R26, [R1+0x28] ;  /* 0x00002800011a7983 */ /* 0x001ea20000300a00 */
        /* <DEDUP_REMOVED lines=8> */
[----:B---3--:R-:W-:Y:S01]  /*b0770*/  STL.64 [R1+0xbd58], R12 ;  /* 0x00bd580c01007387 */ /* 0x008fe20000100a00 */
[----:B0-----:R-:W3:Y:S01]  /*b0780*/  LDL.LU.64 R14, [R1+0x18] ;  /* 0x00001800010e7983 */ /* 0x001ee20000300a00 */
[C---:B----4-:R-:W-:Y:S11]  /*b0790*/  HMMA.16816.F32.BF16 R20, R4.reuse, R10, R20 ;  /* 0x0000000a0414723c */ /* 0x050ff60000041814 */
[----:B------:R-:W-:Y:S11]  /*b07a0*/  @!UPT UIADD3 URZ, URZ, URZ, URZ ;  /* 0x0000003f3f3ff290 */ /* 0x000ff6000fffe03f */
[----:B------:R-:W-:Y:S01]  /*b07b0*/  @!UPT UIADD3 URZ, URZ, URZ, URZ ;  /* 0x0000003f3f3ff290 */ /* 0x000fe2000fffe03f */
[----:B------:R-:W-:Y:S01]  /*b07c0*/  STL.64 [R1+0x5a0], R20 ;  /* 0x0005a01401007387 */ /* 0x000fe20000100a00 */
[----:B------:R0:W-:Y:S03]  /*b07d0*/  STL.64 [R1+0x5a8], R22 ;  /* 0x0005a81601007387 */ /* 0x0001e60000100a00 */
[----:B0-----:R-:W4:Y:S01]  /*b07e0*/  LDL.LU.64 R22, [R1+0xbe60] ;  /* 0x00be600001167983 */ /* 0x001f220000300a00 */
[----:B------:R0:W-:Y:S02]  /*b07f0*/  STL.64 [R1+0xbd50], R10 ;  /* 0x00bd500a01007387 */ /* 0x0001e40000100a00 */
[----:B--2---:R-:W-:Y:S01]  /*b0800*/  STL.64 [R1+0xbd48], R8 ;  /* 0x00bd480801007387 */ /* 0x004fe20000100a00 */
[----:B0-----:R-:W2:Y:S01]  /*b0810*/  LDL.LU.64 R10, [R1+0x8] ;  /* 0x00000800010a7983 */ /* 0x001ea20000300a00 */
[C---:B----4-:R-:W-:Y:S03]  /*b0820*/  HMMA.16816.F32.BF16 R20, R4.reuse, R22, R16 ;  /* 0x000000160414723c */ /* 0x050fe60000041810 */
[----:B------:R-:W4:Y:S01]  /*b0830*/  LDL.LU.64 R18, [R1+0xbe58] ;  /* 0x00be580001127983 */ /* 0x000f220000300a00 */
[----:B------:R-:W4:Y:S11]  /*b0840*/  LDL.LU.64 R16, [R1+0xbe50] ;  /* 0x00be500001107983 */ /* 0x000f360000300a00 */
[----:B------:R-:W-:Y:S08]  /*b0850*/  @!UPT UIADD3 URZ, URZ, URZ, URZ ;  /* 0x0000003f3f3ff290 */ /* 0x000ff0000fffe03f */
        /* <DEDUP_REMOVED lines=53> */
[----:B------:R-:W4:Y:S11]  /*b0bb0*/  LDL.LU.64 R18, [R1+0xbd98] ;  /* 0x00bd980001127983 */ /* 0x000f360000300a00 */
[----:B------:R-:W-:Y:S10]  /*b0bc0*/  @!UPT UIADD3 URZ, URZ, URZ, URZ ;  /* 0x0000003f3f3ff290 */ /* 0x000ff4000fffe03f */
[----:B------:R-:W-:Y:S01]  /*b0bd0*/  STL.64 [R1+0x510], R20 ;  /* 0x0005101401007387 */ /* 0x000fe20000100a00 */
[----:B------:R0:W-:Y:S03]  /*b0be0*/  STL.64 [R1+0x518], R22 ;  /* 0x0005181601007387 */ /* 0x0001e60000100a00 */
[----:B0-----:R-:W4:Y:S01]  /*b0bf0*/  LDL.LU.64 R22, [R1+0xbd90] ;  /* 0x00bd900001167983 */ /* 0x001f220000300a00 */
[----:B------:R-:W4:Y:S02]  /*b0c00*/  LDL.LU.64 R20, [R1+0xbd88] ;  /* 0x00bd880001147983 */ /* 0x000f240000300a00 */
[----:B----4-:R-:W-:Y:S01]  /*b0c10*/  HMMA.16816.F32.BF16 R4, R4, R18, R20 ;  /* 0x000000120404723c */ /* 0x010fe20000041814 */
[----:B------:R-:W4:Y:S01]  /*b0c20*/  LDL.LU.64 R22, [R1+0xbd80] ;  /* 0x00bd800001167983 */ /* 0x000f220000300a00 */
[----:B------:R-:W4:Y:S11]  /*b0c30*/  LDL.LU.64 R20, [R1+0xbd78] ;  /* 0x00bd780001147983 */ /* 0x000f360000300a00 */
[----:B------:R-:W-:Y:S10]  /*b0c40*/  @!UPT UIADD3 URZ, URZ, URZ, URZ ;  /* 0x0000003f3f3ff290 */ /* 0x000ff4000fffe03f */
[----:B------:R0:W-:Y:S01]  /*b0c50*/  STL.64 [R1+0xb0], R4 ;  /* 0x0000b00401007387 */ /* 0x0001e20000100a00 */
[----:B------:R1:W-:Y:S03]  /*b0c60*/  STL.64 [R1+0xb8], R6 ;  /* 0x0000b80601007387 */ /* 0x0003e60000100a00 */
[----:B0-----:R-:W4:Y:S01]  /*b0c70*/  LDL.LU R4, [R1+0x390] ;  /* 0x0003900001047983 */ /* 0x001f220000300800 */
[----:B------:R-:W4:Y:S02]  /*b0c80*/  LDL.LU R5, [R1+0x394] ;  /* 0x0003940001057983 */ /* 0x000f240000300800 */
[----:B-1----:R-:W4:Y:S02]  /*b0c90*/  LDL.LU R6, [R1+0x398] ;  /* 0x0003980001067983 */ /* 0x002f240000300800 */
[----:B------:R-:W4:Y:S01]  /*b0ca0*/  LDL.LU R7, [R1+0x39c] ;  /* 0x00039c0001077983 */ /* 0x000f220000300800 */
[----:B------:R0:W-:Y:S01]  /*b0cb0*/  STL.64 [R1+0xbc88], R18 ;  /* 0x00bc881201007387 */ /* 0x0001e20000100a00 */
[----:B------:R-:W3:Y:S02]  /*b0cc0*/  LDL.LU R16, [R1+0x380] ;  /* 0x0003800001107983 */ /* 0x000ee40000300800 */
[----:B------:R-:W3:Y:S01]  /*b0cd0*/  LDL.LU R17, [R1+0x384] ;  /* 0x0003840001117983 */ /* 0x000ee20000300800 */
[----:B0-----:R-:W3:Y:S01]  /*b0ce0*/  LDL.LU R18, [R1+0x388] ;  /* 0x0003880001127983 */ /* 0x001ee20000300800 */
[----:B------:R-:W3:Y:S01]  /*b0cf0*/  LDL.LU R19, [R1+0x38c] ;  /* 0x00038c0001137983 */ /* 0x000ee20000300800 */
[C---:B----4-:R-:W-:Y:S11]  /*b0d00*/  HMMA.16816.F32.BF16 R4, R20.reuse, R26, R4 ;  /* 0x0000001a1404723c */ /* 0x050ff60000041804 */
[----:B------:R-:W-:Y:S11]  /*b0d10*/  @!UPT UIADD3 URZ, URZ, URZ, URZ ;  /* 0x0000003f3f3ff290 */ /* 0x000ff6000fffe03f */
[----:B------:R-:W-:Y:S01]  /*b0d20*/  @!UPT UIADD3 URZ, URZ, URZ, URZ ;  /* 0x0000003f3f3ff290 */ /* 0x000fe2000fffe03f */
[----:B------:R0:W-:Y:S01]  /*b0d30*/  STL.64 [R1+0x390], R4 ;  /* 0x0003900401007387 */ /* 0x0001e20000100a00 */
[----:B------:R1:W-:Y:S02]  /*b0d40*/  STL.64 [R1+0x398], R6 ;  /* 0x0003980601007387 */ /* 0x0003e40000100a00 */
[----:B0-----:R-:W-:Y:S02]  /*b0d50*/  IMAD.MOV.U32 R5, RZ, RZ, R27 ;  /* 0x000000ffff057224 */ /* 0x001fe400078e001b */
[----:B-1----:R-:W-:Y:S02]  /*b0d60*/  IMAD.MOV.U32 R6, RZ, RZ, R26 ;  /* 0x000000ffff067224 */ /* 0x002fe400078e001a */
[----:B------:R-:W4:Y:S01]  /*b0d70*/  LDL.LU.64 R26, [R1+0xbd70] ;  /* 0x00bd7000011a7983 */ /* 0x000f220000300a00 */
[----:B------:R-:W4:Y:S02]  /*b0d80*/  LDL.LU.64 R24, [R1+0xbd68] ;  /* 0x00bd680001187983 */ /* 0x000f240000300a00 */
[----:B------:R-:W-:Y:S02]  /*b0d90*/  STL [R1+0xbd34], R6 ;  /* 0x00bd340601007387 */ /* 0x000fe40000100800 */
[----:B------:R0:W-:Y:S01]  /*b0da0*/  STL [R1+0xbd30], R5 ;  /* 0x00bd300501007387 */ /* 0x0001e20000100800 */
[----:B------:R-:W4:Y:S04]  /*b0db0*/  LDL.LU R4, [R1+0x370] ;  /* 0x0003700001047983 */ /* 0x000f280000300800 */
[----:B0-----:R-:W4:Y:S01]  /*b0dc0*/  LDL.LU R5, [R1+0x374] ;  /* 0x0003740001057983 */ /* 0x001f220000300800 */
[----:B------:R-:W4:Y:S02]  /*b0dd0*/  LDL.LU R6, [R1+0x378] ;  /* 0x0003780001067983 */ /* 0x000f240000300800 */
[----:B------:R-:W4:Y:S01]  /*b0de0*/  LDL.LU R7, [R1+0x37c] ;  /* 0x00037c0001077983 */ /* 0x000f220000300800 */
[----:B---3--:R-:W-:Y:S11]  /*b0df0*/  HMMA.16816.F32.BF16 R16, R20, R14, R16 ;  /* 0x0000000e1410723c */ /* 0x008ff60000041810 */
[----:B------:R-:W-:Y:S11]  /*b0e00*/  @!UPT UIADD3 URZ, URZ, URZ, URZ ;  /* 0x0000003f3f3ff290 */ /* 0x000ff6000fffe03f */
[----:B------:R-:W-:Y:S01]  /*b0e10*/  @!UPT UIADD3 URZ, URZ, URZ, URZ ;  /* 0x0000003f3f3ff290 */ /* 0x000fe2000fffe03f */
[----:B------:R0:W-:Y:S01]  /*b0e20*/  STL.64 [R1+0x380], R16 ;  /* 0x0003801001007387 */ /* 0x0001e20000100a00 */
[----:B------:R2:W-:Y:S02]  /*b0e30*/  STL.64 [R1+0x388], R18 ;  /* 0x0003881201007387 */ /* 0x0005e40000100a00 */
[----:B------:R-:W3:Y:S02]  /*b0e40*/  LDL.LU R12, [R1+0x360] ;  /* 0x00036000010c7983 */ /* 0x000ee40000300800 */
[----:B------:R-:W3:Y:S02]  /*b0e50*/  LDL.LU R13, [R1+0x364] ;  /* 0x00036400010d7983 */ /* 0x000ee40000300800 */
[----:B0-----:R-:W-:Y:S02]  /*b0e60*/  IMAD.MOV.U32 R17, RZ, RZ, R14 ;  /* 0x000000ffff117224 */ /* 0x001fe400078e000e */
[----:B--2---:R-:W-:Y:S02]  /*b0e70*/  IMAD.MOV.U32 R19, RZ, RZ, R10 ;  /* 0x000000ffff137224 */ /* 0x004fe400078e000a */
[----:B------:R-:W-:-:S02]  /*b0e80*/  IMAD.MOV.U32 R18, RZ, RZ, R11 ;  /* 0x000000ffff127224 */ /* 0x000fc400078e000b */
[----:B------:R-:W-:Y:S01]  /*b0e90*/  IMAD.MOV.U32 R16, RZ, RZ, R15 ;  /* 0x000000ffff107224 */ /* 0x000fe200078e000f */
[----:B------:R-:W3:Y:S01]  /*b0ea0*/  LDL.LU R14, [R1+0x368] ;  /* 0x00036800010e7983 */ /* 0x000ee20000300800 */
[----:B------:R-:W3:Y:S01]  /*b0eb0*/  LDL.LU R15, [R1+0x36c] ;  /* 0x00036c00010f7983 */ /* 0x000ee20000300800 */
[C---:B----4-:R-:W-:Y:S11]  /*b0ec0*/  HMMA.16816.F32.BF16 R4, R20.reuse, R10, R4 ;  /* 0x0000000a1404723c */ /* 0x050ff60000041804 */
[----:B------:R-:W-:Y:S11]  /*b0ed0*/  @!UPT UIADD3 URZ, URZ, URZ, URZ ;  /* 0x0000003f3f3ff290 */ /* 0x000ff6000fffe03f */
[----:B------:R-:W-:Y:S01]  /*b0ee0*/  @!UPT UIADD3 URZ, URZ, URZ, URZ ;  /* 0x0000003f3f3ff290 */ /* 0x000fe2000fffe03f */
[----:B------:R-:W-:Y:S01]  /*b0ef0*/  STL.64 [R1+0x370], R4 ;  /* 0x0003700401007387 */ /* 0x000fe20000100a00 */
[----:B------:R-:W-:Y:S02]  /*b0f00*/  STL.64 [R1+0x378], R6 ;  /* 0x0003780601007387 */ /* 0x000fe40000100a00 */
[----:B------:R-:W-:Y:S02]  /*b0f10*/  STL.64 [R1+0xbcf0], R18 ;  /* 0x00bcf01201007387 */ /* 0x000fe40000100a00 */
[----:B------:R0:W-:Y:S02]  /*b0f20*/  STL.64 [R1+0xbce8], R16 ;  /* 0x00bce81001007387 */ /* 0x0001e40000100a00 */
[----:B0-----:R-:W2:Y:S01]  /*b0f30*/  LDL.LU R16, [R1+0x300] ;  /* 0x0003000001107983 */ /* 0x001ea20000300800 */
[----:B------:R-:W2:Y:S02]  /*b0f40*/  LDL.LU R17, [R1+0x304] ;  /* 0x0003040001117983 */ /* 0x000ea40000300800 */
[----:B------:R-:W4:Y:S02]  /*b0f50*/  LDL.LU R18, [R1+0x308] ;  /* 0x0003080001127983 */ /* 0x000f240000300800 */
        /* <DEDUP_REMOVED lines=14> */
[----:B------:R-:W2:Y:S01]  /*b1040*/  LDL.LU R7, [R1+0x34c] ;  /* 0x00034c0001077983 */ /* 0x000ea20000300800 */
[----:B----4-:R0:W-:Y:S01]  /*b1050*/  STL.64 [R1+0xbd00], R18 ;  /* 0x00bd001201007387 */ /* 0x0101e20000100a00 */
[----:B------:R-:W-:Y:S03]  /*b1060*/  STL.64 [R1+0xbcf8], R16 ;  /* 0x00bcf81001007387 */ /* 0x000fe60000100a00 */
[----:B0-----:R-:W4:Y:S01]  /*b1070*/  LDL.LU.64 R18, [R1+0x148] ;  /* 0x0001480001127983 */ /* 0x001f220000300a00 */
[C---:B---3--:R-:W-:Y:S03]  /*b1080*/  HMMA.16816.F32.BF16 R12, R20.reuse, R26, R12 ;  /* 0x0000001a140c723c */ /* 0x048fe6000004180c */
[----:B----4-:R0:W-:Y:S04]  /*b1090*/  STL.64 [R1+0xbd10], R18 ;  /* 0x00bd101201007387 */ /* 0x0101e80000100a00 */
[----:B0-----:R-:W3:Y:S04]  /*b10a0*/  LDL.LU.64 R18, [R1+0x158] ;  /* 0x0001580001127983 */ /* 0x001ee80000300a00 */
[----:B---3--:R0:W-:Y:S04]  /*b10b0*/  STL.64 [R1+0xbd28], R18 ;  /* 0x00bd281201007387 */ /* 0x0081e80000100a00 */
[----:B0-----:R-:W3:Y:S08]  /*b10c0*/  LDL.LU.64 R18, [R1+0x38] ;  /* 0x0000380001127983 */ /* 0x001ef00000300a00 */
[----:B------:R-:W-:Y:S02]  /*b10d0*/  STL.64 [R1+0x360], R12 ;  /* 0x0003600c01007387 */ /* 0x000fe40000100a00 */
[----:B------:R0:W-:Y:S02]  /*b10e0*/  STL.64 [R1+0x368], R14 ;  /* 0x0003680e01007387 */ /* 0x0001e40000100a00 */
[----:B0-----:R-:W4:Y:S01]  /*b10f0*/  LDL.LU.64 R14, [R1+0xbd60] ;  /* 0x00bd6000010e7983 */ /* 0x001f220000300a00 */
[----:B------:R-:W2:Y:S02]  /*b1100*/  LDL.LU.64 R12, [R1+0xbd58] ;  /* 0x00bd5800010c7983 */ /* 0x000ea40000300a00 */
[----:B------:R0:W-:Y:S02]  /*b1110*/  STL.64 [R1+0xbc28], R26 ;  /* 0x00bc281a01007387 */ /* 0x0001e40000100a00 */
[----:B------:R1:W-:Y:S01]  /*b1120*/  STL.64 [R1+0xbc20], R24 ;  /* 0x00bc201801007387 */ /* 0x0003e20000100a00 */
[----:B0-----:R-:W2:Y:S04]  /*b1130*/  LDL.LU.64 R26, [R1+0x128] ;  /* 0x00012800011a7983 */ /* 0x001ea80000300a00 */
[----:B--2---:R0:W-:Y:S01]  /*b1140*/  STL.64 [R1+0xbd08], R26 ;  /* 0x00bd081a01007387 */ /* 0x0041e20000100a00 */
[----:B-1----:R-:W2:Y:S02]  /*b1150*/  LDL.LU R24, [R1+0x310] ;  /* 0x0003100001187983 */ /* 0x002ea40000300800 */
[----:B------:R-:W2:Y:S01]  /*b1160*/  LDL.LU R25, [R1+0x314] ;  /* 0x0003140001197983 */ /* 0x000ea20000300800 */
[----:B0-----:R-:W2:Y:S01]  /*b1170*/  LDL.LU R26, [R1+0x318] ;  /* 0x00031800011a7983 */ /* 0x001ea20000300800 */
[----:B------:R-:W2:Y:S01]  /*b1180*/  LDL.LU R27, [R1+0x31c] ;  /* 0x00031c00011b7983 */ /* 0x000ea20000300800 */
[C---:B----4-:R-:W-:Y:S02]  /*b1190*/  HMMA.16816.F32.BF16 R8, R20.reuse, R14, R8 ;  /* 0x0000000e1408723c */ /* 0x050fe40000041808 */
[----:B--2---:R-:W-:Y:S01]  /*b11a0*/  STL.64 [R1+0xbd20], R26 ;  /* 0x00bd201a01007387 */ /* 0x004fe20000100a00 */
[----:B------:R0:W-:Y:S03]  /*b11b0*/  STL.64 [R1+0xbd18], R24 ;  /* 0x00bd181801007387 */ /* 0x0001e60000100a00 */
[----:B0-----:R-:W2:Y:S01]  /*b11c0*/  LDL.LU R24, [R1+0x320] ;  /* 0x0003200001187983 */ /* 0x001ea20000300800 */
[----:B------:R-:W2:Y:S02]  /*b11d0*/  LDL.LU R25, [R1+0x324] ;  /* 0x0003240001197983 */ /* 0x000ea40000300800 */
[----:B------:R-:W2:Y:S02]  /*b11e0*/  LDL.LU R26, [R1+0x328] ;  /* 0x00032800011a7983 */ /* 0x000ea40000300800 */
[----:B------:R-:W2:Y:S11]  /*b11f0*/  LDL.LU R27, [R1+0x32c] ;  /* 0x00032c00011b7983 */ /* 0x000eb60000300800 */
[----:B------:R-:W-:Y:S01]  /*b1200*/  @!UPT UIADD3 URZ, URZ, URZ, URZ ;  /* 0x0000003f3f3ff290 */ /* 0x000fe2000fffe03f */
[----:B------:R-:W-:Y:S01]  /*b1210*/  STL.64 [R1+0x350], R8 ;  /* 0x0003500801007387 */ /* 0x000fe20000100a00 */
[----:B------:R0:W-:Y:S03]  /*b1220*/  STL.64 [R1+0x358], R10 ;  /* 0x0003580a01007387 */ /* 0x0001e60000100a00 */
[----:B0-----:R-:W4:Y:S01]  /*b1230*/  LDL.LU.64 R10, [R1+0xbd50] ;  /* 0x00bd5000010a7983 */ /* 0x001f220000300a00 */
[----:B------:R-:W2:Y:S02]  /*b1240*/  LDL.LU.64 R8, [R1+0xbd48] ;  /* 0x00bd480001087983 */ /* 0x000ea40000300a00 */
[----:B------:R-:W-:Y:S02]  /*b1250*/  STL.64 [R1+0xbc18], R14 ;  /* 0x00bc180e01007387 */ /* 0x000fe40000100a00 */
[----:B------:R0:W-:Y:S02]  /*b1260*/  STL.64 [R1+0xbc10], R12 ;  /* 0x00bc100c01007387 */ /* 0x0001e40000100a00 */
        /* <DEDUP_REMOVED lines=10> */
[----:B------:R-:W4:Y:S02]  /*b1310*/  LDL.LU.64 R4, [R1+0xbd38] ;  /* 0x00bd380001047983 */ /* 0x000f240000300a00 */
[----:B------:R0:W-:Y:S02]  /*b1320*/  STL.64 [R1+0xbc38], R10 ;  /* 0x00bc380a01007387 */ /* 0x0001e40000100a00 */
[----:B--2---:R-:W-:Y:S02]  /*b1330*/  STL.64 [R1+0xbc30], R8 ;  /* 0x00bc300801007387 */ /* 0x004fe40000100a00 */
[----:B---3--:R-:W-:Y:S01]  /*b1340*/  IMAD.MOV.U32 R3, RZ, RZ, R19 ;  /* 0x000000ffff037224 */ /* 0x008fe200078e0013 */
[----:B0-----:R-:W2:Y:S01]  /*b1350*/  LDL.LU.64 R10, [R1+0x138] ;  /* 0x00013800010a7983 */ /* 0x001ea20000300a00 */
[C---:B----4-:R-:W-:Y:S11]  /*b1360*/  HMMA.16816.F32.BF16 R4, R20.reuse, R18, R4 ;  /* 0x000000121404723c */ /* 0x050ff60000041804 */
[----:B------:R-:W-:Y:S11]  /*b1370*/  @!UPT UIADD3 URZ, URZ, URZ, URZ ;  /* 0x0000003f3f3ff290 */ /* 0x000ff6000fffe03f */
[----:B------:R-:W-:Y:S01]  /*b1380*/  @!UPT UIADD3 URZ, URZ, URZ, URZ ;  /* 0x0000003f3f3ff290 */ /* 0x000fe2000fffe03f */
[----:B------:R0:W-:Y:S01]  /*b1390*/  STL.64 [R1+0x330], R4 ;  /* 0x0003300401007387 */ /* 0x0001e20000100a00 */
[----:B------:R1:W-:Y:S02]  /*b13a0*/  STL.64 [R1+0x338], R6 ;  /* 0x0003380601007387 */ /* 0x0003e40000100a00 */
[----:B0-----:R-:W-:Y:S01]  /*b13b0*/  IMAD.MOV.U32 R4, RZ, RZ, R18 ;  /* 0x000000ffff047224 */ /* 0x001fe200078e0012 */
[----:B-1----:R-:W3:Y:S01]  /*b13c0*/  LDL.LU R6, [R1+0xbd34] ;  /* 0x00bd340001067983 */ /* 0x002ee20000300800 */
[----:B------:R-:W4:Y:S02]  /*b13d0*/  LDL.LU R5, [R1+0xbd30] ;  /* 0x00bd300001057983 */ /* 0x000f240000300800 */
        /* <DEDUP_REMOVED lines=10> */
[----:B------:R-:W-:Y:S01]  /*b1480*/  STL [R1+0xbbd8], R29 ;  /* 0x00bbd81d01007387 */ /* 0x000fe20000100800 */
[----:B------:R-:W-:Y:S01]  /*b1490*/  STL [R1+0xbbd4], R2 ;  /* 0x00bbd40201007387 */ /* 0x000fe20000100800 */
        /* <DEDUP_REMOVED lines=9> */
[----:B------:R-:W-:Y:S02]  /*b1530*/  IMAD.MOV.U32 R29, RZ, RZ, R10 ;  /* 0x000000ffff1d7224 */ /* 0x000fe400078e000a */
[----:B------:R-:W-:Y:S01]  /*b1540*/  IMAD.MOV.U32 R2, RZ, RZ, R11 ;  /* 0x000000ffff027224 */ /* 0x000fe200078e000b */
[----:B------:R-:W-:Y:S01]  /*b1550*/  STL [R1+0xbbe0], R0 ;  /* 0x00bbe00001007387 */ /* 0x000fe20000100800 */
[----:B------:R-:W-:Y:S01]  /*b1560*/  STL [R1+0xbbdc], R28 ;  /* 0x00bbdc1c01007387 */ /* 0x000fe20000100800 */
[C---:B--2---:R-:W-:Y:S08]  /*b1570*/  HMMA.16816.F32.BF16 R16, R20.reuse, R10, R16 ;  /* 0x0000000a1410723c */ /* 0x044ff00000041810 */
[----:B------:R-:W-:Y:S11]  /*b1580*/  HMMA.16816.F32.BF16 R8, R20, R26, R12 ;  /* 0x0000001a1408723c */ /* 0x000ff6000004180c */
[----:B------:R-:W-:Y:S04]  /*b1590*/  @!UPT UIADD3 URZ, URZ, URZ, URZ ;  /* 0x0000003f3f3ff290 */ /* 0x000fe8000fffe03f */
[----:B------:R-:W-:Y:S01]  /*b15a0*/  STL.64 [R1+0x300], R16 ;  /* 0x0003001001007387 */ /* 0x000fe20000100a00 */
[----:B------:R0:W-:Y:S03]  /*b15b0*/  STL.64 [R1+0x308], R18 ;  /* 0x0003081201007387 */ /* 0x0001e60000100a00 */
[----:B0-----:R-:W2:Y:S01]  /*b15c0*/  LDL.LU.64 R18, [R1+0xbcf0] ;  /* 0x00bcf00001127983 */ /* 0x001ea20000300a00 */
[----:B------:R-:W3:Y:S02]  /*b15d0*/  LDL.LU.64 R16, [R1+0xbce8] ;  /* 0x00bce80001107983 */ /* 0x000ee40000300a00 */
[----:B------:R-:W3:Y:S02]  /*b15e0*/  LDL R7, [R1+0xb38] ;  /* 0x000b380001077983 */ /* 0x000ee40000100800 */
[----:B------:R-:W-:Y:S01]  /*b15f0*/  STL [R1+0xbbe8], R2 ;  /* 0x00bbe80201007387 */ /* 0x000fe20000100800 */
[----:B------:R-:W-:Y:S01]  /*b1600*/  STL [R1+0xbbe4], R29 ;  /* 0x00bbe41d01007387 */ /* 0x000fe20000100800 */
[----:B------:R-:W-:Y:S02]  /*b1610*/  STL.64 [R1+0x2f0], R8 ;  /* 0x0002f00801007387 */ /* 0x000fe40000100a00 */
[----:B------:R-:W-:Y:S02]  /*b1620*/  STL.64 [R1+0x2f8], R10 ;  /* 0x0002f80a01007387 */ /* 0x000fe40000100a00 */
[----:B------:R-:W3:Y:S01]  /*b1630*/  LDL.LU R12, [R1+0x60] ;  /* 0x00006000010c7983 */ /* 0x000ee20000300800 */
[----:B------:R-:W3:Y:S01]  /*b1640*/  LDL.LU R13, [R1+0x64] ;  /* 0x00006400010d7983 */ /* 0x000ee20000300800 */
[----:B------:R-:W3:Y:S02]  /*b1650*/  LDL.LU R14, [R1+0x68] ;  /* 0x00006800010e7983 */ /* 0x000ee40000300800 */
[----:B------:R-:W3:Y:S02]  /*b1660*/  LDL.LU R15, [R1+0x6c] ;  /* 0x00006c00010f7983 */ /* 0x000ee40000300800 */
[----:B------:R-:W-:-:S02]  /*b1670*/  IMAD.MOV.U32 R0, RZ, RZ, R26 ;  /* 0x000000ffff007224 */ /* 0x000fc400078e001a */
[----:B------:R-:W-:Y:S02]  /*b1680*/  IMAD.MOV.U32 R28, RZ, RZ, R27 ;  /* 0x000000ffff1c7224 */ /* 0x000fe400078e001b */
[----:B--2---:R-:W-:Y:S02]  /*b1690*/  IMAD.MOV.U32 R26, RZ, RZ, R19 ;  /* 0x000000ffff1a7224 */ /* 0x004fe400078e0013 */
[----:B------:R-:W-:Y:S01]  /*b16a0*/  IMAD.MOV.U32 R27, RZ, RZ, R18 ;  /* 0x000000ffff1b7224 */ /* 0x000fe200078e0012 */
[----:B---3--:R0:W-:Y:S01]  /*b16b0*/  STL.64 [R1+0xbc48], R14 ;  /* 0x00bc480e01007387 */ /* 0x0081e20000100a00 */
[----:B------:R-:W-:Y:S03]  /*b16c0*/  STL.64 [R1+0xbc40], R12 ;  /* 0x00bc400c01007387 */ /* 0x000fe60000100a00 */
[----:B------:R1:W-:Y:S02]  /*b16d0*/  STL.64 [R1+0xbc50], R26 ;  /* 0x00bc501a01007387 */ /* 0x0003e40000100a00 */
[----:B0-----:R-:W-:-:S02]  /*b16e0*/  IMAD.MOV.U32 R14, RZ, RZ, R17 ;  /* 0x000000ffff0e7224 */ /* 0x001fc400078e0011 */
[----:B------:R-:W-:-:S05]  /*b16f0*/  IMAD.MOV.U32 R15, RZ, RZ, R16 ;  /* 0x000000ffff0f7224 */ /* 0x000fca00078e0010 */
[----:B------:R-:W-:Y:S01]  /*b1700*/  STL.64 [R1+0xbc58], R14 ;  /* 0x00bc580e01007387 */ /* 0x000fe20000100a00 */
[----:B------:R-:W2:Y:S02]  /*b1710*/  LDL.LU R24, [R1+0x80] ;  /* 0x0000800001187983 */ /* 0x000ea40000300800 */
[----:B------:R-:W2:Y:S02]  /*b1720*/  LDL.LU R25, [R1+0x84] ;  /* 0x0000840001197983 */ /* 0x000ea40000300800 */
[----:B-1----:R-:W3:Y:S01]  /*b1730*/  LDL.LU R26, [R1+0x88] ;  /* 0x00008800011a7983 */ /* 0x002ee20000300800 */
[----:B------:R-:W3:Y:S04]  /*b1740*/  LDL.LU R27, [R1+0x8c] ;  /* 0x00008c00011b7983 */ /* 0x000ee80000300800 */
[----:B---3--:R-:W-:Y:S01]  /*b1750*/  STL.64 [R1+0xbc68], R26 ;  /* 0x00bc681a01007387 */ /* 0x008fe20000100a00 */
[----:B--2---:R-:W-:Y:S02]  /*b1760*/  STL.64 [R1+0xbc60], R24 ;  /* 0x00bc601801007387 */ /* 0x004fe40000100a00 */
[----:B------:R-:W2:Y:S02]  /*b1770*/  LDL.LU.64 R18, [R1+0xe8] ;  /* 0x0000e80001127983 */ /* 0x000ea40000300a00 */
[----:B--2---:R0:W-:Y:S04]  /*b1780*/  STL.64 [R1+0xbca0], R18 ;  /* 0x00bca01201007387 */ /* 0x0041e80000100a00 */
[----:B0-----:R-:W2:Y:S01]  /*b1790*/  LDL.LU.64 R18, [R1+0xf8] ;  /* 0x0000f80001127983 */ /* 0x001ea20000300a00 */
[----:B------:R-:W-:-:S02]  /*b17a0*/  IMAD.MOV.U32 R14, RZ, RZ, R6 ;  /* 0x000000ffff0e7224 */ /* 0x000fc400078e0006 */
[----:B----4-:R-:W-:Y:S01]  /*b17b0*/  IMAD.MOV.U32 R15, RZ, RZ, R5 ;  /* 0x000000ffff0f7224 */ /* 0x010fe200078e0005 */
[----:B--2---:R0:W-:Y:S04]  /*b17c0*/  STL.64 [R1+0xbcb8], R18 ;  /* 0x00bcb81201007387 */ /* 0x0041e80000100a00 */
[----:B0-----:R-:W2:Y:S04]  /*b17d0*/  LDL.LU.64 R18, [R1+0x108] ;  /* 0x0001080001127983 */ /* 0x001ea80000300a00 */
[----:B--2---:R0:W-:Y:S04]  /*b17e0*/  STL.64 [R1+0xbcd0], R18 ;  /* 0x00bcd01201007387 */ /* 0x0041e80000100a00 */
[----:B0-----:R-:W2:Y:S01]  /*b17f0*/  LDL.LU.64 R18, [R1+0x118] ;  /* 0x0001180001127983 */ /* 0x001ea20000300a00 */
[----:B------:R0:W-:Y:S02]  /*b1800*/  STL.64 [R1+0xbc80], R14 ;  /* 0x00bc800e01007387 */ /* 0x0001e40000100a00 */
[----:B------:R-:W3:Y:S02]  /*b1810*/  LDL.LU R12, [R1+0xa0] ;  /* 0x0000a000010c7983 */ /* 0x000ee40000300800 */
[----:B------:R-:W3:Y:S01]  /*b1820*/  LDL.LU R13, [R1+0xa4] ;  /* 0x0000a400010d7983 */ /* 0x000ee20000300800 */
[----:B0-----:R-:W4:Y:S01]  /*b1830*/  LDL.LU R14, [R1+0xa8] ;  /* 0x0000a800010e7983 */ /* 0x001f220000300800 */
[----:B------:R-:W4:Y:S03]  /*b1840*/  LDL.LU R15, [R1+0xac] ;  /* 0x0000ac00010f7983 */ /* 0x000f260000300800 */
[----:B----4-:R-:W-:Y:S01]  /*b1850*/  STL.64 [R1+0xbc98], R14 ;  /* 0x00bc980e01007387 */ /* 0x010fe20000100a00 */
[----:B---3--:R0:W-:Y:S03]  /*b1860*/  STL.64 [R1+0xbc90], R12 ;  /* 0x00bc900c01007387 */ /* 0x0081e60000100a00 */
        /* <DEDUP_REMOVED lines=20> */
[----:B------:R-:W3:Y:S02]  /*b19b0*/  LDL.LU R14, [R1+0x2e8] ;  /* 0x0002e800010e7983 */ /* 0x000ee40000300800 */
[----:B------:R-:W3:Y:S01]  /*b19c0*/  LDL.LU R15, [R1+0x2ec] ;  /* 0x0002ec00010f7983 */ /* 0x000ee20000300800 */
        /* <DEDUP_REMOVED lines=8> */
[----:B------:R-:W4:Y:S01]  /*b1a50*/  LDL R6, [R1+0xb34] ;  /* 0x000b340001067983 */ /* 0x000f220000100800 */
[----:B------:R-:W-:Y:S02]  /*b1a60*/  STL [R1+0xbbf0], R28 ;  /* 0x00bbf01c01007387 */ /* 0x000fe40000100800 */
[----:B------:R-:W-:Y:S02]  /*b1a70*/  STL [R1+0xbbec], R0 ;  /* 0x00bbec0001007387 */ /* 0x000fe40000100800 */
[----:B--2---:R-:W-:-:S02]  /*b1a80*/  IMAD.MOV.U32 R2, RZ, RZ, R18 ;  /* 0x000000ffff027224 */ /* 0x004fc400078e0012 */
[----:B------:R-:W-:Y:S01]  /*b1a90*/  IMAD.MOV.U32 R29, RZ, RZ, R19 ;  /* 0x000000ffff1d7224 */ /* 0x000fe200078e0013 */
[C---:B---3--:R-:W-:Y:S11]  /*b1aa0*/  HMMA.16816.F32.BF16 R12, R20.reuse, R18, R12 ;  /* 0x00000012140c723c */ /* 0x048ff6000004180c */
[----:B------:R-:W-:Y:S11]  /*b1ab0*/  @!UPT UIADD3 URZ, URZ, URZ, URZ ;  /* 0x0000003f3f3ff290 */ /* 0x000ff6000fffe03f */
[----:B------:R-:W-:Y:S01]  /*b1ac0*/  @!UPT UIADD3 URZ, URZ, URZ, URZ ;  /* 0x0000003f3f3ff290 */ /* 0x000fe2000fffe03f */
        /* <DEDUP_REMOVED lines=39> */
[----:B------:R-:W4:Y:S01]  /*b1d40*/  LDL.LU.64 R14, [R1+0xbc80] ;  /* 0x00bc8000010e7983 */ /* 0x000f220000300a00 */
[----:B------:R-:W-:-:S02]  /*b1d50*/  IMAD.MOV.U32 R2, RZ, RZ, R18 ;  /* 0x000000ffff027224 */ /* 0x000fc400078e0012 */
[----:B------:R-:W-:Y:S11]  /*b1d60*/  IMAD.MOV.U32 R29, RZ, RZ, R19 ;  /* 0x000000ffff1d7224 */ /* 0x000ff600078e0013 */
[----:B------:R-:W-:Y:S08]  /*b1d70*/  @!UPT UIADD3 URZ, URZ, URZ, URZ ;  /* 0x0000003f3f3ff290 */ /* 0x000ff0000fffe03f */
[----:B------:R0:W-:Y:S01]  /*b1d80*/  STL.64 [R1+0xa0], R20 ;  /* 0x0000a01401007387 */ /* 0x0001e20000100a00 */
[----:B------:R1:W-:Y:S02]  /*b1d90*/  STL.64 [R1+0xa8], R22 ;  /* 0x0000a81601007387 */ /* 0x0003e40000100a00 */
[----:B------:R-:W4:Y:S02]  /*b1da0*/  LDL.LU.64 R18, [R1+0xbc78] ;  /* 0x00bc780001127983 */ /* 0x000f240000300a00 */
[----:B------:R-:W4:Y:S01]  /*b1db0*/  LDL.LU.64 R16, [R1+0xbc70] ;  /* 0x00bc700001107983 */ /* 0x000f220000300a00 */
[----:B0-----:R-:W2:Y:S01]  /*b1dc0*/  LDL.LU R20, [R1+0x40] ;  /* 0x0000400001147983 */ /* 0x001ea20000300800 */
[----:B------:R-:W2:Y:S02]  /*b1dd0*/  LDL.LU R21, [R1+0x44] ;  /* 0x0000440001157983 */ /* 0x000ea40000300800 */
[----:B-1----:R-:W2:Y:S02]  /*b1de0*/  LDL.LU R22, [R1+0x48] ;  /* 0x0000480001167983 */ /* 0x002ea40000300800 */
[----:B------:R-:W2:Y:S01]  /*b1df0*/  LDL.LU R23, [R1+0x4c] ;  /* 0x00004c0001177983 */ /* 0x000ea20000300800 */
[C---:B----4-:R-:W-:Y:S01]  /*b1e00*/  HMMA.16816.F32.BF16 R12, R16.reuse, R14, R24 ;  /* 0x0000000e100c723c */ /* 0x050fe20000041818 */
[----:B------:R-:W3:Y:S01]  /*b1e10*/  LDL.LU.64 R26, [R1+0xbc68] ;  /* 0x00bc6800011a7983 */ /* 0x000ee20000300a00 */
[----:B------:R-:W3:Y:S11]  /*b1e20*/  LDL.LU.64 R24, [R1+0xbc60] ;  /* 0x00bc600001187983 */ /* 0x000ef60000300a00 */
[----:B------:R-:W-:Y:S10]  /*b1e30*/  @!UPT UIADD3 URZ, URZ, URZ, URZ ;  /* 0x0000003f3f3ff290 */ /* 0x000ff4000fffe03f */
[----:B------:R-:W-:Y:S01]  /*b1e40*/  STL.64 [R1+0x90], R12 ;  /* 0x0000900c01007387 */ /* 0x000fe20000100a00 */
[----:B------:R0:W-:Y:S03]  /*b1e50*/  STL.64 [R1+0x98], R14 ;  /* 0x0000980e01007387 */ /* 0x0001e60000100a00 */
[----:B0-----:R-:W3:Y:S02]  /*b1e60*/  LDL.LU.64 R14, [R1+0xbc58] ;  /* 0x00bc5800010e7983 */ /* 0x001ee40000300a00 */
[C---:B---3--:R-:W-:Y:S02]  /*b1e70*/  HMMA.16816.F32.BF16 R12, R16.reuse, R14, R24 ;  /* 0x0000000e100c723c */ /* 0x048fe40000041818 */
[----:B------:R-:W3:Y:S11]  /*b1e80*/  LDL.LU.64 R26, [R1+0xbc50] ;  /* 0x00bc5000011a7983 */ /* 0x000ef60000300a00 */
[----:B------:R-:W-:Y:S10]  /*b1e90*/  @!UPT UIADD3 URZ, URZ, URZ, URZ ;  /* 0x0000003f3f3ff290 */ /* 0x000ff4000fffe03f */
[----:B------:R-:W-:Y:S01]  /*b1ea0*/  STL.64 [R1+0x80], R12 ;  /* 0x0000800c01007387 */ /* 0x000fe20000100a00 */
[----:B------:R0:W-:Y:S03]  /*b1eb0*/  STL.64 [R1+0x88], R14 ;  /* 0x0000880e01007387 */ /* 0x0001e60000100a00 */
[----:B0-----:R-:W4:Y:S01]  /*b1ec0*/  LDL.LU.64 R14, [R1+0xbc48] ;  /* 0x00bc4800010e7983 */ /* 0x001f220000300a00 */
[----:B------:R-:W4:Y:S01]  /*b1ed0*/  LDL.LU.64 R12, [R1+0xbc40] ;  /* 0x00bc4000010c7983 */ /* 0x000f220000300a00 */
[C---:B---3--:R-:W-:Y:S02]  /*b1ee0*/  HMMA.16816.F32.BF16 R24, R16.reuse, R26, R8 ;  /* 0x0000001a1018723c */ /* 0x048fe40000041808 */
[----:B------:R-:W2:Y:S01]  /*b1ef0*/  LDL.LU.64 R10, [R1+0xbc38] ;  /* 0x00bc3800010a7983 */ /* 0x000ea20000300a00 */
[----:B------:R-:W3:Y:S11]  /*b1f00*/  LDL.LU.64 R8, [R1+0xbc30] ;  /* 0x00bc300001087983 */ /* 0x000ef60000300a00 */
        /* <DEDUP_REMOVED lines=10> */
[----:B0-----:R-:W2:Y:S01]  /*b1fb0*/  LDL.LU.64 R14, [R1+0xbc18] ;  /* 0x00bc1800010e7983 */ /* 0x001ea20000300a00 */
[----:B------:R-:W4:Y:S02]  /*b1fc0*/  LDL.LU.64 R12, [R1+0xbc10] ;  /* 0x00bc1000010c7983 */ /* 0x000f240000300a00 */
[----:B----4-:R-:W-:Y:S02]  /*b1fd0*/  IMAD.MOV.U32 R26, RZ, RZ, R13 ;  /* 0x000000ffff1a7224 */ /* 0x010fe400078e000d */
[----:B------:R-:W-:-:S07]  /*b1fe0*/  IMAD.MOV.U32 R27, RZ, RZ, R12 ;  /* 0x000000ffff1b7224 */ /* 0x000fce00078e000c */
[C---:B--2---:R-:W-:Y:S08]  /*b1ff0*/  HMMA.16816.F32.BF16 R24, R16.reuse, R14, R24 ;  /* 0x0000000e1018723c */ /* 0x044ff00000041818 */
[----:B------:R-:W-:Y:S01]  /*b2000*/  HMMA.16816.F32.BF16 R12, R16, R10, R20 ;  /* 0x0000000a100c723c */ /* 0x000fe20000041814 */
[----:B------:R-:W0:Y:S11]  /*b2010*/  LDSM.16.MT88.4 R20, [R7+0x44000] ;  /* 0x044000000714783b */ /* 0x000e360000004200 */
[----:B------:R-:W-:Y:S03]  /*b2020*/  @!UPT UIADD3 URZ, URZ, URZ, URZ ;  /* 0x0000003f3f3ff290 */ /* 0x000fe6000fffe03f */
[----:B------:R-:W-:Y:S01]  /*b2030*/  STL.64 [R1+0x50], R24 ;  /* 0x0000501801007387 */ /* 0x000fe20000100a00 */
[----:B------:R-:W-:Y:S02]  /*b2040*/  STL.64 [R1+0x58], R26 ;  /* 0x0000581a01007387 */ /* 0x000fe40000100a00 */
[----:B------:R-:W-:Y:S01]  /*b2050*/  LDSM.16.M88.4 R24, [R6+0x4080] ;  /* 0x004080000618783b */ /* 0x000fe20000000200 */
[----:B0-----:R-:W-:Y:S04]  /*b2060*/  STL.64 [R1+0xbaf8], R22 ;  /* 0x00baf81601007387 */ /* 0x001fe80000100a00 */
[----:B------:R-:W-:Y:S02]  /*b2070*/  STL.64 [R1+0x40], R12 ;  /* 0x0000400c01007387 */ /* 0x000fe40000100a00 */
[----:B------:R-:W-:Y:S02]  /*b2080*/  STL.64 [R1+0x48], R14 ;  /* 0x0000480e01007387 */ /* 0x000fe40000100a00 */
[----:B------:R-:W0:Y:S04]  /*b2090*/  LDSM.16.M88.4 R12, [R6+0x80] ;  /* 0x00008000060c783b */ /* 0x000e280000000200 */
[----:B------:R1:W-:Y:S04]  /*b20a0*/  STL.64 [R1+0xbaf0], R20 ;  /* 0x00baf01401007387 */ /* 0x0003e80000100a00 */
[----:B0-----:R-:W-:Y:S01]  /*b20b0*/  STL.64 [R1+0x20], R12 ;  /* 0x0000200c01007387 */ /* 0x001fe20000100a00 */
[----:B-1----:R-:W-:-:S02]  /*b20c0*/  IMAD.MOV.U32 R21, RZ, RZ, R12 ;  /* 0x000000ffff157224 */ /* 0x002fc400078e000c */
[----:B------:R-:W-:Y:S02]  /*b20d0*/  STL.64 [R1+0x28], R14 ;  /* 0x0000280e01007387 */ /* 0x000fe40000100a00 */
[----:B------:R-:W-:Y:S02]  /*b20e0*/  IMAD.MOV.U32 R20, RZ, RZ, R13 ;  /* 0x000000ffff147224 */ /* 0x000fe400078e000d */
[----:B------:R-:W0:Y:S04]  /*b20f0*/  LDSM.16.M88.4 R12, [R6+0x8080] ;  /* 0x00808000060c783b */ /* 0x000e280000000200 */
[----:B------:R-:W-:Y:S01]  /*b2100*/  STL.64 [R1+0x10], R24 ;  /* 0x0000101801007387 */ /* 0x000fe20000100a00 */
[----:B------:R-:W-:Y:S02]  /*b2110*/  STL.64 [R1+0x18], R26 ;  /* 0x0000181a01007387 */ /* 0x000fe40000100a00 */
[----:B------:R-:W1:Y:S01]  /*b2120*/  LDSM.16.M88.4 R24, [R6+0xc080] ;  /* 0x00c080000618783b */ /* 0x000e620000000200 */
[----:B0-----:R-:W-:Y:S03]  /*b2130*/  STL.64 [R1], R12 ;  /* 0x0000000c01007387 */ /* 0x001fe60000100a00 */
[----:B------:R-:W-:-:S02]  /*b2140*/  IMAD.MOV.U32 R23, RZ, RZ, R12 ;  /* 0x000000ffff177224 */ /* 0x000fc400078e000c */
[----:B------:R-:W-:Y:S02]  /*b2150*/  STL.64 [R1+0x8], R14 ;  /* 0x0000080e01007387 */ /* 0x000fe40000100a00 */
[----:B------:R-:W-:Y:S02]  /*b2160*/  IMAD.MOV.U32 R22, RZ, RZ, R13 ;  /* 0x000000ffff167224 */ /* 0x000fe400078e000d */
[----:B------:R-:W0:Y:S04]  /*b2170*/  LDSM.16.M88.4 R12, [R6+0x10080] ;  /* 0x01008000060c783b */ /* 0x000e280000000200 */
[----:B-1----:R-:W-:Y:S01]  /*b2180*/  STL [R1+0xb23c], R26 ;  /* 0x00b23c1a01007387 */ /* 0x002fe20000100800 */
[----:B------:R-:W-:Y:S02]  /*b2190*/  STL [R1+0xb238], R27 ;  /* 0x00b2381b01007387 */ /* 0x000fe40000100800 */
[----:B------:R-:W-:Y:S01]  /*b21a0*/  STL.64 [R1+0xbba0], R24 ;  /* 0x00bba01801007387 */ /* 0x000fe20000100a00 */
[----:B0-----:R-:W-:Y:S01]  /*b21b0*/  STL [R1+0xb98c], R15 ;  /* 0x00b98c0f01007387 */ /* 0x001fe20000100800 */
[----:B------:R-:W-:Y:S02]  /*b21c0*/  STL [R1+0xba98], R14 ;  /* 0x00ba980e01007387 */ /* 0x000fe40000100800 */
[----:B------:R0:W-:Y:S02]  /*b21d0*/  STL.64 [R1+0xba90], R12 ;  /* 0x00ba900c01007387 */ /* 0x0001e40000100a00 */
[----:B0-----:R-:W2:Y:S01]  /*b21e0*/  LDL.LU R12, [R1+0x880] ;  /* 0x00088000010c7983 */ /* 0x001ea20000300800 */
[----:B------:R-:W2:Y:S02]  /*b21f0*/  LDL.LU R13, [R1+0x884] ;  /* 0x00088400010d7983 */ /* 0x000ea40000300800 */
[----:B------:R-:W-:-:S02]  /*b2200*/  IMAD.MOV.U32 R26, RZ, RZ, R4 ;  /* 0x000000ffff1a7224 */ /* 0x000fc400078e0004 */
[----:B------:R-:W-:Y:S02]  /*b2210*/  IMAD.MOV.U32 R27, RZ, RZ, R3 ;  /* 0x000000ffff1b7224 */ /* 0x000fe400078e0003 */
[----:B---3--:R-:W-:Y:S02]  /*b2220*/  IMAD.MOV.U32 R14, RZ, RZ, R9 ;  /* 0x000000ffff0e7224 */ /* 0x008fe400078e0009 */
[----:B------:R-:W-:Y:S02]  /*b2230*/  IMAD.MOV.U32 R15, RZ, RZ, R8 ;  /* 0x000000ffff0f7224 */ /* 0x000fe400078e0008 */
[----:B------:R-:W0:Y:S04]  /*b2240*/  LDSM.16.M88.4 R8, [R6+0x14080] ;  /* 0x014080000608783b */ /* 0x000e280000000200 */
[----:B0-----:R-:W-:Y:S01]  /*b2250*/  STL [R1+0xb14c], R10 ;  /* 0x00b14c0a01007387 */ /* 0x001fe20000100800 */
[----:B------:R-:W-:Y:S01]  /*b2260*/  STL [R1+0xb148], R11 ;  /* 0x00b1480b01007387 */ /* 0x000fe20000100800 */
[----:B--2---:R-:W-:Y:S02]  /*b2270*/  HMMA.16816.F32.BF16 R24, R16, R26, R12 ;  /* 0x0000001a1018723c */ /* 0x004fe4000004180c */
[----:B------:R-:W0:Y:S11]  /*b2280*/  LDSM.16.M88.4 R12, [R6+0x18080] ;  /* 0x01808000060c783b */ /* 0x000e360000000200 */
[----:B------:R-:W-:Y:S10]  /*b2290*/  @!UPT UIADD3 URZ, URZ, URZ, URZ ;  /* 0x0000003f3f3ff290 */ /* 0x000ff4000fffe03f */
[----:B------:R-:W-:Y:S01]  /*b22a0*/  STL.64 [R1+0x880], R24 ;  /* 0x0008801801007387 */ /* 0x000fe20000100a00 */
[----:B------:R-:W-:Y:S02]  /*b22b0*/  STL.64 [R1+0x888], R26 ;  /* 0x0008881a01007387 */ /* 0x000fe40000100a00 */
[----:B------:R-:W1:Y:S01]  /*b22c0*/  LDSM.16.M88.4 R24, [R6+0x1c080] ;  /* 0x01c080000618783b */ /* 0x000e620000000200 */
[----:B0-----:R-:W-:Y:S03]  /*b22d0*/  STL.64 [R1+0x30], R12 ;  /* 0x0000300c01007387 */ /* 0x001fe60000100a00 */
[----:B------:R-:W-:Y:S02]  /*b22e0*/  STL.64 [R1+0x38], R14 ;  /* 0x0000380e01007387 */ /* 0x000fe40000100a00 */
[----:B------:R-:W0:Y:S01]  /*b22f0*/  LDSM.16.M88.4 R12, [R6+0x20080] ;  /* 0x02008000060c783b */ /* 0x000e220000000200 */
[----:B-1----:R-:W-:Y:S03]  /*b2300*/  STL.64 [R1+0x1e0], R24 ;  /* 0x0001e01801007387 */ /* 0x002fe60000100a00 */
[----:B------:R-:W-:Y:S02]  /*b2310*/  STL.64 [R1+0x1e8], R26 ;  /* 0x0001e81a01007387 */ /* 0x000fe40000100a00 */
[----:B------:R-:W1:Y:S01]  /*b2320*/  LDSM.16.M88.4 R24, [R6+0x24080] ;  /* 0x024080000618783b */ /* 0x000e620000000200 */
[----:B0-----:R-:W-:Y:S03]  /*b2330*/  STL.64 [R1+0x1d0], R12 ;  /* 0x0001d00c01007387 */ /* 0x001fe60000100a00 */
[----:B------:R-:W-:Y:S02]  /*b2340*/  STL.64 [R1+0x1d8], R14 ;  /* 0x0001d80e01007387 */ /* 0x000fe40000100a00 */
[----:B------:R-:W0:Y:S01]  /*b2350*/  LDSM.16.M88.4 R12, [R6+0x28080] ;  /* 0x02808000060c783b */ /* 0x000e220000000200 */
[----:B-1----:R-:W-:Y:S03]  /*b2360*/  STL.64 [R1+0x1c0], R24 ;  /* 0x0001c01801007387 */ /* 0x002fe60000100a00 */
[----:B------:R-:W-:Y:S02]  /*b2370*/  STL.64 [R1+0x1c8], R26 ;  /* 0x0001c81a01007387 */ /* 0x000fe40000100a00 */
[----:B------:R-:W-:Y:S04]  /*b2380*/  LDSM.16.M88.4 R24, [R6+0x34080] ;  /* 0x034080000618783b */ /* 0x000fe80000000200 */
[----:B0-----:R-:W-:Y:S01]  /*b2390*/  IMAD.MOV.U32 R10, RZ, RZ, R12 ;  /* 0x000000ffff0a7224 */ /* 0x001fe200078e000c */
[----:B------:R-:W-:Y:S01]  /*b23a0*/  STL.64 [R1+0x1b0], R12 ;  /* 0x0001b00c01007387 */ /* 0x000fe20000100a00 */
[----:B------:R-:W-:Y:S02]  /*b23b0*/  STL.64 [R1+0x1b8], R14 ;  /* 0x0001b80e01007387 */ /* 0x000fe40000100a00 */
[----:B------:R-:W-:-:S02]  /*b23c0*/  IMAD.MOV.U32 R3, RZ, RZ, R13 ;  /* 0x000000ffff037224 */ /* 0x000fc400078e000d */
[----:B------:R-:W0:Y:S04]  /*b23d0*/  LDSM.16.M88.4 R12, [R6+0x2c080] ;  /* 0x02c08000060c783b */ /* 0x000e280000000200 */
[----:B------:R-:W-:Y:S01]  /*b23e0*/  STL [R1+0xbaa8], R10 ;  /* 0x00baa80a01007387 */ /* 0x000fe20000100800 */
[----:B------:R-:W-:Y:S02]  /*b23f0*/  STL.64 [R1+0xbaa0], R8 ;  /* 0x00baa00801007387 */ /* 0x000fe40000100a00 */
[----:B------:R-:W1:Y:S01]  /*b2400*/  LDSM.16.M88.4 R8, [R6+0x30080] ;  /* 0x030080000608783b */ /* 0x000e620000000200 */
[----:B0-----:R-:W-:Y:S03]  /*b2410*/  STL.64 [R1+0x1a0], R12 ;  /* 0x0001a00c01007387 */ /* 0x001fe60000100a00 */
[----:B------:R-:W-:Y:S02]  /*b2420*/  STL.64 [R1+0x1a8], R14 ;  /* 0x0001a80e01007387 */ /* 0x000fe40000100a00 */
[----:B------:R-:W0:Y:S04]  /*b2430*/  LDSM.16.M88.4 R12, [R6+0x38080] ;  /* 0x03808000060c783b */ /* 0x000e280000000200 */
[----:B-1----:R-:W-:Y:S01]  /*b2440*/  STL.64 [R1+0x190], R8 ;  /* 0x0001900801007387 */ /* 0x002fe20000100a00 */
[----:B------:R-:W-:Y:S02]  /*b2450*/  STL.64 [R1+0x198], R10 ;  /* 0x0001980a01007387 */ /* 0x000fe40000100a00 */
[----:B------:R-:W1:Y:S04]  /*b2460*/  LDSM.16.M88.4 R8, [R6+0x3c080] ;  /* 0x03c080000608783b */ /* 0x000e680000000200 */
[----:B------:R-:W-:Y:S02]  /*b2470*/  STL.64 [R1+0x180], R24 ;  /* 0x0001801801007387 */ /* 0x000fe40000100a00 */
[----:B------:R-:W-:Y:S01]  /*b2480*/  STL.64 [R1+0x188], R26 ;  /* 0x0001881a01007387 */ /* 0x000fe20000100a00 */
[----:B------:R-:W2:Y:S04]  /*b2490*/  LDSM.16.MT88.4 R4, [R7+0x44080] ;  /* 0x044080000704783b */ /* 0x000ea80000004200 */
[----:B0-----:R0:W-:Y:S01]  /*b24a0*/  STL.64 [R1+0x170], R12 ;  /* 0x0001700c01007387 */ /* 0x0011e20000100a00 */
[----:B------:R3:W-:Y:S03]  /*b24b0*/  STL.64 [R1+0x178], R14 ;  /* 0x0001780e01007387 */ /* 0x0007e60000100a00 */
[----:B0-----:R-:W4:Y:S01]  /*b24c0*/  LDL.LU R12, [R1+0x4c0] ;  /* 0x0004c000010c7983 */ /* 0x001f220000300800 */
[----:B-1----:R0:W-:Y:S02]  /*b24d0*/  STL.64 [R1+0x160], R8 ;  /* 0x0001600801007387 */ /* 0x0021e40000100a00 */
[----:B------:R-:W-:Y:S02]  /*b24e0*/  STL.64 [R1+0x168], R10 ;  /* 0x0001680a01007387 */ /* 0x000fe40000100a00 */
[----:B------:R-:W4:Y:S01]  /*b24f0*/  LDL.LU R13, [R1+0x4c4] ;  /* 0x0004c400010d7983 */ /* 0x000f220000300800 */
[----:B---3--:R-:W3:Y:S01]  /*b2500*/  LDL.LU R14, [R1+0x4c8] ;  /* 0x0004c800010e7983 */ /* 0x008ee20000300800 */
[----:B------:R-:W3:Y:S02]  /*b2510*/  LDL.LU R15, [R1+0x4cc] ;  /* 0x0004cc00010f7983 */ /* 0x000ee40000300800 */
[----:B0-----:R-:W-:-:S02]  /*b2520*/  IMAD.MOV.U32 R8, RZ, RZ, R23 ;  /* 0x000000ffff087224 */ /* 0x001fc400078e0017 */
[----:B------:R-:W-:Y:S01]  /*b2530*/  IMAD.MOV.U32 R9, RZ, RZ, R22 ;  /* 0x000000ffff097224 */ /* 0x000fe200078e0016 */
[----:B---3--:R-:W-:Y:S01]  /*b2540*/  STL.64 [R1+0xbab8], R14 ;  /* 0x00bab80e01007387 */ /* 0x008fe20000100a00 */
[----:B----4-:R-:W-:Y:S03]  /*b2550*/  STL.64 [R1+0xbab0], R12 ;  /* 0x00bab00c01007387 */ /* 0x010fe60000100a00 */
[----:B------:R0:W-:Y:S02]  /*b2560*/  STL.64 [R1+0xbac0], R8 ;  /* 0x00bac00801007387 */ /* 0x0001e40000100a00 */
[----:B0-----:R-:W3:Y:S01]  /*b2570*/  LDL.64 R8, [R1+0x10] ;  /* 0x0000100001087983 */ /* 0x001ee20000100a00 */
[----:B------:R-:W-:Y:S02]  /*b2580*/  IMAD.MOV.U32 R22, RZ, RZ, R2 ;  /* 0x000000ffff167224 */ /* 0x000fe400078e0002 */
[----:B------:R-:W-:Y:S01]  /*b2590*/  IMAD.MOV.U32 R23, RZ, RZ, R29 ;  /* 0x000000ffff177224 */ /* 0x000fe200078e001d */
[----:B---3--:R0:W-:Y:S02]  /*b25a0*/  STL.64 [R1+0xbad8], R8 ;  /* 0x00bad80801007387 */ /* 0x0081e40000100a00 */
[----:B0-----:R-:W-:-:S02]  /*b25b0*/  IMAD.MOV.U32 R8, RZ, RZ, R21 ;  /* 0x000000ffff087224 */ /* 0x001fc400078e0015 */
[----:B------:R-:W-:-:S05]  /*b25c0*/  IMAD.MOV.U32 R9, RZ, RZ, R20 ;  /* 0x000000ffff097224 */ /* 0x000fca00078e0014 */
[----:B------:R0:W-:Y:S01]  /*b25d0*/  STL.64 [R1+0xbb00], R8 ;  /* 0x00bb000801007387 */ /* 0x0001e20000100a00 */
[----:B------:R-:W3:Y:S02]  /*b25e0*/  LDL.LU R2, [R1+0xbc08] ;  /* 0x00bc080001027983 */ /* 0x000ee40000300800 */
[----:B------:R-:W4:Y:S02]  /*b25f0*/  LDL.LU R29, [R1+0xbc04] ;  /* 0x00bc0400011d7983 */ /* 0x000f240000300800 */
[----:B------:R1:W-:Y:S01]  /*b2600*/  STL.64 [R1+0xbb08], R22 ;  /* 0x00bb081601007387 */ /* 0x0003e20000100a00 */
        /* <DEDUP_REMOVED lines=9> */
[----:B------:R-:W2:Y:S01]  /*b26a0*/  LDL.LU R28, [R1+0xbbfc] ;  /* 0x00bbfc00011c7983 */ /* 0x000ea20000300800 */
[----:B------:R4:W-:Y:S02]  /*b26b0*/  STL.64 [R1+0xbb20], R22 ;  /* 0x00bb201601007387 */ /* 0x0009e40000100a00 */
[----:B----4-:R-:W-:Y:S02]  /*b26c0*/  IMAD.MOV.U32 R22, RZ, RZ, R29 ;  /* 0x000000ffff167224 */ /* 0x010fe400078e001d */
[----:B---3--:R-:W-:Y:S01]  /*b26d0*/  IMAD.MOV.U32 R23, RZ, RZ, R2 ;  /* 0x000000ffff177224 */ /* 0x008fe200078e0002 */
[----:B------:R-:W3:Y:S01]  /*b26e0*/  LDL.LU R29, [R1+0xbbf8] ;  /* 0x00bbf800011d7983 */ /* 0x000ee20000300800 */
[----:B------:R-:W4:Y:S03]  /*b26f0*/  LDL.LU R2, [R1+0xbbf4] ;  /* 0x00bbf40001027983 */ /* 0x000f260000300800 */
[----:B------:R2:W-:Y:S01]  /*b2700*/  STL.64 [R1+0xbb38], R22 ;  /* 0x00bb381601007387 */ /* 0x0005e20000100a00 */
[----:B------:R-:W3:Y:S02]  /*b2710*/  LDL.LU R8, [R1+0x840] ;  /* 0x0008400001087983 */ /* 0x000ee40000300800 */
[----:B------:R-:W3:Y:S02]  /*b2720*/  LDL.LU R9, [R1+0x844] ;  /* 0x0008440001097983 */ /* 0x000ee40000300800 */
[----:B------:R-:W3:Y:S01]  /*b2730*/  LDL.LU R10, [R1+0x848] ;  /* 0x00084800010a7983 */ /* 0x000ee20000300800 */
[----:B------:R-:W3:Y:S01]  /*b2740*/  LDL.LU R11, [R1+0x84c] ;  /* 0x00084c00010b7983 */ /* 0x000ee20000300800 */
[----:B--2---:R-:W-:-:S02]  /*b2750*/  IMAD.MOV.U32 R23, RZ, RZ, R0 ;  /* 0x000000ffff177224 */ /* 0x004fc400078e0000 */
[----:B------:R-:W-:Y:S02]  /*b2760*/  IMAD.MOV.U32 R22, RZ, RZ, R28 ;  /* 0x000000ffff167224 */ /* 0x000fe400078e001c */
[----:B------:R-:W2:Y:S01]  /*b2770*/  LDL.LU R28, [R1+0xbbf0] ;  /* 0x00bbf000011c7983 */ /* 0x000ea20000300800 */
[----:B------:R-:W2:Y:S02]  /*b2780*/  LDL.LU R0, [R1+0xbbec] ;  /* 0x00bbec0001007983 */ /* 0x000ea40000300800 */
[----:B------:R-:W-:Y:S01]  /*b2790*/  STL.64 [R1+0xbb50], R22 ;  /* 0x00bb501601007387 */ /* 0x000fe20000100a00 */
[----:B---3--:R-:W-:Y:S01]  /*b27a0*/  STL.64 [R1+0xbb30], R10 ;  /* 0x00bb300a01007387 */ /* 0x008fe20000100a00 */
[----:B------:R0:W-:Y:S03]  /*b27b0*/  STL.64 [R1+0xbb28], R8 ;  /* 0x00bb280801007387 */ /* 0x0001e60000100a00 */
[----:B0-----:R-:W3:Y:S01]  /*b27c0*/  LDL.LU R8, [R1+0x850] ;  /* 0x0008500001087983 */ /* 0x001ee20000300800 */
[----:B------:R-:W3:Y:S02]  /*b27d0*/  LDL.LU R9, [R1+0x854] ;  /* 0x0008540001097983 */ /* 0x000ee40000300800 */
[----:B------:R-:W3:Y:S02]  /*b27e0*/  LDL.LU R10, [R1+0x858] ;  /* 0x00085800010a7983 */ /* 0x000ee40000300800 */
[----:B------:R-:W3:Y:S02]  /*b27f0*/  LDL.LU R11, [R1+0x85c] ;  /* 0x00085c00010b7983 */ /* 0x000ee40000300800 */
[----:B----4-:R-:W-:-:S02]  /*b2800*/  IMAD.MOV.U32 R22, RZ, RZ, R2 ;  /* 0x000000ffff167224 */ /* 0x010fc400078e0002 */
[----:B------:R-:W-:Y:S01]  /*b2810*/  IMAD.MOV.U32 R23, RZ, RZ, R29 ;  /* 0x000000ffff177224 */ /* 0x000fe200078e001d */
[----:B------:R-:W4:Y:S01]  /*b2820*/  LDL.LU R2, [R1+0xbbe8] ;  /* 0x00bbe80001027983 */ /* 0x000f220000300800 */
[----:B------:R-:W4:Y:S03]  /*b2830*/  LDL.LU R29, [R1+0xbbe4] ;  /* 0x00bbe400011d7983 */ /* 0x000f260000300800 */
[----:B------:R2:W-:Y:S02]  /*b2840*/  STL.64 [R1+0xbb68], R22 ;  /* 0x00bb681601007387 */ /* 0x0005e40000100a00 */
[----:B--2---:R-:W-:Y:S02]  /*b2850*/  IMAD.MOV.U32 R23, RZ, RZ, R28 ;  /* 0x000000ffff177224 */ /* 0x004fe400078e001c */
[----:B------:R-:W-:Y:S01]  /*b2860*/  IMAD.MOV.U32 R22, RZ, RZ, R0 ;  /* 0x000000ffff167224 */ /* 0x000fe200078e0000 */
[----:B---3--:R-:W-:Y:S01]  /*b2870*/  STL.64 [R1+0xbb48], R10 ;  /* 0x00bb480a01007387 */ /* 0x008fe20000100a00 */
[----:B------:R0:W-:Y:S03]  /*b2880*/  STL.64 [R1+0xbb40], R8 ;  /* 0x00bb400801007387 */ /* 0x0001e60000100a00 */
[----:B0-----:R-:W2:Y:S01]  /*b2890*/  LDL.LU R8, [R1+0x860] ;  /* 0x0008600001087983 */ /* 0x001ea20000300800 */
[----:B------:R-:W2:Y:S02]  /*b28a0*/  LDL.LU R9, [R1+0x864] ;  /* 0x0008640001097983 */ /* 0x000ea40000300800 */
[----:B------:R-:W3:Y:S02]  /*b28b0*/  LDL.LU R10, [R1+0x868] ;  /* 0x00086800010a7983 */ /* 0x000ee40000300800 */
[----:B------:R-:W3:Y:S01]  /*b28c0*/  LDL.LU R11, [R1+0x86c] ;  /* 0x00086c00010b7983 */ /* 0x000ee20000300800 */
[----:B------:R-:W2:Y:S01]  /*b28d0*/  LDL.LU R0, [R1+0xbbe0] ;  /* 0x00bbe00001007983 */ /* 0x000ea20000300800 */
[----:B------:R-:W2:Y:S02]  /*b28e0*/  LDL.LU R28, [R1+0xbbdc] ;  /* 0x00bbdc00011c7983 */ /* 0x000ea40000300800 */
[----:B------:R4:W-:Y:S02]  /*b28f0*/  STL.64 [R1+0xbb80], R22 ;  /* 0x00bb801601007387 */ /* 0x0009e40000100a00 */
[----:B----4-:R-:W-:-:S02]  /*b2900*/  IMAD.MOV.U32 R22, RZ, RZ, R29 ;  /* 0x000000ffff167224 */ /* 0x010fc400078e001d */
        /* <DEDUP_REMOVED lines=8> */
[----:B------:R-:W2:Y:S02]  /*b2990*/  LDL.LU R2, [R1+0xbbd4] ;  /* 0x00bbd40001027983 */ /* 0x000ea40000300800 */
[----:B------:R0:W-:Y:S02]  /*b29a0*/  STL.64 [R1+0xbb98], R22 ;  /* 0x00bb981601007387 */ /* 0x0001e40000100a00 */
[----:B0-----:R-:W-:-:S02]  /*b29b0*/  IMAD.MOV.U32 R22, RZ, RZ, R28 ;  /* 0x000000ffff167224 */ /* 0x001fc400078e001c */
[----:B------:R-:W-:Y:S01]  /*b29c0*/  IMAD.MOV.U32 R23, RZ, RZ, R0 ;  /* 0x000000ffff177224 */ /* 0x000fe200078e0000 */
[----:B------:R-:W3:Y:S01]  /*b29d0*/  LDL.LU R28, [R1+0xbbd0] ;  /* 0x00bbd000011c7983 */ /* 0x000ee20000300800 */
[----:B------:R-:W3:Y:S03]  /*b29e0*/  LDL.LU R0, [R1+0xbbcc] ;  /* 0x00bbcc0001007983 */ /* 0x000ee60000300800 */
[----:B------:R4:W-:Y:S01]  /*b29f0*/  STL.64 [R1+0xbba8], R22 ;  /* 0x00bba81601007387 */ /* 0x0009e20000100a00 */
[----:B------:R-:W3:Y:S02]  /*b2a00*/  LDL.LU R24, [R1+0x8b0] ;  /* 0x0008b00001187983 */ /* 0x000ee40000300800 */
[----:B------:R-:W3:Y:S02]  /*b2a10*/  LDL.LU R25, [R1+0x8b4] ;  /* 0x0008b40001197983 */ /* 0x000ee40000300800 */
[----:B------:R-:W3:Y:S01]  /*b2a20*/  LDL.LU R26, [R1+0x8b8] ;  /* 0x0008b800011a7983 */ /* 0x000ee20000300800 */
[----:B------:R-:W3:Y:S01]  /*b2a30*/  LDL.LU R27, [R1+0x8bc] ;  /* 0x0008bc00011b7983 */ /* 0x000ee20000300800 */
[----:B----4-:R-:W-:-:S02]  /*b2a40*/  IMAD.MOV.U32 R23, RZ, RZ, R29 ;  /* 0x000000ffff177224 */ /* 0x010fc400078e001d */
[----:B--2---:R-:W-:Y:S01]  /*b2a50*/  IMAD.MOV.U32 R22, RZ, RZ, R2 ;  /* 0x000000ffff167224 */ /* 0x004fe200078e0002 */
[----:B---3--:R-:W-:Y:S01]  /*b2a60*/  STL.64 [R1+0xbbb8], R26 ;  /* 0x00bbb81a01007387 */ /* 0x008fe20000100a00 */
[----:B------:R0:W-:Y:S02]  /*b2a70*/  STL.64 [R1+0xbbb0], R24 ;  /* 0x00bbb01801007387 */ /* 0x0001e40000100a00 */
[----:B------:R-:W2:Y:S02]  /*b2a80*/  LDL.LU R2, [R1+0xbbc8] ;  /* 0x00bbc80001027983 */ /* 0x000ea40000300800 */
[----:B------:R-:W3:Y:S01]  /*b2a90*/  LDL.LU R29, [R1+0xbbc4] ;  /* 0x00bbc400011d7983 */ /* 0x000ee20000300800 */
[----:B0-----:R-:W4:Y:S01]  /*b2aa0*/  LDL.LU R24, [R1+0x8c0] ;  /* 0x0008c00001187983 */ /* 0x001f220000300800 */
[----:B------:R-:W4:Y:S02]  /*b2ab0*/  LDL.LU R25, [R1+0x8c4] ;  /* 0x0008c40001197983 */ /* 0x000f240000300800 */
[----:B------:R-:W4:Y:S02]  /*b2ac0*/  LDL.LU R26, [R1+0x8c8] ;  /* 0x0008c800011a7983 */ /* 0x000f240000300800 */
[----:B------:R-:W4:Y:S01]  /*b2ad0*/  LDL.LU R27, [R1+0x8cc] ;  /* 0x0008cc00011b7983 */ /* 0x000f220000300800 */
        /* <DEDUP_REMOVED lines=12> */
[----:B------:R-:W2:Y:S01]  /*b2ba0*/  LDL.LU R12, [R1+0x4d0] ;  /* 0x0004d000010c7983 */ /* 0x000ea20000300800 */
[----:B------:R-:W2:Y:S02]  /*b2bb0*/  LDL.LU R13, [R1+0x4d4] ;  /* 0x0004d400010d7983 */ /* 0x000ea40000300800 */
[----:B------:R-:W2:Y:S02]  /*b2bc0*/  LDL.LU R14, [R1+0x4d8] ;  /* 0x0004d800010e7983 */ /* 0x000ea40000300800 */
[----:B---3--:R-:W-:-:S02]  /*b2bd0*/  IMAD.MOV.U32 R15, RZ, RZ, R29 ;  /* 0x000000ffff0f7224 */ /* 0x008fc400078e001d */
[----:B------:R-:W3:Y:S01]  /*b2be0*/  LDL.LU R29, [R1+0xbbc0] ;  /* 0x00bbc000011d7983 */ /* 0x000ee20000300800 */
[C---:B----4-:R-:W-:Y:S03]  /*b2bf0*/  HMMA.16816.F32.BF16 R20, R16.reuse, R22, R24 ;  /* 0x000000161014723c */ /* 0x050fe60000041818 */
        /* <DEDUP_REMOVED lines=11> */
[----:B------:R-:W-:Y:S01]  /*b2cb0*/  STL [R1+0xb9d8], R5 ;  /* 0x00b9d80501007387 */ /* 0x000fe20000100800 */
[----:B------:R-:W-:Y:S01]  /*b2cc0*/  STL [R1+0xb9d4], R6 ;  /* 0x00b9d40601007387 */ /* 0x000fe20000100800 */
[----:B------:R-:W-:Y:S02]  /*b2cd0*/  STL [R1+0xb9d0], R7 ;  /* 0x00b9d00701007387 */ /* 0x000fe40000100800 */
[----:B------:R-:W4:Y:S02]  /*b2ce0*/  LDL.LU.64 R26, [R1+0xbbb8] ;  /* 0x00bbb800011a7983 */ /* 0x000f240000300a00 */
[----:B------:R-:W4:Y:S01]  /*b2cf0*/  LDL.LU.64 R24, [R1+0xbbb0] ;  /* 0x00bbb00001187983 */ /* 0x000f220000300a00 */
[----:B------:R-:W-:Y:S01]  /*b2d00*/  STL.64 [R1+0x8c0], R20 ;  /* 0x0008c01401007387 */ /* 0x000fe20000100a00 */
[----:B------:R0:W-:Y:S03]  /*b2d10*/  STL.64 [R1+0x8c8], R22 ;  /* 0x0008c81601007387 */ /* 0x0001e60000100a00 */
[----:B0-----:R-:W4:Y:S02]  /*b2d20*/  LDL.LU.64 R22, [R1+0xbba8] ;  /* 0x00bba80001167983 */ /* 0x001f240000300a00 */
[C---:B----4-:R-:W-:Y:S02]  /*b2d30*/  HMMA.16816.F32.BF16 R20, R16.reuse, R22, R24 ;  /* 0x000000161014723c */ /* 0x050fe40000041818 */
[----:B------:R-:W4:Y:S11]  /*b2d40*/  LDL.LU.64 R24, [R1+0xbba0] ;  /* 0x00bba00001187983 */ /* 0x000f360000300a00 */
[----:B------:R-:W-:Y:S10]  /*b2d50*/  @!UPT UIADD3 URZ, URZ, URZ, URZ ;  /* 0x0000003f3f3ff290 */ /* 0x000ff4000fffe03f */
[----:B------:R0:W-:Y:S01]  /*b2d60*/  STL.64 [R1+0x8b0], R20 ;  /* 0x0008b01401007387 */ /* 0x0001e20000100a00 */
[----:B------:R-:W-:Y:S02]  /*b2d70*/  IMAD.MOV.U32 R26, RZ, RZ, R22 ;  /* 0x000000ffff1a7224 */ /* 0x000fe400078e0016 */
[----:B------:R-:W-:Y:S02]  /*b2d80*/  IMAD.MOV.U32 R27, RZ, RZ, R23 ;  /* 0x000000ffff1b7224 */ /* 0x000fe400078e0017 */
[----:B------:R-:W0:Y:S01]  /*b2d90*/  LDL.LU.64 R22, [R1+0xbb98] ;  /* 0x00bb980001167983 */ /* 0x000e220000300a00 */
[----:B------:R-:W-:Y:S02]  /*b2da0*/  STL [R1+0xb248], R26 ;  /* 0x00b2481a01007387 */ /* 0x000fe40000100800 */
[----:B------:R-:W-:Y:S01]  /*b2db0*/  STL [R1+0xb244], R27 ;  /* 0x00b2441b01007387 */ /* 0x000fe20000100800 */
[C---:B0-----:R-:W-:Y:S01]  /*b2dc0*/  HMMA.16816.F32.BF16 R20, R16.reuse, R22, R8 ;  /* 0x000000161014723c */ /* 0x041fe20000041808 */
        /* <DEDUP_REMOVED lines=41> */
[----:B---3--:R-:W-:Y:S01]  /*b3060*/  IMAD.MOV.U32 R15, RZ, RZ, R29 ;  /* 0x000000ffff0f7224 */ /* 0x008fe200078e001d */
[----:B--2---:R-:W-:Y:S02]  /*b3070*/  HMMA.16816.F32.BF16 R16, R16, R22, R8 ;  /* 0x000000161010723c */ /* 0x004fe40000041808 */
[----:B------:R-:W2:Y:S01]  /*b3080*/  LDL.LU.64 R8, [R1+0xbb00] ;  /* 0x00bb000001087983 */ /* 0x000ea20000300a00 */
[----:B------:R-:W2:Y:S02]  /*b3090*/  LDL.LU.64 R22, [R1+0xbaf8] ;  /* 0x00baf80001167983 */ /* 0x000ea40000300a00 */
[----:B------:R-:W2:Y:S11]  /*b30a0*/  LDL.LU.64 R20, [R1+0xbaf0] ;  /* 0x00baf00001147983 */ /* 0x000eb60000300a00 */
[----:B------:R-:W-:Y:S07]  /*b30b0*/  @!UPT UIADD3 URZ, URZ, URZ, URZ ;  /* 0x0000003f3f3ff290 */ /* 0x000fee000fffe03f */
[----:B------:R0:W-:Y:S01]  /*b30c0*/  STL.64 [R1+0x500], R16 ;  /* 0x0005001001007387 */ /* 0x0001e20000100a00 */
[----:B------:R1:W-:Y:S02]  /*b30d0*/  STL [R1+0x508], R18 ;  /* 0x0005081201007387 */ /* 0x0003e40000100800 */
[----:B------:R-:W-:Y:S01]  /*b30e0*/  IMAD.MOV.U32 R29, RZ, RZ, R19 ;  /* 0x000000ffff1d7224 */ /* 0x000fe200078e0013 */
[----:B0-----:R-:W3:Y:S01]  /*b30f0*/  LDL.LU R16, [R1+0x4a0] ;  /* 0x0004a00001107983 */ /* 0x001ee20000300800 */
[----:B------:R-:W3:Y:S02]  /*b3100*/  LDL.LU R17, [R1+0x4a4] ;  /* 0x0004a40001117983 */ /* 0x000ee40000300800 */
[----:B-1----:R-:W3:Y:S02]  /*b3110*/  LDL.LU R18, [R1+0x4a8] ;  /* 0x0004a80001127983 */ /* 0x002ee40000300800 */
[----:B------:R-:W3:Y:S01]  /*b3120*/  LDL.LU R19, [R1+0x4ac] ;  /* 0x0004ac0001137983 */ /* 0x000ee20000300800 */
[----:B------:R-:W-:Y:S01]  /*b3130*/  STL [R1+0xb240], R29 ;  /* 0x00b2401d01007387 */ /* 0x000fe20000100800 */
[C---:B--2---:R-:W-:Y:S03]  /*b3140*/  HMMA.16816.F32.BF16 R8, R20.reuse, R8, R12 ;  /* 0x000000081408723c */ /* 0x044fe6000004180c */
[----:B------:R-:W2:Y:S01]  /*b3150*/  LDL.LU.64 R14, [R1+0xbae8] ;  /* 0x00bae800010e7983 */ /* 0x000ea20000300a00 */
[----:B------:R-:W2:Y:S11]  /*b3160*/  LDL.LU.64 R12, [R1+0xbae0] ;  /* 0x00bae000010c7983 */ /* 0x000eb60000300a00 */
[----:B------:R-:W-:Y:S08]  /*b3170*/  @!UPT UIADD3 URZ, URZ, URZ, URZ ;  /* 0x0000003f3f3ff290 */ /* 0x000ff0000fffe03f */
[----:B------:R0:W-:Y:S01]  /*b3180*/  STL.64 [R1+0x4f0], R8 ;  /* 0x0004f00801007387 */ /* 0x0001e20000100a00 */
[----:B------:R-:W-:Y:S03]  /*b3190*/  STL.64 [R1+0x4f8], R10 ;  /* 0x0004f80a01007387 */ /* 0x000fe60000100a00 */
        /* <DEDUP_REMOVED lines=11> */
[----:B------:R0:W-:Y:S04]  /*b3250*/  STL.64 [R1+0xba60], R4 ;  /* 0x00ba600401007387 */ /* 0x0001e80000100a00 */
[----:B0-----:R-:W3:Y:S01]  /*b3260*/  LDL.LU R4, [R1+0x4b0] ;  /* 0x0004b00001047983 */ /* 0x001ee20000300800 */
[----:B------:R-:W3:Y:S02]  /*b3270*/  LDL.LU R5, [R1+0x4b4] ;  /* 0x0004b40001057983 */ /* 0x000ee40000300800 */
[----:B------:R-:W3:Y:S02]  /*b3280*/  LDL.LU R6, [R1+0x4b8] ;  /* 0x0004b80001067983 */ /* 0x000ee40000300800 */
[----:B------:R-:W3:Y:S01]  /*b3290*/  LDL.LU R7, [R1+0x4bc] ;  /* 0x0004bc0001077983 */ /* 0x000ee20000300800 */
[C---:B--2---:R-:W-:Y:S01]  /*b32a0*/  HMMA.16816.F32.BF16 R8, R20.reuse, R8, R12 ;  /* 0x000000081408723c */ /* 0x044fe2000004180c */
[----:B------:R-:W4:Y:S01]  /*b32b0*/  LDL.LU.64 R14, [R1+0xbab8] ;  /* 0x00bab800010e7983 */ /* 0x000f220000300a00 */
[----:B------:R-:W4:Y:S11]  /*b32c0*/  LDL.LU.64 R12, [R1+0xbab0] ;  /* 0x00bab000010c7983 */ /* 0x000f360000300a00 */
[----:B------:R-:W-:Y:S10]  /*b32d0*/  @!UPT UIADD3 URZ, URZ, URZ, URZ ;  /* 0x0000003f3f3ff290 */ /* 0x000ff4000fffe03f */
[----:B------:R-:W-:Y:S01]  /*b32e0*/  STL.64 [R1+0x4d0], R8 ;  /* 0x0004d00801007387 */ /* 0x000fe20000100a00 */
[----:B------:R0:W-:Y:S03]  /*b32f0*/  STL.64 [R1+0x4d8], R10 ;  /* 0x0004d80a01007387 */ /* 0x0001e60000100a00 */
[----:B0-----:R-:W2:Y:S01]  /*b3300*/  LDL.LU R10, [R1+0xbaa8] ;  /* 0x00baa800010a7983 */ /* 0x001ea20000300800 */
[----:B------:R-:W3:Y:S01]  /*b3310*/  LDL.LU.64 R8, [R1+0xbaa0] ;  /* 0x00baa00001087983 */ /* 0x000ee20000300a00 */
[C---:B----4-:R-:W-:Y:S11]  /*b3320*/  HMMA.16816.F32.BF16 R12, R20.reuse, R24, R12 ;  /* 0x00000018140c723c */ /* 0x050ff6000004180c */
[----:B------:R-:W-:Y:S11]  /*b3330*/  @!UPT UIADD3 URZ, URZ, URZ, URZ ;  /* 0x0000003f3f3ff290 */ /* 0x000ff6000fffe03f */
[----:B------:R-:W-:Y:S01]  /*b3340*/  @!UPT UIADD3 URZ, URZ, URZ, URZ ;  /* 0x0000003f3f3ff290 */ /* 0x000fe2000fffe03f */
[----:B------:R-:W-:Y:S01]  /*b3350*/  STL.64 [R1+0x4c0], R12 ;  /* 0x0004c00c01007387 */ /* 0x000fe20000100a00 */
[----:B------:R0:W-:Y:S03]  /*b3360*/  STL.64 [R1+0x4c8], R14 ;  /* 0x0004c80e01007387 */ /* 0x0001e60000100a00 */
[----:B0-----:R-:W4:Y:S01]  /*b3370*/  LDL.LU R14, [R1+0xba98] ;  /* 0x00ba9800010e7983 */ /* 0x001f220000300800 */
[----:B------:R-:W2:Y:S01]  /*b3380*/  LDL.LU.64 R12, [R1+0xba90] ;  /* 0x00ba9000010c7983 */ /* 0x000ea20000300a00 */
[C---:B---3--:R-:W-:Y:S01]  /*b3390*/  HMMA.16816.F32.BF16 R16, R20.reuse, R8, R16 ;  /* 0x000000081410723c */ /* 0x048fe20000041810 */
[----:B------:R-:W-:Y:S07]  /*b33a0*/  STL.64 [R1+0xba58], R24 ;  /* 0x00ba581801007387 */ /* 0x000fee0000100a00 */
[----:B--2---:R-:W-:Y:S01]  /*b33b0*/  HMMA.16816.F32.BF16 R4, R20, R12, R4 ;  /* 0x0000000c1404723c */ /* 0x004fe20000041804 */
[----:B----4-:R-:W-:Y:S01]  /*b33c0*/  STL [R1+0xba88], R14 ;  /* 0x00ba880e01007387 */ /* 0x010fe20000100800 */
[----:B------:R0:W-:Y:S11]  /*b33d0*/  STL.64 [R1+0xba80], R12 ;  /* 0x00ba800c01007387 */ /* 0x0001f60000100a00 */
[----:B------:R-:W-:Y:S10]  /*b33e0*/  @!UPT UIADD3 URZ, URZ, URZ, URZ ;  /* 0x0000003f3f3ff290 */ /* 0x000ff4000fffe03f */
[----:B------:R1:W-:Y:S01]  /*b33f0*/  STL.64 [R1+0x4b0], R4 ;  /* 0x0004b00401007387 */ /* 0x0003e20000100a00 */
[----:B------:R2:W-:Y:S02]  /*b3400*/  STL.64 [R1+0x4b8], R6 ;  /* 0x0004b80601007387 */ /* 0x0005e40000100a00 */
[----:B0-----:R-:W3:Y:S02]  /*b3410*/  LDL.LU R12, [R1+0x830] ;  /* 0x00083000010c7983 */ /* 0x001ee40000300800 */
[----:B------:R-:W3:Y:S01]  /*b3420*/  LDL.LU R13, [R1+0x834] ;  /* 0x00083400010d7983 */ /* 0x000ee20000300800 */
[----:B------:R-:W3:Y:S01]  /*b3430*/  LDL.LU R14, [R1+0x838] ;  /* 0x00083800010e7983 */ /* 0x000ee20000300800 */
[----:B------:R-:W3:Y:S03]  /*b3440*/  LDL.LU R15, [R1+0x83c] ;  /* 0x00083c00010f7983 */ /* 0x000ee60000300800 */
[----:B-1----:R-:W4:Y:S01]  /*b3450*/  LDL.LU R4, [R1+0x820] ;  /* 0x0008200001047983 */ /* 0x002f220000300800 */
[----:B------:R-:W-:Y:S02]  /*b3460*/  STL.64 [R1+0x4a0], R16 ;  /* 0x0004a01001007387 */ /* 0x000fe40000100a00 */
[----:B------:R-:W-:Y:S02]  /*b3470*/  STL.64 [R1+0x4a8], R18 ;  /* 0x0004a81201007387 */ /* 0x000fe40000100a00 */
[----:B------:R-:W4:Y:S01]  /*b3480*/  LDL.LU R5, [R1+0x824] ;  /* 0x0008240001057983 */ /* 0x000f220000300800 */
[----:B--2---:R-:W2:Y:S01]  /*b3490*/  LDL.LU R6, [R1+0x828] ;  /* 0x0008280001067983 */ /* 0x004ea20000300800 */
[----:B------:R-:W2:Y:S03]  /*b34a0*/  LDL.LU R7, [R1+0x82c] ;  /* 0x00082c0001077983 */ /* 0x000ea60000300800 */
[----:B------:R-:W0:Y:S04]  /*b34b0*/  LDSM.16.MT88.4 R16, [R28+0x44000] ;  /* 0x044000001c10783b */ /* 0x000e280000004200 */
[----:B--2---:R-:W-:Y:S01]  /*b34c0*/  STL.64 [R1+0xba78], R6 ;  /* 0x00ba780601007387 */ /* 0x004fe20000100a00 */
[----:B----4-:R1:W-:Y:S02]  /*b34d0*/  STL.64 [R1+0xba70], R4 ;  /* 0x00ba700401007387 */ /* 0x0103e40000100a00 */
[----:B------:R-:W2:Y:S01]  /*b34e0*/  LDL.64 R24, [R1+0x1e0] ;  /* 0x0001e00001187983 */ /* 0x000ea20000100a00 */
[----:B-1----:R-:W3:Y:S01]  /*b34f0*/  LDL.64 R4, [R1+0x30] ;  /* 0x0000300001047983 */ /* 0x002ee20000100a00 */
[----:B------:R1:W-:Y:S02]  /*b3500*/  STL.64 [R1+0xba50], R8 ;  /* 0x00ba500801007387 */ /* 0x0003e40000100a00 */
[----:B0-----:R-:W-:Y:S02]  /*b3510*/  STL.64 [R1+0xb8b8], R18 ;  /* 0x00b8b81201007387 */ /* 0x001fe40000100a00 */
[----:B------:R0:W-:Y:S01]  /*b3520*/  STL.64 [R1+0xb8b0], R16 ;  /* 0x00b8b01001007387 */ /* 0x0001e20000100a00 */
[----:B-1----:R-:W4:Y:S01]  /*b3530*/  LDL.64 R8, [R1+0x1d0] ;  /* 0x0001d00001087983 */ /* 0x002f220000100a00 */
[----:B0-----:R-:W-:-:S02]  /*b3540*/  IMAD.MOV.U32 R16, RZ, RZ, R10 ;  /* 0x000000ffff107224 */ /* 0x001fc400078e000a */
[----:B------:R-:W-:-:S05]  /*b3550*/  IMAD.MOV.U32 R17, RZ, RZ, R3 ;  /* 0x000000ffff117224 */ /* 0x000fca00078e0003 */
[----:B------:R0:W-:Y:S04]  /*b3560*/  STL.64 [R1+0xba30], R16 ;  /* 0x00ba301001007387 */ /* 0x0001e80000100a00 */
[----:B0-----:R-:W2:Y:S01]  /*b3570*/  LDL.64 R16, [R1+0x1c0] ;  /* 0x0001c00001107983 */ /* 0x001ea20000100a00 */
[----:B---3--:R-:W-:Y:S03]  /*b3580*/  HMMA.16816.F32.BF16 R12, R20, R4, R12 ;  /* 0x00000004140c723c */ /* 0x008fe6000004180c */
[----:B--2---:R0:W-:Y:S04]  /*b3590*/  STL.64 [R1+0xba48], R16 ;  /* 0x00ba481001007387 */ /* 0x0041e80000100a00 */
[----:B0-----:R-:W4:Y:S01]  /*b35a0*/  LDL.LU R16, [R1+0x810] ;  /* 0x0008100001107983 */ /* 0x001f220000300800 */
[----:B------:R-:W4:Y:S02]  /*b35b0*/  LDL.LU R17, [R1+0x814] ;  /* 0x0008140001117983 */ /* 0x000f240000300800 */
[----:B------:R-:W4:Y:S02]  /*b35c0*/  LDL.LU R18, [R1+0x818] ;  /* 0x0008180001127983 */ /* 0x000f240000300800 */
[----:B------:R-:W4:Y:S11]  /*b35d0*/  LDL.LU R19, [R1+0x81c] ;  /* 0x00081c0001137983 */ /* 0x000f360000300800 */
[----:B------:R-:W-:Y:S01]  /*b35e0*/  STL.64 [R1+0x830], R12 ;  /* 0x0008300c01007387 */ /* 0x000fe20000100a00 */
[----:B------:R0:W-:Y:S03]  /*b35f0*/  STL.64 [R1+0x838], R14 ;  /* 0x0008380e01007387 */ /* 0x0001e60000100a00 */
[----:B0-----:R-:W2:Y:S01]  /*b3600*/  LDL.LU R14, [R1+0xba88] ;  /* 0x00ba8800010e7983 */ /* 0x001ea20000300800 */
[----:B------:R-:W3:Y:S02]  /*b3610*/  LDL.LU.64 R12, [R1+0xba80] ;  /* 0x00ba8000010c7983 */ /* 0x000ee40000300a00 */
[----:B------:R-:W-:-:S02]  /*b3620*/  IMAD.MOV.U32 R15, RZ, RZ, R4 ;  /* 0x000000ffff0f7224 */ /* 0x000fc400078e0004 */
[----:B------:R-:W-:Y:S01]  /*b3630*/  IMAD.MOV.U32 R3, RZ, RZ, R5 ;  /* 0x000000ffff037224 */ /* 0x000fe200078e0005 */
[----:B------:R-:W4:Y:S01]  /*b3640*/  LDL.LU.64 R6, [R1+0xba78] ;  /* 0x00ba780001067983 */ /* 0x000f220000300a00 */
[----:B------:R-:W4:Y:S03]  /*b3650*/  LDL.LU.64 R4, [R1+0xba70] ;  /* 0x00ba700001047983 */ /* 0x000f260000300a00 */
[----:B--2---:R-:W-:Y:S01]  /*b3660*/  STL.64 [R1+0xb998], R14 ;  /* 0x00b9980e01007387 */ /* 0x004fe20000100a00 */
[----:B---3--:R0:W-:Y:S03]  /*b3670*/  STL.64 [R1+0xb990], R12 ;  /* 0x00b9900c01007387 */ /* 0x0081e60000100a00 */
[----:B0-----:R-:W2:Y:S04]  /*b3680*/  LDL.64 R12, [R1+0x190] ;  /* 0x00019000010c7983 */ /* 0x001ea80000100a00 */
[----:B--2---:R0:W-:Y:S04]  /*b3690*/  STL.64 [R1+0xba10], R12 ;  /* 0x00ba100c01007387 */ /* 0x0041e80000100a00 */
[----:B0-----:R-:W2:Y:S01]  /*b36a0*/  LDL.64 R12, [R1+0x1a0] ;  /* 0x0001a000010c7983 */ /* 0x001ea20000100a00 */
[C---:B----4-:R-:W-:Y:S03]  /*b36b0*/  HMMA.16816.F32.BF16 R4, R20.reuse, R24, R4 ;  /* 0x000000181404723c */ /* 0x050fe60000041804 */
[----:B--2---:R0:W-:Y:S04]  /*b36c0*/  STL.64 [R1+0xba28], R12 ;  /* 0x00ba280c01007387 */ /* 0x0041e80000100a00 */
[----:B0-----:R-:W2:Y:S01]  /*b36d0*/  LDL.LU R12, [R1+0x7f0] ;  /* 0x0007f000010c7983 */ /* 0x001ea20000300800 */
[----:B------:R-:W2:Y:S02]  /*b36e0*/  LDL.LU R13, [R1+0x7f4] ;  /* 0x0007f400010d7983 */ /* 0x000ea40000300800 */
[----:B------:R-:W3:Y:S02]  /*b36f0*/  LDL.LU R14, [R1+0x7f8] ;  /* 0x0007f800010e7983 */ /* 0x000ee40000300800 */
[----:B------:R-:W3:Y:S02]  /*b3700*/  LDL.LU R15, [R1+0x7fc] ;  /* 0x0007fc00010f7983 */ /* 0x000ee40000300800 */
[----:B------:R-:W-:Y:S01]  /*b3710*/  IMAD.MOV.U32 R26, RZ, RZ, R25 ;  /* 0x000000ffff1a7224 */ /* 0x000fe200078e0019 */
[----:B------:R-:W-:Y:S01]  /*b3720*/  HMMA.16816.F32.BF16 R16, R20, R8, R16 ;  /* 0x000000081410723c */ /* 0x000fe20000041810 */
[----:B---3--:R-:W-:Y:S01]  /*b3730*/  STL.64 [R1+0xba40], R14 ;  /* 0x00ba400e01007387 */ /* 0x008fe20000100a00 */
[----:B--2---:R0:W-:Y:S03]  /*b3740*/  STL.64 [R1+0xba38], R12 ;  /* 0x00ba380c01007387 */ /* 0x0041e60000100a00 */
[----:B0-----:R-:W2:Y:S01]  /*b3750*/  LDL.LU R12, [R1+0x800] ;  /* 0x00080000010c7983 */ /* 0x001ea20000300800 */
[----:B------:R-:W2:Y:S02]  /*b3760*/  LDL.LU R13, [R1+0x804] ;  /* 0x00080400010d7983 */ /* 0x000ea40000300800 */
[----:B------:R-:W2:Y:S02]  /*b3770*/  LDL.LU R14, [R1+0x808] ;  /* 0x00080800010e7983 */ /* 0x000ea40000300800 */
[----:B------:R-:W2:Y:S01]  /*b3780*/  LDL.LU R15, [R1+0x80c] ;  /* 0x00080c00010f7983 */ /* 0x000ea20000300800 */
[----:B------:R-:W-:Y:S01]  /*b3790*/  STL.64 [R1+0x820], R4 ;  /* 0x0008200401007387 */ /* 0x000fe20000100a00 */
[----:B------:R0:W-:Y:S03]  /*b37a0*/  STL.64 [R1+0x828], R6 ;  /* 0x0008280601007387 */ /* 0x0001e60000100a00 */
[----:B0-----:R-:W3:Y:S01]  /*b37b0*/  LDL.LU R6, [R1+0xba68] ;  /* 0x00ba680001067983 */ /* 0x001ee20000300800 */
[----:B------:R-:W4:Y:S02]  /*b37c0*/  LDL.LU.64 R4, [R1+0xba60] ;  /* 0x00ba600001047983 */ /* 0x000f240000300a00 */
[----:B------:R-:W-:-:S02]  /*b37d0*/  IMAD.MOV.U32 R7, RZ, RZ, R24 ;  /* 0x000000ffff077224 */ /* 0x000fc400078e0018 */
[----:B------:R-:W2:Y:S01]  /*b37e0*/  LDL.LU.64 R24, [R1+0xba58] ;  /* 0x00ba580001187983 */ /* 0x000ea20000300a00 */
[----:B------:R-:W-:Y:S03]  /*b37f0*/  STL [R1+0xba20], R26 ;  /* 0x00ba201a01007387 */ /* 0x000fe60000100800 */
[----:B--2---:R0:W-:Y:S04]  /*b3800*/  STL.64 [R1+0xba18], R24 ;  /* 0x00ba181801007387 */ /* 0x0041e80000100a00 */
[----:B0-----:R-:W2:Y:S01]  /*b3810*/  LDL.LU R24, [R1+0x7e0] ;  /* 0x0007e00001187983 */ /* 0x001ea20000300800 */
[----:B------:R-:W2:Y:S02]  /*b3820*/  LDL.LU R25, [R1+0x7e4] ;  /* 0x0007e40001197983 */ /* 0x000ea40000300800 */
[----:B---3--:R0:W-:Y:S02]  /*b3830*/  STL.64 [R1+0xb9e8], R6 ;  /* 0x00b9e80601007387 */ /* 0x0081e40000100a00 */
[----:B----4-:R-:W-:Y:S02]  /*b3840*/  STL.64 [R1+0xb9e0], R4 ;  /* 0x00b9e00401007387 */ /* 0x010fe40000100a00 */
[----:B0-----:R-:W-:-:S02]  /*b3850*/  IMAD.MOV.U32 R7, RZ, RZ, R8 ;  /* 0x000000ffff077224 */ /* 0x001fc400078e0008 */
[----:B------:R-:W-:Y:S02]  /*b3860*/  IMAD.MOV.U32 R6, RZ, RZ, R9 ;  /* 0x000000ffff067224 */ /* 0x000fe400078e0009 */
[----:B------:R-:W3:Y:S01]  /*b3870*/  LDL.LU.64 R8, [R1+0xba50] ;  /* 0x00ba500001087983 */ /* 0x000ee20000300a00 */
[----:B------:R0:W-:Y:S03]  /*b3880*/  STL.64 [R1+0x810], R16 ;  /* 0x0008101001007387 */ /* 0x0001e60000100a00 */
[----:B0-----:R-:W4:Y:S01]  /*b3890*/  LDL.LU.64 R16, [R1+0xba48] ;  /* 0x00ba480001107983 */ /* 0x001f220000300a00 */
[----:B------:R-:W-:Y:S02]  /*b38a0*/  IMAD.MOV.U32 R11, RZ, RZ, R19 ;  /* 0x000000ffff0b7224 */ /* 0x000fe400078e0013 */
[----:B------:R-:W-:-:S03]  /*b38b0*/  IMAD.MOV.U32 R10, RZ, RZ, R18 ;  /* 0x000000ffff0a7224 */ /* 0x000fc600078e0012 */
[----:B------:R-:W-:Y:S02]  /*b38c0*/  STL [R1+0xb250], R11 ;  /* 0x00b2500b01007387 */ /* 0x000fe40000100800 */
[----:B------:R-:W-:Y:S02]  /*b38d0*/  STL [R1+0xb24c], R10 ;  /* 0x00b24c0a01007387 */ /* 0x000fe40000100800 */
[----:B------:R-:W-:Y:S02]  /*b38e0*/  IMAD.MOV.U32 R26, RZ, RZ, R2 ;  /* 0x000000ffff1a7224 */ /* 0x000fe400078e0002 */
[----:B------:R-:W-:Y:S01]  /*b38f0*/  IMAD.MOV.U32 R27, RZ, RZ, R0 ;  /* 0x000000ffff1b7224 */ /* 0x000fe200078e0000 */
[C---:B----4-:R-:W-:Y:S01]  /*b3900*/  HMMA.16816.F32.BF16 R12, R20.reuse, R16, R12 ;  /* 0x00000010140c723c */ /* 0x050fe2000004180c */
[----:B------:R-:W-:Y:S02]  /*b3910*/  IMAD.MOV.U32 R2, RZ, RZ, R16 ;  /* 0x000000ffff027224 */ /* 0x000fe400078e0010 */
[----:B------:R-:W-:Y:S11]  /*b3920*/  IMAD.MOV.U32 R0, RZ, RZ, R17 ;  /* 0x000000ffff007224 */ /* 0x000ff600078e0011 */
[----:B------:R-:W-:Y:S09]  /*b3930*/  @!UPT UIADD3 URZ, URZ, URZ, URZ ;  /* 0x0000003f3f3ff290 */ /* 0x000ff2000fffe03f */
[----:B------:R-:W-:Y:S01]  /*b3940*/  STL.64 [R1+0x800], R12 ;  /* 0x0008000c01007387 */ /* 0x000fe20000100a00 */
[----:B------:R0:W-:Y:S03]  /*b3950*/  STL.64 [R1+0x808], R14 ;  /* 0x0008080e01007387 */ /* 0x0001e60000100a00 */
[----:B0-----:R-:W4:Y:S01]  /*b3960*/  LDL.LU.64 R14, [R1+0xba40] ;  /* 0x00ba4000010e7983 */ /* 0x001f220000300a00 */
[----:B------:R-:W4:Y:S02]  /*b3970*/  LDL.LU.64 R12, [R1+0xba38] ;  /* 0x00ba3800010c7983 */ /* 0x000f240000300a00 */
[----:B------:R-:W4:Y:S02]  /*b3980*/  LDL.LU.64 R16, [R1+0xba30] ;  /* 0x00ba300001107983 */ /* 0x000f240000300a00 */
[C---:B----4-:R-:W-:Y:S11]  /*b3990*/  HMMA.16816.F32.BF16 R12, R20.reuse, R16, R12 ;  /* 0x00000010140c723c */ /* 0x050ff6000004180c */
[----:B------:R-:W-:Y:S11]  /*b39a0*/  @!UPT UIADD3 URZ, URZ, URZ, URZ ;  /* 0x0000003f3f3ff290 */ /* 0x000ff6000fffe03f */
[----:B------:R-:W-:Y:S01]  /*b39b0*/  @!UPT UIADD3 URZ, URZ, URZ, URZ ;  /* 0x0000003f3f3ff290 */ /* 0x000fe2000fffe03f */
[----:B------:R0:W-:Y:S01]  /*b39c0*/  STL.64 [R1+0x7f0], R12 ;  /* 0x0007f00c01007387 */ /* 0x0001e20000100a00 */
[----:B------:R-:W-:Y:S03]  /*b39d0*/  STL.64 [R1+0x7f8], R14 ;  /* 0x0007f80e01007387 */ /* 0x000fe60000100a00 */
[----:B0-----:R-:W2:Y:S01]  /*b39e0*/  LDL.LU.64 R12, [R1+0xba28] ;  /* 0x00ba2800010c7983 */ /* 0x001ea20000300a00 */
[----:B------:R0:W-:Y:S03]  /*b39f0*/  STL.64 [R1+0xb928], R16 ;  /* 0x00b9281001007387 */ /* 0x0001e60000100a00 */
[----:B0-----:R-:W4:Y:S01]  /*b3a00*/  LDL.LU R16, [R1+0x7d0] ;  /* 0x0007d00001107983 */ /* 0x001f220000300800 */
[----:B------:R-:W4:Y:S02]  /*b3a10*/  LDL.LU R17, [R1+0x7d4] ;  /* 0x0007d40001117983 */ /* 0x000f240000300800 */
[----:B------:R-:W4:Y:S02]  /*b3a20*/  LDL.LU R18, [R1+0x7d8] ;  /* 0x0007d80001127983 */ /* 0x000f240000300800 */
[----:B------:R-:W4:Y:S01]  /*b3a30*/  LDL.LU R19, [R1+0x7dc] ;  /* 0x0007dc0001137983 */ /* 0x000f220000300800 */
[----:B--2---:R-:W-:Y:S01]  /*b3a40*/  HMMA.16816.F32.BF16 R24, R20, R12, R24 ;  /* 0x0000000c1418723c */ /* 0x004fe20000041818 */
[----:B------:R-:W-:-:S02]  /*b3a50*/  IMAD.MOV.U32 R11, RZ, RZ, R12 ;  /* 0x000000ffff0b7224 */ /* 0x000fc400078e000c */
[----:B------:R-:W-:Y:S11]  /*b3a60*/  IMAD.MOV.U32 R10, RZ, RZ, R13 ;  /* 0x000000ffff0a7224 */ /* 0x000ff600078e000d */
[----:B------:R-:W-:Y:S09]  /*b3a70*/  @!UPT UIADD3 URZ, URZ, URZ, URZ ;  /* 0x0000003f3f3ff290 */ /* 0x000ff2000fffe03f */
[----:B------:R-:W-:Y:S01]  /*b3a80*/  STL.64 [R1+0x7e0], R24 ;  /* 0x0007e01801007387 */ /* 0x000fe20000100a00 */
[----:B------:R0:W-:Y:S03]  /*b3a90*/  STL.64 [R1+0x7e8], R26 ;  /* 0x0007e81a01007387 */ /* 0x0001e60000100a00 */
[----:B0-----:R-:W2:Y:S01]  /*b3aa0*/  LDL.LU R26, [R1+0xba20] ;  /* 0x00ba2000011a7983 */ /* 0x001ea20000300800 */
[----:B------:R-:W2:Y:S02]  /*b3ab0*/  LDL.LU.64 R24, [R1+0xba18] ;  /* 0x00ba180001187983 */ /* 0x000ea40000300a00 */
[----:B------:R-:W4:Y:S02]  /*b3ac0*/  LDL.LU.64 R12, [R1+0xba10] ;  /* 0x00ba1000010c7983 */ /* 0x000f240000300a00 */
[----:B------:R-:W-:Y:S01]  /*b3ad0*/  STL [R1+0xb924], R10 ;  /* 0x00b9240a01007387 */ /* 0x000fe20000100800 */
[----:B------:R-:W-:Y:S01]  /*b3ae0*/  STL [R1+0xb920], R11 ;  /* 0x00b9200b01007387 */ /* 0x000fe20000100800 */
[----:B---3--:R4:W-:Y:S02]  /*b3af0*/  STL.64 [R1+0xba08], R8 ;  /* 0x00ba080801007387 */ /* 0x0089e40000100a00 */
[C---:B----4-:R-:W-:Y:S01]  /*b3b00*/  HMMA.16816.F32.BF16 R8, R20.reuse, R12, R16 ;  /* 0x0000000c1408723c */ /* 0x050fe20000041810 */
[----:B------:R-:W-:Y:S11]  /*b3b10*/  IMAD.MOV.U32 R27, RZ, RZ, R13 ;  /* 0x000000ffff1b7224 */ /* 0x000ff600078e000d */
[----:B------:R-:W-:Y:S11]  /*b3b20*/  @!UPT UIADD3 URZ, URZ, URZ, URZ ;  /* 0x0000003f3f3ff290 */ /* 0x000ff6000fffe03f */
[----:B------:R0:W-:Y:S01]  /*b3b30*/  STL.64 [R1+0x7d0], R8 ;  /* 0x0007d00801007387 */ /* 0x0001e20000100a00 */
[----:B------:R1:W-:Y:S03]  /*b3b40*/  STL.64 [R1+0x7d8], R10 ;  /* 0x0007d80a01007387 */ /* 0x0003e60000100a00 */
[----:B0-----:R-:W3:Y:S01]  /*b3b50*/  LDL.LU R8, [R1+0x7c0] ;  /* 0x0007c00001087983 */ /* 0x001ee20000300800 */
[----:B------:R-:W3:Y:S02]  /*b3b60*/  LDL.LU R9, [R1+0x7c4] ;  /* 0x0007c40001097983 */ /* 0x000ee40000300800 */
[----:B-1----:R-:W3:Y:S02]  /*b3b70*/  LDL.LU R10, [R1+0x7c8] ;  /* 0x0007c800010a7983 */ /* 0x002ee40000300800 */
[----:B------:R-:W3:Y:S01]  /*b3b80*/  LDL.LU R11, [R1+0x7cc] ;  /* 0x0007cc00010b7983 */ /* 0x000ee20000300800 */
[----:B--2---:R-:W-:Y:S01]  /*b3b90*/  STL.64 [R1+0xb9f8], R26 ;  /* 0x00b9f81a01007387 */ /* 0x004fe20000100a00 */
[----:B------:R-:W-:Y:S02]  /*b3ba0*/  STL.64 [R1+0xb9f0], R24 ;  /* 0x00b9f01801007387 */ /* 0x000fe40000100a00 */
[----:B------:R-:W2:Y:S02]  /*b3bb0*/  LDL R4, [R1+0x170] ;  /* 0x0001700001047983 */ /* 0x000ea40000100800 */
[----:B------:R-:W2:Y:S02]  /*b3bc0*/  LDL R5, [R1+0x174] ;  /* 0x0001740001057983 */ /* 0x000ea40000100800 */
[----:B------:R-:W-:Y:S01]  /*b3bd0*/  IMAD.MOV.U32 R29, RZ, RZ, R12 ;  /* 0x000000ffff1d7224 */ /* 0x000fe200078e000c */
[----:B--2---:R0:W-:Y:S04]  /*b3be0*/  STL.64 [R1+0xba00], R4 ;  /* 0x00ba000401007387 */ /* 0x0041e80000100a00 */
[----:B0-----:R-:W3:Y:S01]  /*b3bf0*/  LDL.64 R4, [R1+0x180] ;  /* 0x0001800001047983 */ /* 0x001ee20000100a00 */
[----:B------:R-:W2:Y:S02]  /*b3c00*/  LDL.LU R24, [R1+0x7b0] ;  /* 0x0007b00001187983 */ /* 0x000ea40000300800 */
[----:B------:R-:W2:Y:S02]  /*b3c10*/  LDL.LU R25, [R1+0x7b4] ;  /* 0x0007b40001197983 */ /* 0x000ea40000300800 */
[----:B------:R-:W2:Y:S01]  /*b3c20*/  LDL.LU R26, [R1+0x7b8] ;  /* 0x0007b800011a7983 */ /* 0x000ea20000300800 */
[----:B------:R-:W2:Y:S01]  /*b3c30*/  LDL.LU R27, [R1+0x7bc] ;  /* 0x0007bc00011b7983 */ /* 0x000ea20000300800 */
[----:B------:R-:W4:Y:S02]  /*b3c40*/  LDL.LU R16, [R1+0x660] ;  /* 0x0006600001107983 */ /* 0x000f240000300800 */
[----:B------:R-:W4:Y:S02]  /*b3c50*/  LDL.LU R17, [R1+0x664] ;  /* 0x0006640001117983 */ /* 0x000f240000300800 */
[----:B------:R-:W2:Y:S01]  /*b3c60*/  LDL.LU R18, [R1+0x668] ;  /* 0x0006680001127983 */ /* 0x000ea20000300800 */
[----:B------:R-:W2:Y:S01]  /*b3c70*/  LDL.LU R19, [R1+0x66c] ;  /* 0x00066c0001137983 */ /* 0x000ea20000300800 */
[----:B------:R-:W2:Y:S02]  /*b3c80*/  LDL R12, [R1] ;  /* 0x00000000010c7983 */ /* 0x000ea40000100800 */
[----:B------:R-:W2:Y:S02]  /*b3c90*/  LDL R13, [R1+0x4] ;  /* 0x00000400010d7983 */ /* 0x000ea40000100800 */
[----:B--2---:R0:W-:Y:S04]  /*b3ca0*/  STL.64 [R1+0xb9b0], R12 ;  /* 0x00b9b00c01007387 */ /* 0x0041e80000100a00 */
[----:B0-----:R-:W2:Y:S01]  /*b3cb0*/  LDL.LU R12, [R1+0x290] ;  /* 0x00029000010c7983 */ /* 0x001ea20000300800 */
[----:B------:R-:W2:Y:S02]  /*b3cc0*/  LDL.LU R13, [R1+0x294] ;  /* 0x00029400010d7983 */ /* 0x000ea40000300800 */
[----:B------:R-:W2:Y:S02]  /*b3cd0*/  LDL.LU R14, [R1+0x298] ;  /* 0x00029800010e7983 */ /* 0x000ea40000300800 */
[----:B------:R-:W2:Y:S01]  /*b3ce0*/  LDL.LU R15, [R1+0x29c] ;  /* 0x00029c00010f7983 */ /* 0x000ea20000300800 */
[----:B---3--:R-:W-:Y:S01]  /*b3cf0*/  HMMA.16816.F32.BF16 R8, R20, R4, R8 ;  /* 0x000000041408723c */ /* 0x008fe20000041808 */
[----:B--2---:R-:W-:Y:S01]  /*b3d00*/  STL.64 [R1+0xb9c0], R14 ;  /* 0x00b9c00e01007387 */ /* 0x004fe20000100a00 */
[----:B------:R0:W-:Y:S03]  /*b3d10*/  STL.64 [R1+0xb9b8], R12 ;  /* 0x00b9b80c01007387 */ /* 0x0001e60000100a00 */
[----:B0-----:R-:W2:Y:S04]  /*b3d20*/  LDL R12, [R1+0x20] ;  /* 0x00002000010c7983 */ /* 0x001ea80000100800 */
[----:B------:R-:W2:Y:S01]  /*b3d30*/  LDL R13, [R1+0x24] ;  /* 0x00002400010d7983 */ /* 0x000ea20000100800 */
[----:B------:R-:W-:Y:S02]  /*b3d40*/  STL.64 [R1+0xb938], R18 ;  /* 0x00b9381201007387 */ /* 0x000fe40000100a00 */
[----:B----4-:R0:W-:Y:S02]  /*b3d50*/  STL.64 [R1+0xb930], R16 ;  /* 0x00b9301001007387 */ /* 0x0101e40000100a00 */
[----:B0-----:R-:W-:-:S02]  /*b3d60*/  IMAD.MOV.U32 R16, RZ, RZ, R7 ;  /* 0x000000ffff107224 */ /* 0x001fc400078e0007 */
[----:B------:R-:W-:-:S05]  /*b3d70*/  IMAD.MOV.U32 R17, RZ, RZ, R6 ;  /* 0x000000ffff117224 */ /* 0x000fca00078e0006 */
[----:B------:R0:W-:Y:S04]  /*b3d80*/  STL.64 [R1+0xb948], R16 ;  /* 0x00b9481001007387 */ /* 0x0001e80000100a00 */
[----:B0-----:R-:W3:Y:S04]  /*b3d90*/  LDL R16, [R1+0x160] ;  /* 0x0001600001107983 */ /* 0x001ee80000100800 */
[----:B------:R-:W3:Y:S01]  /*b3da0*/  LDL R17, [R1+0x164] ;  /* 0x0001640001117983 */ /* 0x000ee20000100800 */
[----:B------:R0:W-:Y:S02]  /*b3db0*/  STL.64 [R1+0x7c0], R8 ;  /* 0x0007c00801007387 */ /* 0x0001e40000100a00 */
[----:B------:R1:W-:Y:S01]  /*b3dc0*/  STL.64 [R1+0x7c8], R10 ;  /* 0x0007c80a01007387 */ /* 0x0003e20000100a00 */
[----:B0-----:R-:W4:Y:S01]  /*b3dd0*/  LDL.LU.64 R8, [R1+0xba08] ;  /* 0x00ba080001087983 */ /* 0x001f220000300a00 */
[----:B-1----:R-:W-:-:S02]  /*b3de0*/  IMAD.MOV.U32 R10, RZ, RZ, R4 ;  /* 0x000000ffff0a7224 */ /* 0x002fc400078e0004 */
[----:B------:R-:W-:Y:S02]  /*b3df0*/  IMAD.MOV.U32 R11, RZ, RZ, R5 ;  /* 0x000000ffff0b7224 */ /* 0x000fe400078e0005 */
[----:B------:R-:W2:Y:S03]  /*b3e00*/  LDL.LU.64 R4, [R1+0xba00] ;  /* 0x00ba000001047983 */ /* 0x000ea60000300a00 */
[----:B------:R-:W-:Y:S01]  /*b3e10*/  STL.64 [R1+0xb980], R10 ;  /* 0x00b9800a01007387 */ /* 0x000fe20000100a00 */
[----:B----4-:R0:W-:Y:S01]  /*b3e20*/  STL.64 [R1+0xb978], R8 ;  /* 0x00b9780801007387 */ /* 0x0101e20000100a00 */
[C---:B--2---:R-:W-:Y:S03]  /*b3e30*/  HMMA.16816.F32.BF16 R4, R20.reuse, R4, R24 ;  /* 0x000000041404723c */ /* 0x044fe60000041818 */
[----:B0-----:R-:W3:Y:S01]  /*b3e40*/  LDL.LU R8, [R1+0x490] ;  /* 0x0004900001087983 */ /* 0x001ee20000300800 */
[----:B------:R-:W3:Y:S02]  /*b3e50*/  LDL.LU R9, [R1+0x494] ;  /* 0x0004940001097983 */ /* 0x000ee40000300800 */
[----:B------:R-:W3:Y:S02]  /*b3e60*/  LDL.LU R10, [R1+0x498] ;  /* 0x00049800010a7983 */ /* 0x000ee40000300800 */
[----:B------:R-:W3:Y:S01]  /*b3e70*/  LDL.LU R11, [R1+0x49c] ;  /* 0x00049c00010b7983 */ /* 0x000ee20000300800 */
[----:B------:R-:W2:Y:S01]  /*b3e80*/  LDL.LU.64 R26, [R1+0xb9f8] ;  /* 0x00b9f800011a7983 */ /* 0x000ea20000300a00 */
[----:B------:R-:W4:Y:S11]  /*b3e90*/  LDL.LU.64 R24, [R1+0xb9f0] ;  /* 0x00b9f00001187983 */ /* 0x000f360000300a00 */
[----:B------:R-:W-:Y:S02]  /*b3ea0*/  @!UPT UIADD3 URZ, URZ, URZ, URZ ;  /* 0x0000003f3f3ff290 */ /* 0x000fe4000fffe03f */
[----:B------:R-:W-:Y:S01]  /*b3eb0*/  STL.64 [R1+0x7b0], R4 ;  /* 0x0007b00401007387 */ /* 0x000fe20000100a00 */
[----:B------:R0:W-:Y:S03]  /*b3ec0*/  STL.64 [R1+0x7b8], R6 ;  /* 0x0007b80601007387 */ /* 0x0001e60000100a00 */
[----:B0-----:R-:W2:Y:S01]  /*b3ed0*/  LDL.LU.64 R6, [R1+0xb9e8] ;  /* 0x00b9e80001067983 */ /* 0x001ea20000300a00 */
[----:B------:R-:W4:Y:S01]  /*b3ee0*/  LDL.LU.64 R4, [R1+0xb9e0] ;  /* 0x00b9e00001047983 */ /* 0x000f220000300a00 */
[----:B---3--:R-:W-:Y:S07]  /*b3ef0*/  HMMA.16816.F32.BF16 R8, R20, R16, R8 ;  /* 0x000000101408723c */ /* 0x008fee0000041808 */
[----:B--2---:R-:W-:-:S02]  /*b3f00*/  IMAD.MOV.U32 R21, RZ, RZ, R6 ;  /* 0x000000ffff157224 */ /* 0x004fc400078e0006 */
[----:B----4-:R-:W-:Y:S02]  /*b3f10*/  IMAD.MOV.U32 R20, RZ, RZ, R5 ;  /* 0x000000ffff147224 */ /* 0x010fe400078e0005 */
[----:B------:R-:W2:Y:S11]  /*b3f20*/  LDL.LU R5, [R1+0xb9d8] ;  /* 0x00b9d80001057983 */ /* 0x000eb60000300800 */
[----:B------:R-:W-:Y:S01]  /*b3f30*/  @!UPT UIADD3 URZ, URZ, URZ, URZ ;  /* 0x0000003f3f3ff290 */ /* 0x000fe2000fffe03f */
[----:B------:R-:W-:Y:S02]  /*b3f40*/  STL.64 [R1+0x490], R8 ;  /* 0x0004900801007387 */ /* 0x000fe40000100a00 */
[----:B------:R-:W-:Y:S02]  /*b3f50*/  STL.64 [R1+0x498], R10 ;  /* 0x0004980a01007387 */ /* 0x000fe40000100a00 */
[----:B------:R-:W2:Y:S01]  /*b3f60*/  LDL.LU R6, [R1+0xb9d4] ;  /* 0x00b9d40001067983 */ /* 0x000ea20000300800 */
[----:B------:R0:W-:Y:S01]  /*b3f70*/  STL.64 [R1+0xb9c8], R20 ;  /* 0x00b9c81401007387 */ /* 0x0001e20000100a00 */
[----:B------:R-:W-:-:S03]  /*b3f80*/  IMAD.MOV.U32 R16, RZ, RZ, R7 ;  /* 0x000000ffff107224 */ /* 0x000fc600078e0007 */
[----:B0-----:R-:W2:Y:S01]  /*b3f90*/  LDL.LU R20, [R1+0x2a0] ;  /* 0x0002a00001147983 */ /* 0x001ea20000300800 */
[----:B------:R-:W2:Y:S02]  /*b3fa0*/  LDL.LU R21, [R1+0x2a4] ;  /* 0x0002a40001157983 */ /* 0x000ea40000300800 */
[----:B------:R-:W2:Y:S02]  /*b3fb0*/  LDL.LU R22, [R1+0x2a8] ;  /* 0x0002a80001167983 */ /* 0x000ea40000300800 */
[----:B------:R-:W2:Y:S01]  /*b3fc0*/  LDL.LU R23, [R1+0x2ac] ;  /* 0x0002ac0001177983 */ /* 0x000ea20000300800 */
[----:B------:R-:W2:Y:S01]  /*b3fd0*/  LDL.LU R7, [R1+0xb9d0] ;  /* 0x00b9d00001077983 */ /* 0x000ea20000300800 */
[----:B------:R-:W3:Y:S02]  /*b3fe0*/  LDL.LU R8, [R1+0x260] ;  /* 0x0002600001087983 */ /* 0x000ee40000300800 */
[----:B------:R-:W3:Y:S02]  /*b3ff0*/  LDL.LU R9, [R1+0x264] ;  /* 0x0002640001097983 */ /* 0x000ee40000300800 */
[----:B------:R-:W4:Y:S01]  /*b4000*/  LDL.LU R10, [R1+0x268] ;  /* 0x00026800010a7983 */ /* 0x000f220000300800 */
[----:B------:R-:W4:Y:S01]  /*b4010*/  LDL.LU R11, [R1+0x26c] ;  /* 0x00026c00010b7983 */ /* 0x000f220000300800 */
[----:B------:R-:W-:Y:S01]  /*b4020*/  IMAD.MOV.U32 R17, RZ, RZ, R26 ;  /* 0x000000ffff117224 */ /* 0x000fe200078e001a */
[C---:B--2---:R-:W-:Y:S02]  /*b4030*/  HMMA.16816.F32.BF16 R12, R4.reuse, R12, R20 ;  /* 0x0000000c040c723c */ /* 0x044fe40000041814 */
[----:B----4-:R-:W-:Y:S01]  /*b4040*/  STL.64 [R1+0xb9a8], R10 ;  /* 0x00b9a80a01007387 */ /* 0x010fe20000100a00 */
[----:B---3--:R0:W-:Y:S03]  /*b4050*/  STL.64 [R1+0xb9a0], R8 ;  /* 0x00b9a00801007387 */ /* 0x0081e60000100a00 */
[----:B0-----:R-:W2:Y:S01]  /*b4060*/  LDL.LU R8, [R1+0x280] ;  /* 0x0002800001087983 */ /* 0x001ea20000300800 */
[----:B------:R-:W2:Y:S02]  /*b4070*/  LDL.LU R9, [R1+0x284] ;  /* 0x0002840001097983 */ /* 0x000ea40000300800 */
[----:B------:R-:W2:Y:S02]  /*b4080*/  LDL.LU R10, [R1+0x288] ;  /* 0x00028800010a7983 */ /* 0x000ea40000300800 */
[----:B------:R-:W2:Y:S01]  /*b4090*/  LDL.LU R11, [R1+0x28c] ;  /* 0x00028c00010b7983 */ /* 0x000ea20000300800 */
[----:B------:R0:W-:Y:S04]  /*b40a0*/  STL.64 [R1+0xb960], R16 ;  /* 0x00b9601001007387 */ /* 0x0001e80000100a00 */
[----:B0-----:R-:W3:Y:S01]  /*b40b0*/  LDL.LU R16, [R1+0x270] ;  /* 0x0002700001107983 */ /* 0x001ee20000300800 */
[----:B------:R-:W3:Y:S02]  /*b40c0*/  LDL.LU R17, [R1+0x274] ;  /* 0x0002740001117983 */ /* 0x000ee40000300800 */
[----:B------:R-:W3:Y:S02]  /*b40d0*/  LDL.LU R18, [R1+0x278] ;  /* 0x0002780001127983 */ /* 0x000ee40000300800 */
[----:B------:R-:W3:Y:S01]  /*b40e0*/  LDL.LU R19, [R1+0x27c] ;  /* 0x00027c0001137983 */ /* 0x000ee20000300800 */
[----:B------:R-:W4:Y:S01]  /*b40f0*/  LDL R26, [R1+0x3f84] ;  /* 0x003f8400011a7983 */ /* 0x000f220000100800 */
[----:B------:R-:W2:Y:S02]  /*b4100*/  LDL.LU.64 R20, [R1+0xb9c8] ;  /* 0x00b9c80001147983 */ /* 0x000ea40000300a00 */
[----:B------:R-:W-:Y:S02]  /*b4110*/  STL.64 [R1+0x2a0], R12 ;  /* 0x0002a00c01007387 */ /* 0x000fe40000100a00 */
[----:B------:R0:W-:Y:S02]  /*b4120*/  STL.64 [R1+0x2a8], R14 ;  /* 0x0002a80e01007387 */ /* 0x0001e40000100a00 */
[----:B0-----:R-:W2:Y:S01]  /*b4130*/  LDL.LU.64 R14, [R1+0xb9c0] ;  /* 0x00b9c000010e7983 */ /* 0x001ea20000300a00 */
[----:B------:R-:W2:Y:S02]  /*b4140*/  LDL.LU.64 R12, [R1+0xb9b8] ;  /* 0x00b9b800010c7983 */ /* 0x000ea40000300a00 */
[C---:B--2---:R-:W-:Y:S01]  /*b4150*/  HMMA.16816.F32.BF16 R20, R4.reuse, R20, R12 ;  /* 0x000000140414723c */ /* 0x044fe2000004180c */
[----:B------:R-:W2:Y:S11]  /*b4160*/  LDL.LU.64 R12, [R1+0xb9b0] ;  /* 0x00b9b000010c7983 */ /* 0x000eb60000300a00 */
[----:B------:R-:W-:Y:S11]  /*b4170*/  @!UPT UIADD3 URZ, URZ, URZ, URZ ;  /* 0x0000003f3f3ff290 */ /* 0x000ff6000fffe03f */
[----:B------:R0:W-:Y:S01]  /*b4180*/  STL.64 [R1+0x290], R20 ;  /* 0x0002901401007387 */ /* 0x0001e20000100a00 */
[----:B------:R1:W-:Y:S03]  /*b4190*/  STL.64 [R1+0x298], R22 ;  /* 0x0002981601007387 */ /* 0x0003e60000100a00 */
[----:B0-----:R-:W3:Y:S01]  /*b41a0*/  LDL.LU R20, [R1+0x250] ;  /* 0x0002500001147983 */ /* 0x001ee20000300800 */
[----:B------:R-:W3:Y:S02]  /*b41b0*/  LDL.LU R21, [R1+0x254] ;  /* 0x0002540001157983 */ /* 0x000ee40000300800 */
[----:B-1----:R-:W3:Y:S02]  /*b41c0*/  LDL.LU R22, [R1+0x258] ;  /* 0x0002580001167983 */ /* 0x002ee40000300800 */
[----:B------:R-:W3:Y:S01]  /*b41d0*/  LDL.LU R23, [R1+0x25c] ;  /* 0x00025c0001177983 */ /* 0x000ee20000300800 */
[C---:B--2---:R-:W-:Y:S01]  /*b41e0*/  HMMA.16816.F32.BF16 R12, R4.reuse, R12, R8 ;  /* 0x0000000c040c723c */ /* 0x044fe20000041808 */
[----:B------:R-:W2:Y:S01]  /*b41f0*/  LDL.LU.64 R10, [R1+0xb9a8] ;  /* 0x00b9a800010a7983 */ /* 0x000ea20000300a00 */
[----:B------:R-:W2:Y:S11]  /*b4200*/  LDL.LU.64 R8, [R1+0xb9a0] ;  /* 0x00b9a00001087983 */ /* 0x000eb60000300a00 */
[----:B------:R-:W-:Y:S10]  /*b4210*/  @!UPT UIADD3 URZ, URZ, URZ, URZ ;  /* 0x0000003f3f3ff290 */ /* 0x000ff4000fffe03f */
[----:B------:R-:W-:Y:S01]  /*b4220*/  STL.64 [R1+0x280], R12 ;  /* 0x0002800c01007387 */ /* 0x000fe20000100a00 */
[----:B------:R0:W-:Y:S03]  /*b4230*/  STL.64 [R1+0x288], R14 ;  /* 0x0002880e01007387 */ /* 0x0001e60000100a00 */
[----:B0-----:R-:W2:Y:S01]  /*b4240*/  LDL.LU.64 R14, [R1+0xb998] ;  /* 0x00b99800010e7983 */ /* 0x001ea20000300a00 */
[C---:B---3--:R-:W-:Y:S01]  /*b4250*/  HMMA.16816.F32.BF16 R16, R4.reuse, R24, R16 ;  /* 0x000000180410723c */ /* 0x048fe20000041810 */
[----:B------:R-:W3:Y:S11]  /*b4260*/  LDL.LU.64 R12, [R1+0xb990] ;  /* 0x00b99000010c7983 */ /* 0x000ef60000300a00 */
[----:B------:R-:W-:Y:S11]  /*b4270*/  @!UPT UIADD3 URZ, URZ, URZ, URZ ;  /* 0x0000003f3f3ff290 */ /* 0x000ff6000fffe03f */
[----:B------:R0:W-:Y:S01]  /*b4280*/  STL.64 [R1+0x270], R16 ;  /* 0x0002701001007387 */ /* 0x0001e20000100a00 */
[----:B------:R-:W-:Y:S02]  /*b4290*/  STL.64 [R1+0x278], R18 ;  /* 0x0002781201007387 */ /* 0x000fe40000100a00 */
[----:B0-----:R-:W-:Y:S02]  /*b42a0*/  IMAD.MOV.U32 R17, RZ, RZ, R3 ;  /* 0x000000ffff117224 */ /* 0x001fe400078e0003 */
[----:B--2---:R-:W-:Y:S02]  /*b42b0*/  IMAD.MOV.U32 R16, RZ, RZ, R15 ;  /* 0x000000ffff107224 */ /* 0x004fe400078e000f */
[----:B------:R-:W2:Y:S01]  /*b42c0*/  LDL.LU R15, [R1+0xb98c] ;  /* 0x00b98c00010f7983 */ /* 0x000ea20000300800 */
[----:B------:R-:W2:Y:S02]  /*b42d0*/  LDL.LU R3, [R1+0xb988] ;  /* 0x00b9880001037983 */ /* 0x000ea40000300800 */
[----:B----4-:R-:W-:Y:S02]  /*b42e0*/  STL [R1+0xb870], R26 ;  /* 0x00b8701a01007387 */ /* 0x010fe40000100800 */
[----:B------:R0:W-:Y:S01]  /*b42f0*/  STL.64 [R1+0xb868], R24 ;  /* 0x00b8681801007387 */ /* 0x0001e20000100a00 */
[----:B------:R1:W-:Y:S04]  /*b4300*/  STL [R1+0xb940], R27 ;  /* 0x00b9401b01007387 */ /* 0x0003e80000100800 */
[----:B0-----:R-:W4:Y:S01]  /*b4310*/  LDL.LU R24, [R1+0x670] ;  /* 0x0006700001187983 */ /* 0x001f220000300800 */
[----:B------:R-:W4:Y:S02]  /*b4320*/  LDL.LU R25, [R1+0x674] ;  /* 0x0006740001197983 */ /* 0x000f240000300800 */
[----:B------:R-:W2:Y:S02]  /*b4330*/  LDL.LU R26, [R1+0x678] ;  /* 0x00067800011a7983 */ /* 0x000ea40000300800 */
[----:B-1----:R-:W2:Y:S01]  /*b4340*/  LDL.LU R27, [R1+0x67c] ;  /* 0x00067c00011b7983 */ /* 0x002ea20000300800 */
[C---:B---3--:R-:W-:Y:S01]  /*b4350*/  HMMA.16816.F32.BF16 R8, R4.reuse, R12, R8 ;  /* 0x0000000c0408723c */ /* 0x048fe20000041808 */
[----:B--2---:R-:W-:Y:S01]  /*b4360*/  STL.64 [R1+0xb958], R26 ;  /* 0x00b9581a01007387 */ /* 0x004fe20000100a00 */
[----:B----4-:R0:W-:Y:S03]  /*b4370*/  STL.64 [R1+0xb950], R24 ;  /* 0x00b9501801007387 */ /* 0x0101e60000100a00 */
        /* <DEDUP_REMOVED lines=10> */
[----:B------:R-:W-:Y:S01]  /*b4420*/  STL.64 [R1+0x260], R8 ;  /* 0x0002600801007387 */ /* 0x000fe20000100a00 */
[----:B------:R0:W-:Y:S03]  /*b4430*/  STL.64 [R1+0x268], R10 ;  /* 0x0002680a01007387 */ /* 0x0001e60000100a00 */
[----:B0-----:R-:W3:Y:S01]  /*b4440*/  LDL.LU.64 R10, [R1+0xb980] ;  /* 0x00b98000010a7983 */ /* 0x001ee20000300a00 */
[----:B------:R-:W4:Y:S02]  /*b4450*/  LDL.LU.64 R8, [R1+0xb978] ;  /* 0x00b9780001087983 */ /* 0x000f240000300a00 */
[----:B------:R-:W-:Y:S02]  /*b4460*/  STL.64 [R1+0xb860], R14 ;  /* 0x00b8600e01007387 */ /* 0x000fe40000100a00 */
[----:B------:R0:W-:Y:S02]  /*b4470*/  STL.64 [R1+0xb858], R12 ;  /* 0x00b8580c01007387 */ /* 0x0001e40000100a00 */
[----:B0-----:R-:W2:Y:S01]  /*b4480*/  LDL.LU R12, [R1+0x650] ;  /* 0x00065000010c7983 */ /* 0x001ea20000300800 */
[----:B------:R-:W2:Y:S02]  /*b4490*/  LDL.LU R13, [R1+0x654] ;  /* 0x00065400010d7983 */ /* 0x000ea40000300800 */
[----:B------:R-:W2:Y:S01]  /*b44a0*/  LDL.LU R14, [R1+0x658] ;  /* 0x00065800010e7983 */ /* 0x000ea20000300800 */
[C---:B----4-:R-:W-:Y:S01]  /*b44b0*/  HMMA.16816.F32.BF16 R20, R4.reuse, R8, R20 ;  /* 0x000000080414723c */ /* 0x050fe20000041814 */
[----:B------:R-:W-:Y:S11]  /*b44c0*/  STL.64 [R1+0xb888], R8 ;  /* 0x00b8880801007387 */ /* 0x000ff60000100a00 */
[----:B------:R-:W-:Y:S11]  /*b44d0*/  @!UPT UIADD3 URZ, URZ, URZ, URZ ;  /* 0x0000003f3f3ff290 */ /* 0x000ff6000fffe03f */
[----:B------:R-:W-:Y:S01]  /*b44e0*/  STL.64 [R1+0x250], R20 ;  /* 0x0002501401007387 */ /* 0x000fe20000100a00 */
[----:B------:R-:W-:Y:S02]  /*b44f0*/  STL.64 [R1+0x258], R22 ;  /* 0x0002581601007387 */ /* 0x000fe40000100a00 */
[----:B------:R-:W0:Y:S02]  /*b4500*/  LDSM.16.MT88.4 R20, [R28+0x44080] ;  /* 0x044080001c14783b */ /* 0x000e240000004200 */
[----:B0-----:R-:W-:Y:S02]  /*b4510*/  STL.64 [R1+0xb7b0], R22 ;  /* 0x00b7b01601007387 */ /* 0x001fe40000100a00 */
[----:B------:R0:W-:Y:S02]  /*b4520*/  STL.64 [R1+0xb7a8], R20 ;  /* 0x00b7a81401007387 */ /* 0x0001e40000100a00 */
[----:B0-----:R-:W4:Y:S01]  /*b4530*/  LDL.64 R20, [R1+0x160] ;  /* 0x0001600001147983 */ /* 0x001f220000100a00 */
[C---:B--2---:R-:W-:Y:S03]  /*b4540*/  HMMA.16816.F32.BF16 R16, R4.reuse, R16, R24 ;  /* 0x000000100410723c */ /* 0x044fe60000041818 */
[----:B----4-:R-:W-:Y:S01]  /*b4550*/  STL.64 [R1+0xb8d0], R20 ;  /* 0x00b8d01401007387 */ /* 0x010fe20000100a00 */
[----:B------:R-:W-:Y:S02]  /*b4560*/  STL [R1+0xb254], R28 ;  /* 0x00b2541c01007387 */ /* 0x000fe40000100800 */
[----:B------:R-:W2:Y:S02]  /*b4570*/  LDL.LU.64 R26, [R1+0xb970] ;  /* 0x00b97000011a7983 */ /* 0x000ea40000300a00 */
[----:B------:R-:W2:Y:S11]  /*b4580*/  LDL.LU.64 R24, [R1+0xb968] ;  /* 0x00b9680001187983 */ /* 0x000eb60000300a00 */
[----:B------:R-:W-:Y:S04]  /*b4590*/  @!UPT UIADD3 URZ, URZ, URZ, URZ ;  /* 0x0000003f3f3ff290 */ /* 0x000fe8000fffe03f */
        /* <DEDUP_REMOVED lines=11> */
[----:B------:R-:W2:Y:S11]  /*b4650*/  LDL.LU R27, [R1+0xb940] ;  /* 0x00b94000011b7983 */ /* 0x000eb60000300800 */
[----:B------:R-:W-:Y:S10]  /*b4660*/  @!UPT UIADD3 URZ, URZ, URZ, URZ ;  /* 0x0000003f3f3ff290 */ /* 0x000ff4000fffe03f */
[----:B------:R-:W-:Y:S01]  /*b4670*/  STL.64 [R1+0x670], R16 ;  /* 0x0006701001007387 */ /* 0x000fe20000100a00 */
[----:B------:R0:W-:Y:S03]  /*b4680*/  STL.64 [R1+0x678], R18 ;  /* 0x0006781201007387 */ /* 0x0001e60000100a00 */
[----:B0-----:R-:W4:Y:S01]  /*b4690*/  LDL.LU.64 R18, [R1+0xb938] ;  /* 0x00b9380001127983 */ /* 0x001f220000300a00 */
[----:B------:R-:W4:Y:S02]  /*b46a0*/  LDL.LU.64 R16, [R1+0xb930] ;  /* 0x00b9300001107983 */ /* 0x000f240000300a00 */
[----:B------:R-:W-:Y:S02]  /*b46b0*/  IMAD.MOV.U32 R20, RZ, RZ, R2 ;  /* 0x000000ffff147224 */ /* 0x000fe400078e0002 */
[----:B------:R-:W-:Y:S02]  /*b46c0*/  IMAD.MOV.U32 R21, RZ, RZ, R0 ;  /* 0x000000ffff157224 */ /* 0x000fe400078e0000 */
[----:B------:R-:W-:-:S05]  /*b46d0*/  IMAD.MOV.U32 R15, RZ, RZ, R3 ;  /* 0x000000ffff0f7224 */ /* 0x000fca00078e0003 */
[C---:B----4-:R-:W-:Y:S01]  /*b46e0*/  HMMA.16816.F32.BF16 R20, R4.reuse, R20, R16 ;  /* 0x000000140414723c */ /* 0x050fe20000041810 */
[----:B------:R-:W4:Y:S11]  /*b46f0*/  LDL.LU.64 R16, [R1+0xb928] ;  /* 0x00b9280001107983 */ /* 0x000f360000300a00 */
[----:B------:R-:W-:Y:S11]  /*b4700*/  @!UPT UIADD3 URZ, URZ, URZ, URZ ;  /* 0x0000003f3f3ff290 */ /* 0x000ff6000fffe03f */
[----:B------:R-:W-:Y:S01]  /*b4710*/  @!UPT UIADD3 URZ, URZ, URZ, URZ ;  /* 0x0000003f3f3ff290 */ /* 0x000fe2000fffe03f */
[----:B------:R-:W-:Y:S02]  /*b4720*/  IMAD.MOV.U32 R0, RZ, RZ, R23 ;  /* 0x000000ffff007224 */ /* 0x000fe400078e0017 */
[----:B------:R-:W-:Y:S02]  /*b4730*/  IMAD.MOV.U32 R2, RZ, RZ, R22 ;  /* 0x000000ffff027224 */ /* 0x000fe400078e0016 */
[----:B------:R-:W-:Y:S01]  /*b4740*/  IMAD.MOV.U32 R3, RZ, RZ, R21 ;  /* 0x000000ffff037224 */ /* 0x000fe200078e0015 */
[----:B------:R0:W-:Y:S01]  /*b4750*/  STL [R1+0x660], R20 ;  /* 0x0006601401007387 */ /* 0x0001e20000100800 */
[----:B------:R-:W-:Y:S02]  /*b4760*/  STL [R1+0xb100], R0 ;  /* 0x00b1000001007387 */ /* 0x000fe40000100800 */
[----:B------:R-:W-:Y:S01]  /*b4770*/  STL [R1+0xb0fc], R2 ;  /* 0x00b0fc0201007387 */ /* 0x000fe20000100800 */
[----:B------:R-:W-:Y:S01]  /*b4780*/  STL [R1+0xb0f8], R3 ;  /* 0x00b0f80301007387 */ /* 0x000fe20000100800 */
[----:B----4-:R-:W-:Y:S03]  /*b4790*/  HMMA.16816.F32.BF16 R12, R4, R16, R12 ;  /* 0x00000010040c723c */ /* 0x010fe6000004180c */
[----:B------:R-:W4:Y:S11]  /*b47a0*/  LDL.LU R16, [R1+0x240] ;  /* 0x0002400001107983 */ /* 0x000f360000300800 */
[----:B------:R-:W-:Y:S09]  /*b47b0*/  @!UPT UIADD3 URZ, URZ, URZ, URZ ;  /* 0x0000003f3f3ff290 */ /* 0x000ff2000fffe03f */
[----:B------:R-:W-:Y:S01]  /*b47c0*/  STL.64 [R1+0x650], R12 ;  /* 0x0006500c01007387 */ /* 0x000fe20000100a00 */
[----:B------:R-:W-:Y:S02]  /*b47d0*/  STL.64 [R1+0x658], R14 ;  /* 0x0006580e01007387 */ /* 0x000fe40000100a00 */
[----:B------:R-:W4:Y:S02]  /*b47e0*/  LDL.LU R17, [R1+0x244] ;  /* 0x0002440001117983 */ /* 0x000f240000300800 */
[----:B------:R-:W2:Y:S01]  /*b47f0*/  LDL.LU R18, [R1+0x248] ;  /* 0x0002480001127983 */ /* 0x000ea20000300800 */
[----:B------:R-:W2:Y:S01]  /*b4800*/  LDL.LU R19, [R1+0x24c] ;  /* 0x00024c0001137983 */ /* 0x000ea20000300800 */
[----:B0-----:R-:W2:Y:S02]  /*b4810*/  LDL.LU R20, [R1+0x610] ;  /* 0x0006100001147983 */ /* 0x001ea40000300800 */
[----:B------:R-:W2:Y:S02]  /*b4820*/  LDL.LU R21, [R1+0x614] ;  /* 0x0006140001157983 */ /* 0x000ea40000300800 */
[----:B------:R-:W2:Y:S01]  /*b4830*/  LDL.LU R22, [R1+0x618] ;  /* 0x0006180001167983 */ /* 0x000ea20000300800 */
[----:B------:R-:W2:Y:S04]  /*b4840*/  LDL.LU R23, [R1+0x61c] ;  /* 0x00061c0001177983 */ /* 0x000ea80000300800 */
[----:B--2---:R-:W-:Y:S01]  /*b4850*/  STL.64 [R1+0xb8e0], R22 ;  /* 0x00b8e01601007387 */ /* 0x004fe20000100a00 */
[----:B------:R3:W-:Y:S02]  /*b4860*/  STL.64 [R1+0xb8d8], R20 ;  /* 0x00b8d81401007387 */ /* 0x0007e40000100a00 */
[----:B---3--:R-:W-:-:S02]  /*b4870*/  IMAD.MOV.U32 R20, RZ, RZ, R10 ;  /* 0x000000ffff147224 */ /* 0x008fc400078e000a */
[----:B------:R-:W-:Y:S01]  /*b4880*/  IMAD.MOV.U32 R21, RZ, RZ, R11 ;  /* 0x000000ffff157224 */ /* 0x000fe200078e000b */
[----:B------:R-:W2:Y:S01]  /*b4890*/  LDL.LU R10, [R1+0xb924] ;  /* 0x00b92400010a7983 */ /* 0x000ea20000300800 */
[----:B------:R-:W3:Y:S03]  /*b48a0*/  LDL.LU R11, [R1+0xb920] ;  /* 0x00b92000010b7983 */ /* 0x000ee60000300800 */
[----:B------:R0:W-:Y:S02]  /*b48b0*/  STL.64 [R1+0xb8f0], R20 ;  /* 0x00b8f01401007387 */ /* 0x0001e40000100a00 */
[----:B0-----:R-:W-:Y:S02]  /*b48c0*/  IMAD.MOV.U32 R20, RZ, RZ, R29 ;  /* 0x000000ffff147224 */ /* 0x001fe400078e001d */
[----:B------:R-:W-:-:S05]  /*b48d0*/  IMAD.MOV.U32 R21, RZ, RZ, R27 ;  /* 0x000000ffff157224 */ /* 0x000fca00078e001b */
[----:B------:R-:W-:Y:S01]  /*b48e0*/  STL.64 [R1+0xb908], R20 ;  /* 0x00b9081401007387 */ /* 0x000fe20000100a00 */
[----:B------:R-:W-:Y:S02]  /*b48f0*/  STL.64 [R1+0xb8c8], R18 ;  /* 0x00b8c81201007387 */ /* 0x000fe40000100a00 */
[----:B----4-:R0:W-:Y:S02]  /*b4900*/  STL.64 [R1+0xb8c0], R16 ;  /* 0x00b8c01001007387 */ /* 0x0101e40000100a00 */
[----:B0-----:R-:W4:Y:S04]  /*b4910*/  LDL.64 R16, [R1+0x170] ;  /* 0x0001700001107983 */ /* 0x001f280000100a00 */
        /* <DEDUP_REMOVED lines=17> */
[----:B------:R-:W4:Y:S04]  /*b4a30*/  LDL.64 R24, [R1] ;  /* 0x0000000001187983 */ /* 0x000f280000100a00 */
[----:B----4-:R0:W-:Y:S01]  /*b4a40*/  STL.64 [R1+0xb890], R24 ;  /* 0x00b8901801007387 */ /* 0x0101e20000100a00 */
[----:B------:R-:W4:Y:S02]  /*b4a50*/  LDL.LU R12, [R1+0x450] ;  /* 0x00045000010c7983 */ /* 0x000f240000300800 */
[----:B------:R-:W4:Y:S02]  /*b4a60*/  LDL.LU R13, [R1+0x454] ;  /* 0x00045400010d7983 */ /* 0x000f240000300800 */
[----:B------:R-:W2:Y:S01]  /*b4a70*/  LDL.LU R14, [R1+0x458] ;  /* 0x00045800010e7983 */ /* 0x000ea20000300800 */
[----:B------:R-:W2:Y:S04]  /*b4a80*/  LDL.LU R15, [R1+0x45c] ;  /* 0x00045c00010f7983 */ /* 0x000ea80000300800 */
[----:B0-----:R-:W2:Y:S01]  /*b4a90*/  LDL.LU R24, [R1+0x470] ;  /* 0x0004700001187983 */ /* 0x001ea20000300800 */
[----:B------:R-:W2:Y:S02]  /*b4aa0*/  LDL.LU R25, [R1+0x474] ;  /* 0x0004740001197983 */ /* 0x000ea40000300800 */
[----:B------:R-:W2:Y:S02]  /*b4ab0*/  LDL.LU R26, [R1+0x478] ;  /* 0x00047800011a7983 */ /* 0x000ea40000300800 */
[----:B------:R-:W2:Y:S02]  /*b4ac0*/  LDL.LU R27, [R1+0x47c] ;  /* 0x00047c00011b7983 */ /* 0x000ea40000300800 */
[----:B---3--:R-:W-:-:S02]  /*b4ad0*/  IMAD.MOV.U32 R20, RZ, RZ, R11 ;  /* 0x000000ffff147224 */ /* 0x008fc400078e000b */
[----:B------:R-:W-:Y:S01]  /*b4ae0*/  IMAD.MOV.U32 R21, RZ, RZ, R10 ;  /* 0x000000ffff157224 */ /* 0x000fe200078e000a */
[----:B--2---:R-:W-:Y:S01]  /*b4af0*/  STL.64 [R1+0xb8a0], R26 ;  /* 0x00b8a01a01007387 */ /* 0x004fe20000100a00 */
[----:B------:R0:W-:Y:S02]  /*b4b00*/  STL.64 [R1+0xb898], R24 ;  /* 0x00b8981801007387 */ /* 0x0001e40000100a00 */
[----:B------:R-:W2:Y:S03]  /*b4b10*/  LDL.64 R8, [R1+0x10] ;  /* 0x0000100001087983 */ /* 0x000ea60000100a00 */
[C---:B------:R-:W-:Y:S01]  /*b4b20*/  HMMA.16816.F32.BF16 R20, R4.reuse, R20, R16 ;  /* 0x000000140414723c */ /* 0x040fe20000041810 */
[----:B0-----:R-:W3:Y:S04]  /*b4b30*/  LDL.64 R24, [R1+0x20] ;  /* 0x0000200001187983 */ /* 0x001ee80000100a00 */
[----:B--2---:R0:W-:Y:S04]  /*b4b40*/  STL.64 [R1+0xb8a8], R8 ;  /* 0x00b8a80801007387 */ /* 0x0041e80000100a00 */
[----:B0-----:R-:W2:Y:S01]  /*b4b50*/  LDL.LU R8, [R1+0x480] ;  /* 0x0004800001087983 */ /* 0x001ea20000300800 */
[----:B------:R-:W2:Y:S02]  /*b4b60*/  LDL.LU R9, [R1+0x484] ;  /* 0x0004840001097983 */ /* 0x000ea40000300800 */
[----:B------:R-:W2:Y:S02]  /*b4b70*/  LDL.LU R10, [R1+0x488] ;  /* 0x00048800010a7983 */ /* 0x000ea40000300800 */
[----:B------:R-:W2:Y:S01]  /*b4b80*/  LDL.LU R11, [R1+0x48c] ;  /* 0x00048c00010b7983 */ /* 0x000ea20000300800 */
[----:B------:R-:W-:Y:S01]  /*b4b90*/  STL.64 [R1+0xb880], R14 ;  /* 0x00b8800e01007387 */ /* 0x000fe20000100a00 */
[----:B----4-:R0:W-:Y:S03]  /*b4ba0*/  STL.64 [R1+0xb878], R12 ;  /* 0x00b8780c01007387 */ /* 0x0101e60000100a00 */
[----:B0-----:R-:W4:Y:S01]  /*b4bb0*/  LDL.LU R12, [R1+0x460] ;  /* 0x00046000010c7983 */ /* 0x001f220000300800 */
[----:B------:R-:W4:Y:S02]  /*b4bc0*/  LDL.LU R13, [R1+0x464] ;  /* 0x00046400010d7983 */ /* 0x000f240000300800 */
[----:B------:R-:W4:Y:S02]  /*b4bd0*/  LDL.LU R14, [R1+0x468] ;  /* 0x00046800010e7983 */ /* 0x000f240000300800 */
[----:B------:R-:W4:Y:S01]  /*b4be0*/  LDL.LU R15, [R1+0x46c] ;  /* 0x00046c00010f7983 */ /* 0x000f220000300800 */
[----:B------:R-:W2:Y:S01]  /*b4bf0*/  LDL.LU.64 R18, [R1+0xb918] ;  /* 0x00b9180001127983 */ /* 0x000ea20000300a00 */
[----:B------:R-:W2:Y:S02]  /*b4c00*/  LDL.LU.64 R16, [R1+0xb910] ;  /* 0x00b9100001107983 */ /* 0x000ea40000300a00 */
[----:B------:R0:W-:Y:S02]  /*b4c10*/  STL.64 [R1+0x640], R20 ;  /* 0x0006401401007387 */ /* 0x0001e40000100a00 */
[----:B------:R2:W-:Y:S01]  /*b4c20*/  STL.64 [R1+0x648], R22 ;  /* 0x0006481601007387 */ /* 0x0005e20000100a00 */
        /* <DEDUP_REMOVED lines=9> */
[----:B------:R-:W2:Y:S11]  /*b4cc0*/  LDL.LU.64 R16, [R1+0xb8e8] ;  /* 0x00b8e80001107983 */ /* 0x000eb60000300a00 */
[----:B------:R-:W-:Y:S10]  /*b4cd0*/  @!UPT UIADD3 URZ, URZ, URZ, URZ ;  /* 0x0000003f3f3ff290 */ /* 0x000ff4000fffe03f */
[----:B------:R-:W-:Y:S01]  /*b4ce0*/  STL.64 [R1+0x620], R20 ;  /* 0x0006201401007387 */ /* 0x000fe20000100a00 */
[----:B------:R0:W-:Y:S03]  /*b4cf0*/  STL.64 [R1+0x628], R22 ;  /* 0x0006281601007387 */ /* 0x0001e60000100a00 */
[----:B0-----:R-:W3:Y:S01]  /*b4d00*/  LDL.LU.64 R22, [R1+0xb8e0] ;  /* 0x00b8e00001167983 */ /* 0x001ee20000300a00 */
[----:B------:R-:W3:Y:S02]  /*b4d10*/  LDL.LU.64 R20, [R1+0xb8d8] ;  /* 0x00b8d80001147983 */ /* 0x000ee40000300a00 */
[----:B--2---:R-:W-:Y:S01]  /*b4d20*/  IMAD.MOV.U32 R3, RZ, RZ, R17 ;  /* 0x000000ffff037224 */ /* 0x004fe200078e0011 */
[C---:B---3--:R-:W-:Y:S11]  /*b4d30*/  HMMA.16816.F32.BF16 R20, R4.reuse, R16, R20 ;  /* 0x000000100414723c */ /* 0x048ff60000041814 */
[----:B------:R-:W-:Y:S11]  /*b4d40*/  @!UPT UIADD3 URZ, URZ, URZ, URZ ;  /* 0x0000003f3f3ff290 */ /* 0x000ff6000fffe03f */
[----:B------:R-:W-:Y:S01]  /*b4d50*/  @!UPT UIADD3 URZ, URZ, URZ, URZ ;  /* 0x0000003f3f3ff290 */ /* 0x000fe2000fffe03f */
[----:B------:R0:W-:Y:S01]  /*b4d60*/  STL.64 [R1+0x610], R20 ;  /* 0x0006101401007387 */ /* 0x0001e20000100a00 */
[----:B------:R1:W-:Y:S03]  /*b4d70*/  STL.64 [R1+0x618], R22 ;  /* 0x0006181601007387 */ /* 0x0003e60000100a00 */
[----:B0-----:R-:W2:Y:S01]  /*b4d80*/  LDL.LU.64 R20, [R1+0xb8d0] ;  /* 0x00b8d00001147983 */ /* 0x001ea20000300a00 */
[----:B-1----:R-:W-:Y:S02]  /*b4d90*/  IMAD.MOV.U32 R22, RZ, RZ, R16 ;  /* 0x000000ffff167224 */ /* 0x002fe400078e0010 */
[----:B------:R-:W2:Y:S02]  /*b4da0*/  LDL.LU.64 R18, [R1+0xb8c8] ;  /* 0x00b8c80001127983 */ /* 0x000ea40000300a00 */
[----:B------:R-:W2:Y:S02]  /*b4db0*/  LDL.LU.64 R16, [R1+0xb8c0] ;  /* 0x00b8c00001107983 */ /* 0x000ea40000300a00 */
[----:B--2---:R-:W-:Y:S01]  /*b4dc0*/  HMMA.16816.F32.BF16 R4, R4, R20, R16 ;  /* 0x000000140404723c */ /* 0x004fe20000041810 */
        /* <DEDUP_REMOVED lines=8> */
[----:B------:R-:W3:Y:S02]  /*b4e50*/  LDL.LU R7, [R1+0x43c] ;  /* 0x00043c0001077983 */ /* 0x000ee40000300800 */
[----:B------:R-:W-:-:S02]  /*b4e60*/  IMAD.MOV.U32 R2, RZ, RZ, R24 ;  /* 0x000000ffff027224 */ /* 0x000fc400078e0018 */
[----:B------:R-:W-:Y:S01]  /*b4e70*/  IMAD.MOV.U32 R0, RZ, RZ, R25 ;  /* 0x000000ffff007224 */ /* 0x000fe200078e0019 */
[C---:B--2---:R-:W-:Y:S01]  /*b4e80*/  HMMA.16816.F32.BF16 R8, R16.reuse, R24, R8 ;  /* 0x000000181008723c */ /* 0x044fe20000041808 */
[----:B---3--:R-:W-:Y:S01]  /*b4e90*/  STL.64 [R1+0xb850], R6 ;  /* 0x00b8500601007387 */ /* 0x008fe20000100a00 */
[----:B------:R0:W-:Y:S03]  /*b4ea0*/  STL.64 [R1+0xb848], R4 ;  /* 0x00b8480401007387 */ /* 0x0001e60000100a00 */
[----:B0-----:R-:W2:Y:S01]  /*b4eb0*/  LDL.LU R4, [R1+0x440] ;  /* 0x0004400001047983 */ /* 0x001ea20000300800 */
[----:B------:R-:W2:Y:S02]  /*b4ec0*/  LDL.LU R5, [R1+0x444] ;  /* 0x0004440001057983 */ /* 0x000ea40000300800 */
[----:B------:R-:W2:Y:S02]  /*b4ed0*/  LDL.LU R6, [R1+0x448] ;  /* 0x0004480001067983 */ /* 0x000ea40000300800 */
[----:B------:R-:W2:Y:S01]  /*b4ee0*/  LDL.LU R7, [R1+0x44c] ;  /* 0x00044c0001077983 */ /* 0x000ea20000300800 */
[----:B------:R-:W-:Y:S11]  /*b4ef0*/  STL.64 [R1+0xb7c0], R20 ;  /* 0x00b7c01401007387 */ /* 0x000ff60000100a00 */
[----:B------:R-:W-:Y:S01]  /*b4f00*/  @!UPT UIADD3 URZ, URZ, URZ, URZ ;  /* 0x0000003f3f3ff290 */ /* 0x000fe2000fffe03f */
[----:B------:R0:W-:Y:S02]  /*b4f10*/  STL.64 [R1+0x480], R8 ;  /* 0x0004800801007387 */ /* 0x0001e40000100a00 */
[----:B------:R-:W-:Y:S01]  /*b4f20*/  STL.64 [R1+0x488], R10 ;  /* 0x0004880a01007387 */ /* 0x000fe20000100a00 */
[----:B0-----:R-:W3:Y:S01]  /*b4f30*/  LDL.LU.64 R8, [R1+0xb8a8] ;  /* 0x00b8a80001087983 */ /* 0x001ee20000300a00 */
[----:B------:R-:W3:Y:S02]  /*b4f40*/  LDL.LU.64 R26, [R1+0xb8a0] ;  /* 0x00b8a000011a7983 */ /* 0x000ee40000300a00 */
[----:B------:R-:W3:Y:S02]  /*b4f50*/  LDL.LU.64 R24, [R1+0xb898] ;  /* 0x00b8980001187983 */ /* 0x000ee40000300a00 */
[----:B------:R-:W2:Y:S01]  /*b4f60*/  LDL.64 R20, [R1+0x30] ;  /* 0x0000300001147983 */ /* 0x000ea20000100a00 */
[----:B------:R-:W-:Y:S01]  /*b4f70*/  STL [R1+0xb824], R0 ;  /* 0x00b8240001007387 */ /* 0x000fe20000100800 */
[----:B------:R-:W-:Y:S01]  /*b4f80*/  STL [R1+0xb820], R2 ;  /* 0x00b8200201007387 */ /* 0x000fe20000100800 */
[C---:B---3--:R-:W-:Y:S11]  /*b4f90*/  HMMA.16816.F32.BF16 R24, R16.reuse, R8, R24 ;  /* 0x000000081018723c */ /* 0x048ff60000041818 */
[----:B------:R-:W-:Y:S11]  /*b4fa0*/  @!UPT UIADD3 URZ, URZ, URZ, URZ ;  /* 0x0000003f3f3ff290 */ /* 0x000ff6000fffe03f */
[----:B------:R-:W-:Y:S01]  /*b4fb0*/  @!UPT UIADD3 URZ, URZ, URZ, URZ ;  /* 0x0000003f3f3ff290 */ /* 0x000fe2000fffe03f */
[----:B------:R0:W-:Y:S01]  /*b4fc0*/  STL.64 [R1+0x470], R24 ;  /* 0x0004701801007387 */ /* 0x0001e20000100a00 */
[----:B------:R-:W-:Y:S03]  /*b4fd0*/  STL.64 [R1+0x478], R26 ;  /* 0x0004781a01007387 */ /* 0x000fe60000100a00 */
[----:B0-----:R-:W4:Y:S01]  /*b4fe0*/  LDL.LU.64 R24, [R1+0xb890] ;  /* 0x00b8900001187983 */ /* 0x001f220000300a00 */
[----:B------:R-:W-:Y:S02]  /*b4ff0*/  IMAD.MOV.U32 R29, RZ, RZ, R8 ;  /* 0x000000ffff1d7224 */ /* 0x000fe400078e0008 */
[----:B------:R-:W-:Y:S02]  /*b5000*/  IMAD.MOV.U32 R11, RZ, RZ, R9 ;  /* 0x000000ffff0b7224 */ /* 0x000fe400078e0009 */
[----:B------:R-:W3:Y:S01]  /*b5010*/  LDL.LU.64 R8, [R1+0xb888] ;  /* 0x00b8880001087983 */ /* 0x000ee20000300a00 */
[----:B----4-:R-:W-:Y:S01]  /*b5020*/  HMMA.16816.F32.BF16 R12, R16, R24, R12 ;  /* 0x00000018100c723c */ /* 0x010fe2000004180c */
[----:B------:R-:W-:-:S02]  /*b5030*/  IMAD.MOV.U32 R0, RZ, RZ, R24 ;  /* 0x000000ffff007224 */ /* 0x000fc400078e0018 */
[----:B------:R-:W-:Y:S11]  /*b5040*/  IMAD.MOV.U32 R2, RZ, RZ, R25 ;  /* 0x000000ffff027224 */ /* 0x000ff600078e0019 */
[----:B------:R-:W-:Y:S09]  /*b5050*/  @!UPT UIADD3 URZ, URZ, URZ, URZ ;  /* 0x0000003f3f3ff290 */ /* 0x000ff2000fffe03f */
[----:B------:R-:W-:Y:S01]  /*b5060*/  STL.64 [R1+0x460], R12 ;  /* 0x0004600c01007387 */ /* 0x000fe20000100a00 */
[----:B------:R0:W-:Y:S03]  /*b5070*/  STL.64 [R1+0x468], R14 ;  /* 0x0004680e01007387 */ /* 0x0001e60000100a00 */
[----:B0-----:R-:W4:Y:S01]  /*b5080*/  LDL.LU.64 R14, [R1+0xb880] ;  /* 0x00b88000010e7983 */ /* 0x001f220000300a00 */
[----:B------:R-:W4:Y:S02]  /*b5090*/  LDL.LU.64 R12, [R1+0xb878] ;  /* 0x00b87800010c7983 */ /* 0x000f240000300a00 */
[----:B------:R-:W2:Y:S02]  /*b50a0*/  LDL.LU R26, [R1+0xb870] ;  /* 0x00b87000011a7983 */ /* 0x000ea40000300800 */
        /* <DEDUP_REMOVED lines=8> */
[C---:B--2---:R-:W-:Y:S11]  /*b5130*/  HMMA.16816.F32.BF16 R4, R16.reuse, R12, R4 ;  /* 0x0000000c1004723c */ /* 0x044ff60000041804 */
[----:B------:R-:W-:Y:S11]  /*b5140*/  @!UPT UIADD3 URZ, URZ, URZ, URZ ;  /* 0x0000003f3f3ff290 */ /* 0x000ff6000fffe03f */
[----:B------:R-:W-:Y:S01]  /*b5150*/  @!UPT UIADD3 URZ, URZ, URZ, URZ ;  /* 0x0000003f3f3ff290 */ /* 0x000fe2000fffe03f */
[----:B------:R-:W-:Y:S01]  /*b5160*/  STL.64 [R1+0x440], R4 ;  /* 0x0004400401007387 */ /* 0x000fe20000100a00 */
[----:B------:R0:W-:Y:S03]  /*b5170*/  STL.64 [R1+0x448], R6 ;  /* 0x0004480601007387 */ /* 0x0001e60000100a00 */
[----:B0-----:R-:W3:Y:S01]  /*b5180*/  LDL.LU.64 R6, [R1+0xb850] ;  /* 0x00b8500001067983 */ /* 0x001ee20000300a00 */
[----:B------:R-:W3:Y:S02]  /*b5190*/  LDL.LU.64 R4, [R1+0xb848] ;  /* 0x00b8480001047983 */ /* 0x000ee40000300a00 */
[----:B----4-:R-:W-:Y:S02]  /*b51a0*/  STL.64 [R1+0xb750], R14 ;  /* 0x00b7500e01007387 */ /* 0x010fe40000100a00 */
[----:B------:R0:W-:Y:S02]  /*b51b0*/  STL.64 [R1+0xb748], R12 ;  /* 0x00b7480c01007387 */ /* 0x0001e40000100a00 */
[----:B0-----:R-:W2:Y:S04]  /*b51c0*/  LDL.64 R12, [R1+0x1d0] ;  /* 0x0001d000010c7983 */ /* 0x001ea80000100a00 */
[----:B--2---:R0:W-:Y:S04]  /*b51d0*/  STL.64 [R1+0xb830], R12 ;  /* 0x00b8300c01007387 */ /* 0x0041e80000100a00 */
[----:B0-----:R-:W2:Y:S01]  /*b51e0*/  LDL.64 R12, [R1+0x1e0] ;  /* 0x0001e000010c7983 */ /* 0x001ea20000100a00 */
[----:B---3--:R-:W-:Y:S03]  /*b51f0*/  HMMA.16816.F32.BF16 R4, R16, R8, R4 ;  /* 0x000000081004723c */ /* 0x008fe60000041804 */
[----:B--2---:R0:W-:Y:S04]  /*b5200*/  STL.64 [R1+0xb840], R12 ;  /* 0x00b8400c01007387 */ /* 0x0041e80000100a00 */
[----:B0-----:R-:W2:Y:S01]  /*b5210*/  LDL.LU R12, [R1+0x7a0] ;  /* 0x0007a000010c7983 */ /* 0x001ea20000300800 */
[----:B------:R-:W2:Y:S02]  /*b5220*/  LDL.LU R13, [R1+0x7a4] ;  /* 0x0007a400010d7983 */ /* 0x000ea40000300800 */
[----:B------:R-:W2:Y:S02]  /*b5230*/  LDL.LU R14, [R1+0x7a8] ;  /* 0x0007a800010e7983 */ /* 0x000ea40000300800 */
[----:B------:R-:W2:Y:S01]  /*b5240*/  LDL.LU R15, [R1+0x7ac] ;  /* 0x0007ac00010f7983 */ /* 0x000ea20000300800 */
[----:B------:R0:W-:Y:S01]  /*b5250*/  STL [R1+0xb724], R8 ;  /* 0x00b7240801007387 */ /* 0x0001e20000100800 */
[----:B------:R1:W-:Y:S09]  /*b5260*/  STL [R1+0xb720], R9 ;  /* 0x00b7200901007387 */ /* 0x0003f20000100800 */
[----:B------:R-:W-:Y:S02]  /*b5270*/  STL.64 [R1+0x430], R4 ;  /* 0x0004300401007387 */ /* 0x000fe40000100a00 */
[----:B------:R-:W-:Y:S02]  /*b5280*/  STL.64 [R1+0x438], R6 ;  /* 0x0004380601007387 */ /* 0x000fe40000100a00 */
[----:B------:R-:W3:Y:S04]  /*b5290*/  LDSM.16.MT88.4 R4, [R26+0x44000] ;  /* 0x044000001a04783b */ /* 0x000ee80000004200 */
[----:B------:R4:W-:Y:S04]  /*b52a0*/  STL [R1+0xb838], R11 ;  /* 0x00b8380b01007387 */ /* 0x0009e80000100800 */
[----:B0-----:R-:W2:Y:S01]  /*b52b0*/  LDL.LU R8, [R1+0x790] ;  /* 0x0007900001087983 */ /* 0x001ea20000300800 */
[----:B-1----:R-:W2:Y:S02]  /*b52c0*/  LDL.LU R9, [R1+0x794] ;  /* 0x0007940001097983 */ /* 0x002ea40000300800 */
[----:B------:R-:W2:Y:S01]  /*b52d0*/  LDL.LU R10, [R1+0x798] ;  /* 0x00079800010a7983 */ /* 0x000ea20000300800 */
[----:B----4-:R-:W4:Y:S01]  /*b52e0*/  LDL.LU R11, [R1+0x79c] ;  /* 0x00079c00010b7983 */ /* 0x010f220000300800 */
[----:B------:R-:W-:Y:S02]  /*b52f0*/  STL [R1+0xb728], R26 ;  /* 0x00b7281a01007387 */ /* 0x000fe40000100800 */
[----:B------:R0:W-:Y:S02]  /*b5300*/  STL.64 [R1+0xb828], R24 ;  /* 0x00b8281801007387 */ /* 0x0001e40000100a00 */
[----:B0-----:R-:W4:Y:S01]  /*b5310*/  LDL.LU R24, [R1+0x780] ;  /* 0x0007800001187983 */ /* 0x001f220000300800 */
[----:B------:R-:W4:Y:S02]  /*b5320*/  LDL.LU R25, [R1+0x784] ;  /* 0x0007840001197983 */ /* 0x000f240000300800 */
[----:B------:R-:W4:Y:S02]  /*b5330*/  LDL.LU R26, [R1+0x788] ;  /* 0x00078800011a7983 */ /* 0x000f240000300800 */
[----:B------:R-:W4:Y:S01]  /*b5340*/  LDL.LU R27, [R1+0x78c] ;  /* 0x00078c00011b7983 */ /* 0x000f220000300800 */
[----:B---3--:R0:W-:Y:S01]  /*b5350*/  STL.64 [R1+0xb658], R6 ;  /* 0x00b6580601007387 */ /* 0x0081e20000100a00 */
[----:B------:R1:W-:Y:S02]  /*b5360*/  STL.64 [R1+0xb650], R4 ;  /* 0x00b6500401007387 */ /* 0x0003e40000100a00 */
[----:B0-----:R-:W-:-:S02]  /*b5370*/  IMAD.MOV.U32 R6, RZ, RZ, R20 ;  /* 0x000000ffff067224 */ /* 0x001fc400078e0014 */
[----:B-1----:R-:W-:Y:S02]  /*b5380*/  IMAD.MOV.U32 R5, RZ, RZ, R3 ;  /* 0x000000ffff057224 */ /* 0x002fe400078e0003 */
[----:B------:R-:W-:Y:S01]  /*b5390*/  IMAD.MOV.U32 R3, RZ, RZ, R21 ;  /* 0x000000ffff037224 */ /* 0x000fe200078e0015 */
[C---:B--2---:R-:W-:Y:S11]  /*b53a0*/  HMMA.16816.F32.BF16 R12, R16.reuse, R20, R12 ;  /* 0x00000014100c723c */ /* 0x044ff6000004180c */
[----:B------:R-:W-:Y:S11]  /*b53b0*/  @!UPT UIADD3 URZ, URZ, URZ, URZ ;  /* 0x0000003f3f3ff290 */ /* 0x000ff6000fffe03f */
[----:B------:R-:W-:Y:S01]  /*b53c0*/  @!UPT UIADD3 URZ, URZ, URZ, URZ ;  /* 0x0000003f3f3ff290 */ /* 0x000fe2000fffe03f */
[----:B------:R0:W-:Y:S01]  /*b53d0*/  STL.64 [R1+0x7a0], R12 ;  /* 0x0007a00c01007387 */ /* 0x0001e20000100a00 */
[----:B------:R-:W-:Y:S03]  /*b53e0*/  STL.64 [R1+0x7a8], R14 ;  /* 0x0007a80e01007387 */ /* 0x000fe60000100a00 */
[----:B0-----:R-:W4:Y:S01]  /*b53f0*/  LDL.LU.64 R12, [R1+0xb840] ;  /* 0x00b84000010c7983 */ /* 0x001f220000300a00 */
[----:B------:R-:W2:Y:S02]  /*b5400*/  LDL.64 R20, [R1+0x1b0] ;  /* 0x0001b00001147983 */ /* 0x000ea40000100a00 */
[----:B------:R-:W-:Y:S01]  /*b5410*/  IMAD.MOV.U32 R4, RZ, RZ, R22 ;  /* 0x000000ffff047224 */ /* 0x000fe200078e0016 */
[----:B----4-:R-:W-:Y:S01]  /*b5420*/  HMMA.16816.F32.BF16 R8, R16, R12, R8 ;  /* 0x0000000c1008723c */ /* 0x010fe20000041808 */
[----:B--2---:R0:W-:Y:S01]  /*b5430*/  STL.64 [R1+0xb818], R20 ;  /* 0x00b8181401007387 */ /* 0x0041e20000100a00 */
[----:B------:R-:W-:-:S03]  /*b5440*/  IMAD.MOV.U32 R7, RZ, RZ, R13 ;  /* 0x000000ffff077224 */ /* 0x000fc600078e000d */
[----:B0-----:R-:W2:Y:S01]  /*b5450*/  LDL.LU R20, [R1+0x770] ;  /* 0x0007700001147983 */ /* 0x001ea20000300800 */
[----:B------:R-:W2:Y:S02]  /*b5460*/  LDL.LU R21, [R1+0x774] ;  /* 0x0007740001157983 */ /* 0x000ea40000300800 */
[----:B------:R-:W2:Y:S02]  /*b5470*/  LDL.LU R22, [R1+0x778] ;  /* 0x0007780001167983 */ /* 0x000ea40000300800 */
[----:B------:R-:W2:Y:S01]  /*b5480*/  LDL.LU R23, [R1+0x77c] ;  /* 0x00077c0001177983 */ /* 0x000ea20000300800 */
[----:B------:R-:W-:Y:S01]  /*b5490*/  STL [R1+0xb730], R3 ;  /* 0x00b7300301007387 */ /* 0x000fe20000100800 */
[----:B------:R-:W-:Y:S11]  /*b54a0*/  STL [R1+0xb72c], R6 ;  /* 0x00b72c0601007387 */ /* 0x000ff60000100800 */
[----:B------:R-:W-:Y:S01]  /*b54b0*/  STL.64 [R1+0x790], R8 ;  /* 0x0007900801007387 */ /* 0x000fe20000100a00 */
[----:B------:R0:W-:Y:S03]  /*b54c0*/  STL.64 [R1+0x798], R10 ;  /* 0x0007980a01007387 */ /* 0x0001e60000100a00 */
[----:B0-----:R-:W3:Y:S01]  /*b54d0*/  LDL.LU R11, [R1+0xb838] ;  /* 0x00b83800010b7983 */ /* 0x001ee20000300800 */
[----:B------:R-:W-:-:S02]  /*b54e0*/  IMAD.MOV.U32 R10, RZ, RZ, R12 ;  /* 0x000000ffff0a7224 */ /* 0x000fc400078e000c */
[----:B------:R-:W4:Y:S02]  /*b54f0*/  LDL.LU.64 R12, [R1+0xb830] ;  /* 0x00b83000010c7983 */ /* 0x000f240000300a00 */
[----:B------:R-:W-:Y:S01]  /*b5500*/  STL [R1+0xb738], R7 ;  /* 0x00b7380701007387 */ /* 0x000fe20000100800 */
[----:B------:R0:W-:Y:S04]  /*b5510*/  STL.64 [R1+0xb808], R4 ;  /* 0x00b8080401007387 */ /* 0x0001e80000100a00 */
[----:B0-----:R-:W2:Y:S01]  /*b5520*/  LDL.64 R4, [R1+0x1c0] ;  /* 0x0001c00001047983 */ /* 0x001ea20000100a00 */
[----:B------:R-:W-:Y:S01]  /*b5530*/  STL [R1+0xb734], R10 ;  /* 0x00b7340a01007387 */ /* 0x000fe20000100800 */
[C---:B----4-:R-:W-:Y:S01]  /*b5540*/  HMMA.16816.F32.BF16 R24, R16.reuse, R12, R24 ;  /* 0x0000000c1018723c */ /* 0x050fe20000041818 */
[----:B------:R-:W-:Y:S11]  /*b5550*/  IMAD.MOV.U32 R28, RZ, RZ, R12 ;  /* 0x000000ffff1c7224 */ /* 0x000ff600078e000c */
[----:B------:R-:W-:Y:S11]  /*b5560*/  @!UPT UIADD3 URZ, URZ, URZ, URZ ;  /* 0x0000003f3f3ff290 */ /* 0x000ff6000fffe03f */
[----:B------:R0:W-:Y:S01]  /*b5570*/  STL.64 [R1+0x780], R24 ;  /* 0x0007801801007387 */ /* 0x0001e20000100a00 */
[----:B------:R1:W-:Y:S03]  /*b5580*/  STL.64 [R1+0x788], R26 ;  /* 0x0007881a01007387 */ /* 0x0003e60000100a00 */
[----:B0-----:R-:W4:Y:S01]  /*b5590*/  LDL.LU.64 R24, [R1+0xb828] ;  /* 0x00b8280001187983 */ /* 0x001f220000300a00 */
[----:B-1----:R-:W-:Y:S02]  /*b55a0*/  IMAD.MOV.U32 R27, RZ, RZ, R13 ;  /* 0x000000ffff1b7224 */ /* 0x002fe400078e000d */
[----:B------:R-:W3:Y:S02]  /*b55b0*/  LDL.LU R12, [R1+0x200] ;  /* 0x00020000010c7983 */ /* 0x000ee40000300800 */
[----:B------:R-:W3:Y:S01]  /*b55c0*/  LDL.LU R13, [R1+0x204] ;  /* 0x00020400010d7983 */ /* 0x000ee20000300800 */
[----:B------:R-:W3:Y:S01]  /*b55d0*/  LDL.LU R14, [R1+0x208] ;  /* 0x00020800010e7983 */ /* 0x000ee20000300800 */
[----:B------:R-:W3:Y:S01]  /*b55e0*/  LDL.LU R15, [R1+0x20c] ;  /* 0x00020c00010f7983 */ /* 0x000ee20000300800 */
[----:B--2---:R-:W-:Y:S02]  /*b55f0*/  HMMA.16816.F32.BF16 R20, R16, R4, R20 ;  /* 0x000000041014723c */ /* 0x004fe40000041814 */
[----:B---3--:R-:W-:Y:S01]  /*b5600*/  STL.64 [R1+0xb760], R14 ;  /* 0x00b7600e01007387 */ /* 0x008fe20000100a00 */
[----:B------:R0:W-:Y:S02]  /*b5610*/  STL.64 [R1+0xb758], R12 ;  /* 0x00b7580c01007387 */ /* 0x0001e40000100a00 */
[----:B0-----:R-:W-:-:S02]  /*b5620*/  IMAD.MOV.U32 R12, RZ, RZ, R0 ;  /* 0x000000ffff0c7224 */ /* 0x001fc400078e0000 */
[----:B------:R-:W-:Y:S01]  /*b5630*/  IMAD.MOV.U32 R13, RZ, RZ, R2 ;  /* 0x000000ffff0d7224 */ /* 0x000fe200078e0002 */
[----:B------:R-:W2:Y:S01]  /*b5640*/  LDL.LU R0, [R1+0xb824] ;  /* 0x00b8240001007983 */ /* 0x000ea20000300800 */
[----:B------:R-:W3:Y:S03]  /*b5650*/  LDL.LU R2, [R1+0xb820] ;  /* 0x00b8200001027983 */ /* 0x000ee60000300800 */
        /* <DEDUP_REMOVED lines=9> */
[----:B------:R-:W-:Y:S02]  /*b56f0*/  STL [R1+0xb73c], R28 ;  /* 0x00b73c1c01007387 */ /* 0x000fe40000100800 */
[----:B------:R-:W2:Y:S02]  /*b5700*/  LDL R11, [R1+0x3f80] ;  /* 0x003f8000010b7983 */ /* 0x000ea40000100800 */
[----:B------:R0:W-:Y:S01]  /*b5710*/  STL.64 [R1+0x770], R20 ;  /* 0x0007701401007387 */ /* 0x0001e20000100a00 */
[----:B------:R-:W-:Y:S04]  /*b5720*/  STL.64 [R1+0x778], R22 ;  /* 0x0007781601007387 */ /* 0x000fe80000100a00 */
[----:B0-----:R-:W2:Y:S01]  /*b5730*/  LDL.LU.64 R20, [R1+0xb818] ;  /* 0x00b8180001147983 */ /* 0x001ea20000300a00 */
[----:B------:R-:W-:-:S02]  /*b5740*/  IMAD.MOV.U32 R9, RZ, RZ, R4 ;  /* 0x000000ffff097224 */ /* 0x000fc400078e0004 */
[----:B------:R-:W-:Y:S02]  /*b5750*/  IMAD.MOV.U32 R29, RZ, RZ, R5 ;  /* 0x000000ffff1d7224 */ /* 0x000fe400078e0005 */
[----:B------:R-:W3:Y:S01]  /*b5760*/  LDL.64 R4, [R1+0x1a0] ;  /* 0x0001a00001047983 */ /* 0x000ee20000100a00 */
[----:B--2---:R-:W-:Y:S01]  /*b5770*/  HMMA.16816.F32.BF16 R12, R16, R20, R12 ;  /* 0x00000014100c723c */ /* 0x004fe2000004180c */
[----:B------:R-:W-:Y:S11]  /*b5780*/  IMAD.MOV.U32 R8, RZ, RZ, R21 ;  /* 0x000000ffff087224 */ /* 0x000ff600078e0015 */
[----:B------:R-:W-:Y:S11]  /*b5790*/  @!UPT UIADD3 URZ, URZ, URZ, URZ ;  /* 0x0000003f3f3ff290 */ /* 0x000ff6000fffe03f */
[----:B------:R-:W-:Y:S01]  /*b57a0*/  STL.64 [R1+0x760], R12 ;  /* 0x0007600c01007387 */ /* 0x000fe20000100a00 */
[----:B------:R-:W-:Y:S02]  /*b57b0*/  STL.64 [R1+0x768], R14 ;  /* 0x0007680e01007387 */ /* 0x000fe40000100a00 */
[----:B------:R-:W-:Y:S02]  /*b57c0*/  STL [R1+0xb7f0], R11 ;  /* 0x00b7f00b01007387 */ /* 0x000fe40000100800 */
[----:B------:R0:W-:Y:S02]  /*b57d0*/  STL.64 [R1+0xb7e8], R8 ;  /* 0x00b7e80801007387 */ /* 0x0001e40000100a00 */
[----:B0-----:R-:W2:Y:S01]  /*b57e0*/  LDL.64 R8, [R1+0x190] ;  /* 0x0001900001087983 */ /* 0x001ea20000100a00 */
[----:B------:R-:W-:-:S03]  /*b57f0*/  IMAD.MOV.U32 R26, RZ, RZ, R20 ;  /* 0x000000ffff1a7224 */ /* 0x000fc600078e0014 */
[----:B--2---:R0:W-:Y:S04]  /*b5800*/  STL.64 [R1+0xb810], R8 ;  /* 0x00b8100801007387 */ /* 0x0041e80000100a00 */
[----:B0-----:R-:W2:Y:S01]  /*b5810*/  LDL.LU R8, [R1+0x750] ;  /* 0x0007500001087983 */ /* 0x001ea20000300800 */
[----:B------:R-:W2:Y:S02]  /*b5820*/  LDL.LU R9, [R1+0x754] ;  /* 0x0007540001097983 */ /* 0x000ea40000300800 */
[----:B------:R-:W2:Y:S02]  /*b5830*/  LDL.LU R10, [R1+0x758] ;  /* 0x00075800010a7983 */ /* 0x000ea40000300800 */
[----:B------:R-:W2:Y:S01]  /*b5840*/  LDL.LU R11, [R1+0x75c] ;  /* 0x00075c00010b7983 */ /* 0x000ea20000300800 */
[----:B------:R-:W-:Y:S01]  /*b5850*/  STL [R1+0xb7e0], R26 ;  /* 0x00b7e01a01007387 */ /* 0x000fe20000100800 */
[----:B----4-:R0:W-:Y:S02]  /*b5860*/  STL.64 [R1+0xb7d8], R24 ;  /* 0x00b7d81801007387 */ /* 0x0101e40000100a00 */
[----:B------:R-:W4:Y:S02]  /*b5870*/  LDL.LU R20, [R1+0x720] ;  /* 0x0007200001147983 */ /* 0x000f240000300800 */
[----:B------:R-:W4:Y:S01]  /*b5880*/  LDL.LU R21, [R1+0x724] ;  /* 0x0007240001157983 */ /* 0x000f220000300800 */
[----:B------:R-:W4:Y:S01]  /*b5890*/  LDL.LU R22, [R1+0x728] ;  /* 0x0007280001167983 */ /* 0x000f220000300800 */
[----:B------:R-:W4:Y:S03]  /*b58a0*/  LDL.LU R23, [R1+0x72c] ;  /* 0x00072c0001177983 */ /* 0x000f260000300800 */
[----:B0-----:R-:W4:Y:S01]  /*b58b0*/  LDL.LU R24, [R1+0x730] ;  /* 0x0007300001187983 */ /* 0x001f220000300800 */
[----:B------:R-:W4:Y:S02]  /*b58c0*/  LDL.LU R25, [R1+0x734] ;  /* 0x0007340001197983 */ /* 0x000f240000300800 */
[----:B------:R-:W4:Y:S02]  /*b58d0*/  LDL.LU R26, [R1+0x738] ;  /* 0x00073800011a7983 */ /* 0x000f240000300800 */
[----:B------:R-:W4:Y:S02]  /*b58e0*/  LDL.LU R27, [R1+0x73c] ;  /* 0x00073c00011b7983 */ /* 0x000f240000300800 */
[----:B---3--:R-:W-:-:S02]  /*b58f0*/  IMAD.MOV.U32 R12, RZ, RZ, R2 ;  /* 0x000000ffff0c7224 */ /* 0x008fc400078e0002 */
[----:B------:R-:W-:Y:S01]  /*b5900*/  IMAD.MOV.U32 R13, RZ, RZ, R0 ;  /* 0x000000ffff0d7224 */ /* 0x000fe200078e0000 */
[----:B--2---:R-:W-:Y:S01]  /*b5910*/  HMMA.16816.F32.BF16 R8, R16, R4, R8 ;  /* 0x000000041008723c */ /* 0x004fe20000041808 */
[----:B----4-:R-:W-:Y:S01]  /*b5920*/  STL.64 [R1+0xb800], R26 ;  /* 0x00b8001a01007387 */ /* 0x010fe20000100a00 */
[----:B------:R0:W-:Y:S03]  /*b5930*/  STL.64 [R1+0xb7f8], R24 ;  /* 0x00b7f81801007387 */ /* 0x0001e60000100a00 */
[----:B0-----:R-:W2:Y:S01]  /*b5940*/  LDL.LU R24, [R1+0x740] ;  /* 0x0007400001187983 */ /* 0x001ea20000300800 */
[----:B------:R-:W2:Y:S02]  /*b5950*/  LDL.LU R25, [R1+0x744] ;  /* 0x0007440001197983 */ /* 0x000ea40000300800 */
[----:B------:R-:W2:Y:S02]  /*b5960*/  LDL.LU R26, [R1+0x748] ;  /* 0x00074800011a7983 */ /* 0x000ea40000300800 */
[----:B------:R-:W2:Y:S01]  /*b5970*/  LDL.LU R27, [R1+0x74c] ;  /* 0x00074c00011b7983 */ /* 0x000ea20000300800 */
[----:B------:R-:W-:Y:S01]  /*b5980*/  STL.64 [R1+0xb7d0], R22 ;  /* 0x00b7d01601007387 */ /* 0x000fe20000100a00 */
[----:B------:R0:W-:Y:S03]  /*b5990*/  STL.64 [R1+0xb7c8], R20 ;  /* 0x00b7c81401007387 */ /* 0x0001e60000100a00 */
[----:B0-----:R-:W3:Y:S01]  /*b59a0*/  LDL.64 R20, [R1+0x180] ;  /* 0x0001800001147983 */ /* 0x001ee20000100a00 */
[----:B------:R0:W-:Y:S03]  /*b59b0*/  STL.64 [R1+0xb7b8], R12 ;  /* 0x00b7b80c01007387 */ /* 0x0001e60000100a00 */
[----:B0-----:R-:W4:Y:S01]  /*b59c0*/  LDL.LU R12, [R1+0x420] ;  /* 0x00042000010c7983 */ /* 0x001f220000300800 */
[----:B------:R-:W4:Y:S02]  /*b59d0*/  LDL.LU R13, [R1+0x424] ;  /* 0x00042400010d7983 */ /* 0x000f240000300800 */
[----:B------:R-:W4:Y:S02]  /*b59e0*/  LDL.LU R14, [R1+0x428] ;  /* 0x00042800010e7983 */ /* 0x000f240000300800 */
[----:B------:R-:W4:Y:S01]  /*b59f0*/  LDL.LU R15, [R1+0x42c] ;  /* 0x00042c00010f7983 */ /* 0x000f220000300800 */
[----:B------:R0:W-:Y:S01]  /*b5a00*/  STL.64 [R1+0x750], R8 ;  /* 0x0007500801007387 */ /* 0x0001e20000100a00 */
[----:B------:R1:W-:Y:S03]  /*b5a10*/  STL.64 [R1+0x758], R10 ;  /* 0x0007580a01007387 */ /* 0x0003e60000100a00 */
[----:B0-----:R-:W2:Y:S01]  /*b5a20*/  LDL.LU.64 R8, [R1+0xb810] ;  /* 0x00b8100001087983 */ /* 0x001ea20000300a00 */
[----:B------:R-:W-:-:S02]  /*b5a30*/  IMAD.MOV.U32 R3, RZ, RZ, R4 ;  /* 0x000000ffff037224 */ /* 0x000fc400078e0004 */
[----:B------:R-:W-:Y:S02]  /*b5a40*/  IMAD.MOV.U32 R6, RZ, RZ, R5 ;  /* 0x000000ffff067224 */ /* 0x000fe400078e0005 */
[----:B------:R-:W3:Y:S01]  /*b5a50*/  LDL.LU.64 R4, [R1+0xb808] ;  /* 0x00b8080001047983 */ /* 0x000ee20000300a00 */
[C---:B--2---:R-:W-:Y:S01]  /*b5a60*/  HMMA.16816.F32.BF16 R24, R16.reuse, R8, R24 ;  /* 0x000000081018723c */ /* 0x044fe20000041818 */
[----:B------:R-:W-:Y:S02]  /*b5a70*/  IMAD.MOV.U32 R7, RZ, RZ, R8 ;  /* 0x000000ffff077224 */ /* 0x000fe400078e0008 */
[----:B-1----:R-:W-:Y:S11]  /*b5a80*/  IMAD.MOV.U32 R10, RZ, RZ, R9 ;  /* 0x000000ffff0a7224 */ /* 0x002ff600078e0009 */
[----:B------:R-:W-:Y:S09]  /*b5a90*/  @!UPT UIADD3 URZ, URZ, URZ, URZ ;  /* 0x0000003f3f3ff290 */ /* 0x000ff2000fffe03f */
[----:B------:R-:W-:Y:S01]  /*b5aa0*/  STL.64 [R1+0x740], R24 ;  /* 0x0007401801007387 */ /* 0x000fe20000100a00 */
[----:B------:R0:W-:Y:S03]  /*b5ab0*/  STL.64 [R1+0x748], R26 ;  /* 0x0007481a01007387 */ /* 0x0001e60000100a00 */
[----:B0-----:R-:W3:Y:S01]  /*b5ac0*/  LDL.LU.64 R26, [R1+0xb800] ;  /* 0x00b80000011a7983 */ /* 0x001ee20000300a00 */
[----:B------:R-:W3:Y:S02]  /*b5ad0*/  LDL.LU.64 R24, [R1+0xb7f8] ;  /* 0x00b7f80001187983 */ /* 0x000ee40000300a00 */
[----:B------:R-:W2:Y:S02]  /*b5ae0*/  LDL.LU R11, [R1+0xb7f0] ;  /* 0x00b7f000010b7983 */ /* 0x000ea40000300800 */
[----:B------:R-:W3:Y:S01]  /*b5af0*/  LDL.LU.64 R8, [R1+0xb7e8] ;  /* 0x00b7e80001087983 */ /* 0x000ee20000300a00 */
[----:B--2---:R-:W-:Y:S01]  /*b5b00*/  STL.64 [R1+0xb770], R10 ;  /* 0x00b7700a01007387 */ /* 0x004fe20000100a00 */
[----:B---3--:R0:W-:Y:S03]  /*b5b10*/  STL.64 [R1+0xb768], R8 ;  /* 0x00b7680801007387 */ /* 0x0081e60000100a00 */
[----:B0-----:R-:W2:Y:S01]  /*b5b20*/  LDL.LU R8, [R1+0x210] ;  /* 0x0002100001087983 */ /* 0x001ea20000300800 */
[----:B------:R-:W2:Y:S02]  /*b5b30*/  LDL.LU R9, [R1+0x214] ;  /* 0x0002140001097983 */ /* 0x000ea40000300800 */
[----:B------:R-:W3:Y:S02]  /*b5b40*/  LDL.LU R10, [R1+0x218] ;  /* 0x00021800010a7983 */ /* 0x000ee40000300800 */
[----:B------:R-:W3:Y:S01]  /*b5b50*/  LDL.LU R11, [R1+0x21c] ;  /* 0x00021c00010b7983 */ /* 0x000ee20000300800 */
[----:B------:R-:W-:Y:S01]  /*b5b60*/  HMMA.16816.F32.BF16 R24, R16, R20, R24 ;  /* 0x000000141018723c */ /* 0x000fe20000041818 */
[----:B---3--:R-:W-:Y:S01]  /*b5b70*/  STL.64 [R1+0xb788], R10 ;  /* 0x00b7880a01007387 */ /* 0x008fe20000100a00 */
[----:B--2---:R0:W-:Y:S03]  /*b5b80*/  STL.64 [R1+0xb780], R8 ;  /* 0x00b7800801007387 */ /* 0x0041e60000100a00 */
[----:B0-----:R-:W2:Y:S01]  /*b5b90*/  LDL.LU R8, [R1+0x220] ;  /* 0x0002200001087983 */ /* 0x001ea20000300800 */
[----:B------:R-:W2:Y:S02]  /*b5ba0*/  LDL.LU R9, [R1+0x224] ;  /* 0x0002240001097983 */ /* 0x000ea40000300800 */
[----:B------:R-:W3:Y:S02]  /*b5bb0*/  LDL.LU R10, [R1+0x228] ;  /* 0x00022800010a7983 */ /* 0x000ee40000300800 */
[----:B------:R-:W3:Y:S02]  /*b5bc0*/  LDL.LU R11, [R1+0x22c] ;  /* 0x00022c00010b7983 */ /* 0x000ee40000300800 */
[----:B------:R-:W-:Y:S01]  /*b5bd0*/  IMAD.MOV.U32 R28, RZ, RZ, R21 ;  /* 0x000000ffff1c7224 */ /* 0x000fe200078e0015 */
        /* <DEDUP_REMOVED lines=9> */
[----:B------:R-:W2:Y:S02]  /*b5c70*/  LDL.LU.64 R24, [R1+0xb7d8] ;  /* 0x00b7d80001187983 */ /* 0x000ea40000300a00 */
[----:B------:R-:W-:-:S02]  /*b5c80*/  IMAD.MOV.U32 R27, RZ, RZ, R20 ;  /* 0x000000ffff1b7224 */ /* 0x000fc400078e0014 */
[----:B------:R-:W2:Y:S01]  /*b5c90*/  LDL.LU.64 R22, [R1+0xb7d0] ;  /* 0x00b7d00001167983 */ /* 0x000ea20000300a00 */
[----:B------:R-:W2:Y:S02]  /*b5ca0*/  LDL.LU.64 R20, [R1+0xb7c8] ;  /* 0x00b7c80001147983 */ /* 0x000ea40000300a00 */
[C---:B--2---:R-:W-:Y:S11]  /*b5cb0*/  HMMA.16816.F32.BF16 R20, R16.reuse, R4, R20 ;  /* 0x000000041014723c */ /* 0x044ff60000041814 */
[----:B------:R-:W-:Y:S11]  /*b5cc0*/  @!UPT UIADD3 URZ, URZ, URZ, URZ ;  /* 0x0000003f3f3ff290 */ /* 0x000ff6000fffe03f */
[----:B------:R-:W-:Y:S01]  /*b5cd0*/  @!UPT UIADD3 URZ, URZ, URZ, URZ ;  /* 0x0000003f3f3ff290 */ /* 0x000fe2000fffe03f */
[----:B------:R0:W-:Y:S01]  /*b5ce0*/  STL.64 [R1+0x720], R20 ;  /* 0x0007201401007387 */ /* 0x0001e20000100a00 */
[----:B------:R1:W-:Y:S03]  /*b5cf0*/  STL.64 [R1+0x728], R22 ;  /* 0x0007281601007387 */ /* 0x0003e60000100a00 */
[----:B0-----:R-:W4:Y:S01]  /*b5d00*/  LDL.LU.64 R20, [R1+0xb7c0] ;  /* 0x00b7c00001147983 */ /* 0x001f220000300a00 */
[----:B------:R-:W-:Y:S01]  /*b5d10*/  STL.64 [R1+0xb670], R4 ;  /* 0x00b6700401007387 */ /* 0x000fe20000100a00 */
[----:B----4-:R-:W-:Y:S02]  /*b5d20*/  HMMA.16816.F32.BF16 R16, R16, R20, R12 ;  /* 0x000000141010723c */ /* 0x010fe4000004180c */
[----:B------:R-:W2:Y:S01]  /*b5d30*/  LDL.LU.64 R12, [R1+0xb7b8] ;  /* 0x00b7b800010c7983 */ /* 0x000ea20000300a00 */
[----:B------:R-:W-:Y:S02]  /*b5d40*/  IMAD.MOV.U32 R2, RZ, RZ, R20 ;  /* 0x000000ffff027224 */ /* 0x000fe400078e0014 */
[----:B------:R-:W-:Y:S11]  /*b5d50*/  IMAD.MOV.U32 R0, RZ, RZ, R21 ;  /* 0x000000ffff007224 */ /* 0x000ff600078e0015 */
[----:B------:R-:W-:Y:S07]  /*b5d60*/  @!UPT UIADD3 URZ, URZ, URZ, URZ ;  /* 0x0000003f3f3ff290 */ /* 0x000fee000fffe03f */
[----:B------:R0:W-:Y:S01]  /*b5d70*/  STL.64 [R1+0x420], R16 ;  /* 0x0004201001007387 */ /* 0x0001e20000100a00 */
[----:B------:R4:W-:Y:S02]  /*b5d80*/  STL.64 [R1+0x428], R18 ;  /* 0x0004281201007387 */ /* 0x0009e40000100a00 */
[----:B-1----:R-:W2:Y:S02]  /*b5d90*/  LDL.LU.64 R22, [R1+0xb7b0] ;  /* 0x00b7b00001167983 */ /* 0x002ea40000300a00 */
[----:B------:R-:W2:Y:S01]  /*b5da0*/  LDL.LU.64 R20, [R1+0xb7a8] ;  /* 0x00b7a80001147983 */ /* 0x000ea20000300a00 */
[----:B0-----:R-:W3:Y:S01]  /*b5db0*/  LDL.LU R16, [R1+0x1f0] ;  /* 0x0001f00001107983 */ /* 0x001ee20000300800 */
[----:B------:R-:W3:Y:S02]  /*b5dc0*/  LDL.LU R17, [R1+0x1f4] ;  /* 0x0001f40001117983 */ /* 0x000ee40000300800 */
[----:B----4-:R-:W3:Y:S02]  /*b5dd0*/  LDL.LU R18, [R1+0x1f8] ;  /* 0x0001f80001127983 */ /* 0x010ee40000300800 */
        /* <DEDUP_REMOVED lines=29> */
[----:B------:R-:W3:Y:S02]  /*b5fb0*/  LDL.LU.64 R12, [R1+0xb748] ;  /* 0x00b74800010c7983 */ /* 0x000ee40000300a00 */
[----:B------:R-:W-:Y:S02]  /*b5fc0*/  STL.64 [R1+0xb620], R24 ;  /* 0x00b6201801007387 */ /* 0x000fe40000100a00 */
[----:B------:R-:W-:Y:S02]  /*b5fd0*/  IMAD.MOV.U32 R4, RZ, RZ, R27 ;  /* 0x000000ffff047224 */ /* 0x000fe400078e001b */
[----:B------:R-:W-:Y:S01]  /*b5fe0*/  IMAD.MOV.U32 R5, RZ, RZ, R28 ;  /* 0x000000ffff057224 */ /* 0x000fe200078e001c */
[----:B------:R-:W2:Y:S01]  /*b5ff0*/  LDL.LU R27, [R1+0xb740] ;  /* 0x00b74000011b7983 */ /* 0x000ea20000300800 */
[----:B---3--:R-:W-:Y:S11]  /*b6000*/  HMMA.16816.F32.BF16 R16, R20, R12, R16 ;  /* 0x0000000c1410723c */ /* 0x008ff60000041810 */
[----:B------:R-:W-:Y:S11]  /*b6010*/  @!UPT UIADD3 URZ, URZ, URZ, URZ ;  /* 0x0000003f3f3ff290 */ /* 0x000ff6000fffe03f */
[----:B------:R-:W-:Y:S01]  /*b6020*/  @!UPT UIADD3 URZ, URZ, URZ, URZ ;  /* 0x0000003f3f3ff290 */ /* 0x000fe2000fffe03f */
[----:B------:R-:W-:Y:S01]  /*b6030*/  STL.64 [R1+0x1f0], R16 ;  /* 0x0001f01001007387 */ /* 0x000fe20000100a00 */
[----:B------:R-:W-:Y:S02]  /*b6040*/  STL.64 [R1+0x1f8], R18 ;  /* 0x0001f81201007387 */ /* 0x000fe40000100a00 */
[----:B------:R-:W3:Y:S02]  /*b6050*/  LDL.LU R28, [R1+0xb73c] ;  /* 0x00b73c00011c7983 */ /* 0x000ee40000300800 */
        /* <DEDUP_REMOVED lines=30> */
[----:B----4-:R-:W-:Y:S01]  /*b6240*/  IMAD.MOV.U32 R5, RZ, RZ, R8 ;  /* 0x000000ffff057224 */ /* 0x010fe200078e0008 */
[----:B------:R-:W4:Y:S01]  /*b6250*/  LDL.LU R26, [R1+0xb728] ;  /* 0x00b72800011a7983 */ /* 0x000f220000300800 */
        /* <DEDUP_REMOVED lines=10> */
[----:B------:R-:W4:Y:S04]  /*b6300*/  LDL.LU R9, [R1+0xb720] ;  /* 0x00b7200001097983 */ /* 0x000f280000300800 */
[----:B------:R3:W-:Y:S02]  /*b6310*/  STL.64 [R1+0xb6e8], R4 ;  /* 0x00b6e80401007387 */ /* 0x0007e40000100a00 */
[----:B---3--:R-:W-:Y:S02]  /*b6320*/  IMAD.MOV.U32 R4, RZ, RZ, R28 ;  /* 0x000000ffff047224 */ /* 0x008fe400078e001c */
[----:B------:R-:W-:-:S05]  /*b6330*/  IMAD.MOV.U32 R5, RZ, RZ, R27 ;  /* 0x000000ffff057224 */ /* 0x000fca00078e001b */
[----:B------:R-:W-:Y:S04]  /*b6340*/  STL.64 [R1+0xb700], R4 ;  /* 0x00b7000401007387 */ /* 0x000fe80000100a00 */
[----:B--2---:R-:W-:Y:S01]  /*b6350*/  STL.64 [R1+0xb6b0], R14 ;  /* 0x00b6b00e01007387 */ /* 0x004fe20000100a00 */
[----:B------:R0:W-:Y:S03]  /*b6360*/  STL.64 [R1+0xb6a8], R12 ;  /* 0x00b6a80c01007387 */ /* 0x0001e60000100a00 */
[----:B0-----:R-:W2:Y:S01]  /*b6370*/  LDL.LU R12, [R1+0x900] ;  /* 0x00090000010c7983 */ /* 0x001ea20000300800 */
[----:B------:R-:W2:Y:S02]  /*b6380*/  LDL.LU R13, [R1+0x904] ;  /* 0x00090400010d7983 */ /* 0x000ea40000300800 */
[----:B------:R-:W3:Y:S02]  /*b6390*/  LDL.LU R14, [R1+0x908] ;  /* 0x00090800010e7983 */ /* 0x000ee40000300800 */
[----:B------:R-:W3:Y:S02]  /*b63a0*/  LDL.LU R15, [R1+0x90c] ;  /* 0x00090c00010f7983 */ /* 0x000ee40000300800 */
[----:B------:R-:W-:-:S02]  /*b63b0*/  IMAD.MOV.U32 R4, RZ, RZ, R10 ;  /* 0x000000ffff047224 */ /* 0x000fc400078e000a */
[----:B------:R-:W-:Y:S01]  /*b63c0*/  IMAD.MOV.U32 R5, RZ, RZ, R7 ;  /* 0x000000ffff057224 */ /* 0x000fe200078e0007 */
[----:B------:R-:W4:Y:S01]  /*b63d0*/  LDL.LU R16, [R1+0x8d0] ;  /* 0x0008d00001107983 */ /* 0x000f220000300800 */
[----:B------:R-:W4:Y:S02]  /*b63e0*/  LDL.LU R17, [R1+0x8d4] ;  /* 0x0008d40001117983 */ /* 0x000f240000300800 */
[----:B------:R-:W4:Y:S02]  /*b63f0*/  LDL.LU R18, [R1+0x8d8] ;  /* 0x0008d80001127983 */ /* 0x000f240000300800 */
[----:B------:R-:W4:Y:S01]  /*b6400*/  LDL.LU R19, [R1+0x8dc] ;  /* 0x0008dc0001137983 */ /* 0x000f220000300800 */
[----:B------:R-:W-:Y:S04]  /*b6410*/  STL.64 [R1+0xb718], R4 ;  /* 0x00b7180401007387 */ /* 0x000fe80000100a00 */
[----:B---3--:R-:W-:Y:S01]  /*b6420*/  STL.64 [R1+0xb6c8], R14 ;  /* 0x00b6c80e01007387 */ /* 0x008fe20000100a00 */
[----:B--2---:R0:W-:Y:S03]  /*b6430*/  STL.64 [R1+0xb6c0], R12 ;  /* 0x00b6c00c01007387 */ /* 0x0041e60000100a00 */
[----:B0-----:R-:W2:Y:S01]  /*b6440*/  LDL.LU R12, [R1+0x910] ;  /* 0x00091000010c7983 */ /* 0x001ea20000300800 */
[----:B------:R-:W2:Y:S02]  /*b6450*/  LDL.LU R13, [R1+0x914] ;  /* 0x00091400010d7983 */ /* 0x000ea40000300800 */
[----:B------:R-:W3:Y:S02]  /*b6460*/  LDL.LU R14, [R1+0x918] ;  /* 0x00091800010e7983 */ /* 0x000ee40000300800 */
[----:B------:R-:W3:Y:S01]  /*b6470*/  LDL.LU R15, [R1+0x91c] ;  /* 0x00091c00010f7983 */ /* 0x000ee20000300800 */
[----:B------:R-:W2:Y:S01]  /*b6480*/  LDL.LU R4, [R1+0x950] ;  /* 0x0009500001047983 */ /* 0x000ea20000300800 */
[----:B------:R-:W-:-:S02]  /*b6490*/  IMAD.MOV.U32 R24, RZ, RZ, R6 ;  /* 0x000000ffff187224 */ /* 0x000fc400078e0006 */
[----:B------:R-:W4:Y:S02]  /*b64a0*/  LDL.LU R5, [R1+0x954] ;  /* 0x0009540001057983 */ /* 0x000f240000300800 */
[----:B------:R-:W4:Y:S01]  /*b64b0*/  LDL.LU R6, [R1+0x958] ;  /* 0x0009580001067983 */ /* 0x000f220000300800 */
[----:B------:R-:W4:Y:S04]  /*b64c0*/  LDL.LU R7, [R1+0x95c] ;  /* 0x00095c0001077983 */ /* 0x000f280000300800 */
[----:B---3--:R-:W-:Y:S01]  /*b64d0*/  STL.64 [R1+0xb6e0], R14 ;  /* 0x00b6e00e01007387 */ /* 0x008fe20000100a00 */
[----:B--2---:R0:W-:Y:S03]  /*b64e0*/  STL.64 [R1+0xb6d8], R12 ;  /* 0x00b6d80c01007387 */ /* 0x0041e60000100a00 */
[----:B0-----:R-:W2:Y:S01]  /*b64f0*/  LDL.LU R12, [R1+0x920] ;  /* 0x00092000010c7983 */ /* 0x001ea20000300800 */
[----:B------:R-:W2:Y:S02]  /*b6500*/  LDL.LU R13, [R1+0x924] ;  /* 0x00092400010d7983 */ /* 0x000ea40000300800 */
[----:B------:R-:W3:Y:S02]  /*b6510*/  LDL.LU R14, [R1+0x928] ;  /* 0x00092800010e7983 */ /* 0x000ee40000300800 */
[----:B------:R-:W3:Y:S01]  /*b6520*/  LDL.LU R15, [R1+0x92c] ;  /* 0x00092c00010f7983 */ /* 0x000ee20000300800 */
[C---:B----4-:R-:W-:Y:S01]  /*b6530*/  HMMA.16816.F32.BF16 R16, R20.reuse, R8, R16 ;  /* 0x000000081410723c */ /* 0x050fe20000041810 */
        /* <DEDUP_REMOVED lines=14> */
[----:B------:R-:W-:Y:S02]  /*b6620*/  STL.64 [R1+0xb640], R8 ;  /* 0x00b6400801007387 */ /* 0x000fe40000100a00 */
[----:B------:R-:W-:Y:S02]  /*b6630*/  STL.64 [R1+0x150], R16 ;  /* 0x0001501001007387 */ /* 0x000fe40000100a00 */
[----:B------:R-:W-:Y:S02]  /*b6640*/  STL.64 [R1+0x158], R18 ;  /* 0x0001581201007387 */ /* 0x000fe40000100a00 */
[----:B------:R0:W1:Y:S02]  /*b6650*/  LDSM.16.MT88.4 R16, [R26+0x44080] ;  /* 0x044080001a10783b */ /* 0x0000640000004200 */
[C---:B0-----:R-:W-:Y:S02]  /*b6660*/  HMMA.16816.F32.BF16 R24, R20.reuse, R24, R4 ;  /* 0x000000181418723c */ /* 0x041fe40000041804 */
[----:B------:R-:W3:Y:S01]  /*b6670*/  LDL.LU R8, [R1+0x410] ;  /* 0x0004100001087983 */ /* 0x000ee20000300800 */
[----:B------:R-:W3:Y:S02]  /*b6680*/  LDL.LU R9, [R1+0x414] ;  /* 0x0004140001097983 */ /* 0x000ee40000300800 */
[----:B------:R-:W3:Y:S02]  /*b6690*/  LDL.LU R10, [R1+0x418] ;  /* 0x00041800010a7983 */ /* 0x000ee40000300800 */
[----:B------:R-:W3:Y:S01]  /*b66a0*/  LDL.LU R11, [R1+0x41c] ;  /* 0x00041c00010b7983 */ /* 0x000ee20000300800 */
[----:B-1----:R-:W-:Y:S01]  /*b66b0*/  STL.64 [R1+0xb540], R18 ;  /* 0x00b5401201007387 */ /* 0x002fe20000100a00 */
[----:B------:R-:W-:Y:S02]  /*b66c0*/  STL.64 [R1+0xb538], R16 ;  /* 0x00b5381001007387 */ /* 0x000fe40000100a00 */
[----:B------:R-:W2:Y:S11]  /*b66d0*/  LDL.LU.64 R4, [R1+0xb718] ;  /* 0x00b7180001047983 */ /* 0x000eb60000300a00 */
[----:B------:R-:W-:Y:S01]  /*b66e0*/  @!UPT UIADD3 URZ, URZ, URZ, URZ ;  /* 0x0000003f3f3ff290 */ /* 0x000fe2000fffe03f */
[----:B------:R0:W-:Y:S01]  /*b66f0*/  STL.64 [R1+0x140], R24 ;  /* 0x0001401801007387 */ /* 0x0001e20000100a00 */
[----:B------:R-:W-:Y:S04]  /*b6700*/  STL.64 [R1+0x148], R26 ;  /* 0x0001481a01007387 */ /* 0x000fe80000100a00 */
[----:B0-----:R-:W4:Y:S01]  /*b6710*/  LDL.64 R24, [R1] ;  /* 0x0000000001187983 */ /* 0x001f220000100a00 */
[C---:B--2---:R-:W-:Y:S03]  /*b6720*/  HMMA.16816.F32.BF16 R4, R20.reuse, R4, R12 ;  /* 0x000000041404723c */ /* 0x044fe6000004180c */
[----:B----4-:R0:W-:Y:S04]  /*b6730*/  STL.64 [R1+0xb638], R24 ;  /* 0x00b6381801007387 */ /* 0x0101e80000100a00 */
[----:B0-----:R-:W3:Y:S01]  /*b6740*/  LDL.64 R24, [R1+0x20] ;  /* 0x0000200001187983 */ /* 0x001ee20000100a00 */
[----:B------:R-:W2:Y:S02]  /*b6750*/  LDL.LU.64 R14, [R1+0xb710] ;  /* 0x00b71000010e7983 */ /* 0x000ea40000300a00 */
[----:B------:R-:W2:Y:S11]  /*b6760*/  LDL.LU.64 R12, [R1+0xb708] ;  /* 0x00b70800010c7983 */ /* 0x000eb60000300a00 */
[----:B------:R-:W-:Y:S02]  /*b6770*/  @!UPT UIADD3 URZ, URZ, URZ, URZ ;  /* 0x0000003f3f3ff290 */ /* 0x000fe4000fffe03f */
[----:B------:R0:W-:Y:S01]  /*b6780*/  STL.64 [R1+0x130], R4 ;  /* 0x0001300401007387 */ /* 0x0001e20000100a00 */
[----:B------:R2:W-:Y:S04]  /*b6790*/  STL.64 [R1+0x138], R6 ;  /* 0x0001380601007387 */ /* 0x0005e80000100a00 */
        /* <DEDUP_REMOVED lines=42> */
[----:B0-----:R-:W2:Y:S01]  /*b6a40*/  LDL.LU.64 R4, [R1+0xb670] ;  /* 0x00b6700001047983 */ /* 0x001ea20000300a00 */
[----:B------:R-:W-:Y:S02]  /*b6a50*/  IMAD.MOV.U32 R16, RZ, RZ, R2 ;  /* 0x000000ffff107224 */ /* 0x000fe400078e0002 */
[----:B------:R-:W-:Y:S01]  /*b6a60*/  IMAD.MOV.U32 R17, RZ, RZ, R0 ;  /* 0x000000ffff117224 */ /* 0x000fe200078e0000 */
[C---:B--2---:R-:W-:Y:S01]  /*b6a70*/  HMMA.16816.F32.BF16 R4, R20.reuse, R4, R12 ;  /* 0x000000041404723c */ /* 0x044fe2000004180c */
[----:B------:R-:W2:Y:S01]  /*b6a80*/  LDL.LU.64 R14, [R1+0xb668] ;  /* 0x00b66800010e7983 */ /* 0x000ea20000300a00 */
[----:B------:R-:W2:Y:S11]  /*b6a90*/  LDL.LU.64 R12, [R1+0xb660] ;  /* 0x00b66000010c7983 */ /* 0x000eb60000300a00 */
[----:B------:R-:W-:Y:S10]  /*b6aa0*/  @!UPT UIADD3 URZ, URZ, URZ, URZ ;  /* 0x0000003f3f3ff290 */ /* 0x000ff4000fffe03f */
[----:B------:R-:W-:Y:S01]  /*b6ab0*/  STL.64 [R1+0x600], R4 ;  /* 0x0006000401007387 */ /* 0x000fe20000100a00 */
[----:B------:R0:W-:Y:S03]  /*b6ac0*/  STL.64 [R1+0x608], R6 ;  /* 0x0006080601007387 */ /* 0x0001e60000100a00 */
[----:B0-----:R-:W3:Y:S01]  /*b6ad0*/  LDL.LU.64 R6, [R1+0xb658] ;  /* 0x00b6580001067983 */ /* 0x001ee20000300a00 */
[----:B------:R-:W3:Y:S01]  /*b6ae0*/  LDL.LU.64 R4, [R1+0xb650] ;  /* 0x00b6500001047983 */ /* 0x000ee20000300a00 */
[----:B--2---:R-:W-:Y:S02]  /*b6af0*/  HMMA.16816.F32.BF16 R12, R20, R16, R12 ;  /* 0x00000010140c723c */ /* 0x004fe4000004180c */
[----:B------:R-:W2:Y:S11]  /*b6b00*/  LDL.64 R20, [R1+0x10] ;  /* 0x0000100001147983 */ /* 0x000eb60000100a00 */
[----:B------:R-:W-:Y:S10]  /*b6b10*/  @!UPT UIADD3 URZ, URZ, URZ, URZ ;  /* 0x0000003f3f3ff290 */ /* 0x000ff4000fffe03f */
[----:B------:R0:W-:Y:S01]  /*b6b20*/  STL.64 [R1+0xc0], R12 ;  /* 0x0000c00c01007387 */ /* 0x0001e20000100a00 */
[----:B------:R1:W-:Y:S03]  /*b6b30*/  STL.64 [R1+0xc8], R14 ;  /* 0x0000c80e01007387 */ /* 0x0003e60000100a00 */
[----:B0-----:R-:W4:Y:S01]  /*b6b40*/  LDL.LU R12, [R1+0x3e0] ;  /* 0x0003e000010c7983 */ /* 0x001f220000300800 */
[----:B------:R-:W4:Y:S02]  /*b6b50*/  LDL.LU R13, [R1+0x3e4] ;  /* 0x0003e400010d7983 */ /* 0x000f240000300800 */
[----:B-1----:R-:W2:Y:S02]  /*b6b60*/  LDL.LU R14, [R1+0x3e8] ;  /* 0x0003e800010e7983 */ /* 0x002ea40000300800 */
[----:B------:R-:W2:Y:S01]  /*b6b70*/  LDL.LU R15, [R1+0x3ec] ;  /* 0x0003ec00010f7983 */ /* 0x000ea20000300800 */
[----:B---3--:R-:W-:Y:S01]  /*b6b80*/  HMMA.16816.F32.BF16 R8, R4, R24, R8 ;  /* 0x000000180408723c */ /* 0x008fe20000041808 */
[----:B------:R-:W-:Y:S01]  /*b6b90*/  IMAD.MOV.U32 R3, RZ, RZ, R25 ;  /* 0x000000ffff037224 */ /* 0x000fe200078e0019 */
[----:B--2---:R-:W-:Y:S01]  /*b6ba0*/  STL.64 [R1+0xb630], R14 ;  /* 0x00b6300e01007387 */ /* 0x004fe20000100a00 */
[----:B----4-:R0:W-:Y:S03]  /*b6bb0*/  STL.64 [R1+0xb628], R12 ;  /* 0x00b6280c01007387 */ /* 0x0101e60000100a00 */
        /* <DEDUP_REMOVED lines=8> */
[----:B------:R-:W3:Y:S02]  /*b6c40*/  LDL.LU R19, [R1+0x40c] ;  /* 0x00040c0001137983 */ /* 0x000ee40000300800 */
[----:B------:R-:W-:Y:S01]  /*b6c50*/  STL.64 [R1+0x410], R8 ;  /* 0x0004100801007387 */ /* 0x000fe20000100a00 */
[----:B------:R0:W-:Y:S03]  /*b6c60*/  STL.64 [R1+0x418], R10 ;  /* 0x0004180a01007387 */ /* 0x0001e60000100a00 */
[----:B0-----:R-:W4:Y:S01]  /*b6c70*/  LDL.LU R11, [R1+0xb648] ;  /* 0x00b64800010b7983 */ /* 0x001f220000300800 */
[----:B------:R-:W2:Y:S02]  /*b6c80*/  LDL.LU.64 R8, [R1+0xb640] ;  /* 0x00b6400001087983 */ /* 0x000ea40000300a00 */
[----:B------:R-:W-:-:S02]  /*b6c90*/  IMAD.MOV.U32 R10, RZ, RZ, R24 ;  /* 0x000000ffff0a7224 */ /* 0x000fc400078e0018 */
[----:B------:R-:W3:Y:S04]  /*b6ca0*/  LDL.LU.64 R24, [R1+0xb638] ;  /* 0x00b6380001187983 */ /* 0x000ee80000300a00 */
[----:B----4-:R-:W-:Y:S01]  /*b6cb0*/  STL.64 [R1+0xb608], R10 ;  /* 0x00b6080a01007387 */ /* 0x010fe20000100a00 */
[----:B--2---:R3:W-:Y:S02]  /*b6cc0*/  STL.64 [R1+0xb600], R8 ;  /* 0x00b6000801007387 */ /* 0x0047e40000100a00 */
[C---:B---3--:R-:W-:Y:S08]  /*b6cd0*/  HMMA.16816.F32.BF16 R8, R4.reuse, R20, R16 ;  /* 0x000000140408723c */ /* 0x048ff00000041810 */
[----:B------:R-:W-:Y:S01]  /*b6ce0*/  HMMA.16816.F32.BF16 R12, R4, R24, R12 ;  /* 0x00000018040c723c */ /* 0x000fe2000004180c */
[----:B------:R-:W-:-:S02]  /*b6cf0*/  IMAD.MOV.U32 R17, RZ, RZ, R20 ;  /* 0x000000ffff117224 */ /* 0x000fc400078e0014 */
[----:B------:R-:W-:Y:S02]  /*b6d00*/  IMAD.MOV.U32 R16, RZ, RZ, R21 ;  /* 0x000000ffff107224 */ /* 0x000fe400078e0015 */
[----:B------:R-:W-:Y:S02]  /*b6d10*/  IMAD.MOV.U32 R19, RZ, RZ, R24 ;  /* 0x000000ffff137224 */ /* 0x000fe400078e0018 */
[----:B------:R-:W-:-:S08]  /*b6d20*/  IMAD.MOV.U32 R18, RZ, RZ, R25 ;  /* 0x000000ffff127224 */ /* 0x000fd000078e0019 */
[----:B------:R0:W-:Y:S01]  /*b6d30*/  STL.64 [R1+0x400], R8 ;  /* 0x0004000801007387 */ /* 0x0001e20000100a00 */
[----:B------:R1:W-:Y:S03]  /*b6d40*/  STL.64 [R1+0x408], R10 ;  /* 0x0004080a01007387 */ /* 0x0003e60000100a00 */
[----:B0-----:R-:W2:Y:S01]  /*b6d50*/  LDL.LU R8, [R1+0x3d0] ;  /* 0x0003d00001087983 */ /* 0x001ea20000300800 */
[----:B------:R-:W2:Y:S02]  /*b6d60*/  LDL.LU R9, [R1+0x3d4] ;  /* 0x0003d40001097983 */ /* 0x000ea40000300800 */
[----:B-1----:R-:W2:Y:S02]  /*b6d70*/  LDL.LU R10, [R1+0x3d8] ;  /* 0x0003d800010a7983 */ /* 0x002ea40000300800 */
[----:B------:R-:W2:Y:S01]  /*b6d80*/  LDL.LU R11, [R1+0x3dc] ;  /* 0x0003dc00010b7983 */ /* 0x000ea20000300800 */
[----:B------:R-:W3:Y:S01]  /*b6d90*/  LDL.LU R20, [R1+0x3c0] ;  /* 0x0003c00001147983 */ /* 0x000ee20000300800 */
[----:B------:R-:W3:Y:S02]  /*b6da0*/  LDL.LU R21, [R1+0x3c4] ;  /* 0x0003c40001157983 */ /* 0x000ee40000300800 */
[----:B------:R-:W3:Y:S02]  /*b6db0*/  LDL.LU R22, [R1+0x3c8] ;  /* 0x0003c80001167983 */ /* 0x000ee40000300800 */
[----:B------:R-:W3:Y:S01]  /*b6dc0*/  LDL.LU R23, [R1+0x3cc] ;  /* 0x0003cc0001177983 */ /* 0x000ee20000300800 */
[----:B------:R-:W-:Y:S01]  /*b6dd0*/  STL.64 [R1+0x3f0], R12 ;  /* 0x0003f00c01007387 */ /* 0x000fe20000100a00 */
[----:B------:R0:W-:Y:S03]  /*b6de0*/  STL.64 [R1+0x3f8], R14 ;  /* 0x0003f80e01007387 */ /* 0x0001e60000100a00 */
[----:B0-----:R-:W4:Y:S01]  /*b6df0*/  LDL.LU.64 R14, [R1+0xb630] ;  /* 0x00b63000010e7983 */ /* 0x001f220000300a00 */
[----:B------:R-:W4:Y:S02]  /*b6e00*/  LDL.LU.64 R12, [R1+0xb628] ;  /* 0x00b62800010c7983 */ /* 0x000f240000300a00 */
[----:B------:R-:W4:Y:S02]  /*b6e10*/  LDL.LU.64 R24, [R1+0xb620] ;  /* 0x00b6200001187983 */ /* 0x000f240000300a00 */
[----:B------:R-:W-:Y:S01]  /*b6e20*/  STL.64 [R1+0xb5c8], R18 ;  /* 0x00b5c81201007387 */ /* 0x000fe20000100a00 */
[----:B------:R0:W-:Y:S04]  /*b6e30*/  STL.64 [R1+0xb5c0], R16 ;  /* 0x00b5c01001007387 */ /* 0x0001e80000100a00 */
        /* <DEDUP_REMOVED lines=14> */
[----:B------:R-:W2:Y:S02]  /*b6f20*/  LDL.LU.64 R12, [R1+0xb610] ;  /* 0x00b61000010c7983 */ /* 0x000ea40000300a00 */
        /* <DEDUP_REMOVED lines=16> */
[----:B------:R-:W2:Y:S02]  /*b7030*/  LDL.LU.64 R8, [R1+0xb600] ;  /* 0x00b6000001087983 */ /* 0x000ea40000300a00 */
[----:B----4-:R-:W-:Y:S02]  /*b7040*/  STL.64 [R1+0xb4e0], R14 ;  /* 0x00b4e00e01007387 */ /* 0x010fe40000100a00 */
[----:B------:R0:W-:Y:S02]  /*b7050*/  STL.64 [R1+0xb4d8], R12 ;  /* 0x00b4d80c01007387 */ /* 0x0001e40000100a00 */
[----:B0-----:R-:W4:Y:S01]  /*b7060*/  LDL.64 R12, [R1+0x1c0] ;  /* 0x0001c000010c7983 */ /* 0x001f220000100a00 */
[----:B------:R-:W-:-:S02]  /*b7070*/  IMAD.MOV.U32 R2, RZ, RZ, R16 ;  /* 0x000000ffff027224 */ /* 0x000fc400078e0010 */
[----:B------:R-:W-:Y:S01]  /*b7080*/  IMAD.MOV.U32 R0, RZ, RZ, R17 ;  /* 0x000000ffff007224 */ /* 0x000fe200078e0011 */
[C---:B--2---:R-:W-:Y:S11]  /*b7090*/  HMMA.16816.F32.BF16 R20, R4.reuse, R8, R20 ;  /* 0x000000080414723c */ /* 0x044ff60000041814 */
[----:B------:R-:W-:Y:S11]  /*b70a0*/  @!UPT UIADD3 URZ, URZ, URZ, URZ ;  /* 0x0000003f3f3ff290 */ /* 0x000ff6000fffe03f */
[----:B------:R-:W-:Y:S01]  /*b70b0*/  @!UPT UIADD3 URZ, URZ, URZ, URZ ;  /* 0x0000003f3f3ff290 */ /* 0x000fe2000fffe03f */
[----:B------:R-:W-:Y:S01]  /*b70c0*/  STL.64 [R1+0x3c0], R20 ;  /* 0x0003c01401007387 */ /* 0x000fe20000100a00 */
[----:B------:R-:W-:Y:S02]  /*b70d0*/  STL.64 [R1+0x3c8], R22 ;  /* 0x0003c81601007387 */ /* 0x000fe40000100a00 */
[----:B---3--:R-:W0:Y:S01]  /*b70e0*/  LDSM.16.MT88.4 R20, [R11+0x44000] ;  /* 0x044000000b14783b */ /* 0x008e220000004200 */
[C---:B------:R-:W-:Y:S01]  /*b70f0*/  HMMA.16816.F32.BF16 R24, R4.reuse, R16, R24 ;  /* 0x000000100418723c */ /* 0x040fe20000041818 */
[----:B------:R-:W-:Y:S02]  /*b7100*/  STL [R1+0xb4f0], R11 ;  /* 0x00b4f00b01007387 */ /* 0x000fe40000100800 */
[----:B------:R-:W-:Y:S02]  /*b7110*/  STL.64 [R1+0xb4e8], R8 ;  /* 0x00b4e80801007387 */ /* 0x000fe40000100a00 */
[----:B0-----:R-:W-:Y:S01]  /*b7120*/  STL.64 [R1+0xb3c8], R22 ;  /* 0x00b3c81601007387 */ /* 0x001fe20000100a00 */
[----:B------:R0:W-:Y:S03]  /*b7130*/  STL.64 [R1+0xb3c0], R20 ;  /* 0x00b3c01401007387 */ /* 0x0001e60000100a00 */
[----:B0-----:R-:W4:Y:S01]  /*b7140*/  LDL.LU R20, [R1+0x6f0] ;  /* 0x0006f00001147983 */ /* 0x001f220000300800 */
[----:B------:R-:W4:Y:S02]  /*b7150*/  LDL.LU R21, [R1+0x6f4] ;  /* 0x0006f40001157983 */ /* 0x000f240000300800 */
[----:B------:R-:W4:Y:S02]  /*b7160*/  LDL.LU R22, [R1+0x6f8] ;  /* 0x0006f80001167983 */ /* 0x000f240000300800 */
[----:B------:R-:W4:Y:S09]  /*b7170*/  LDL.LU R23, [R1+0x6fc] ;  /* 0x0006fc0001177983 */ /* 0x000f320000300800 */
[----:B------:R-:W-:Y:S01]  /*b7180*/  STL.64 [R1+0x3b0], R24 ;  /* 0x0003b01801007387 */ /* 0x000fe20000100a00 */
[----:B------:R0:W-:Y:S03]  /*b7190*/  STL.64 [R1+0x3b8], R26 ;  /* 0x0003b81a01007387 */ /* 0x0001e60000100a00 */
[----:B0-----:R-:W2:Y:S01]  /*b71a0*/  LDL.LU.64 R26, [R1+0xb5f8] ;  /* 0x00b5f800011a7983 */ /* 0x001ea20000300a00 */
[----:B------:R-:W2:Y:S02]  /*b71b0*/  LDL.LU.64 R24, [R1+0xb5f0] ;  /* 0x00b5f00001187983 */ /* 0x000ea40000300a00 */
[----:B------:R-:W2:Y:S02]  /*b71c0*/  LDL.LU.64 R16, [R1+0xb5e8] ;  /* 0x00b5e80001107983 */ /* 0x000ea40000300a00 */
[----:B------:R-:W-:Y:S01]  /*b71d0*/  STL [R1+0xb4ac], R0 ;  /* 0x00b4ac0001007387 */ /* 0x000fe20000100800 */
[----:B------:R-:W-:Y:S01]  /*b71e0*/  STL [R1+0xb4a8], R2 ;  /* 0x00b4a80201007387 */ /* 0x000fe20000100800 */
        /* <DEDUP_REMOVED lines=8> */
[----:B------:R-:W3:Y:S01]  /*b7270*/  LDL.LU.64 R18, [R1+0xb5d8] ;  /* 0x00b5d80001127983 */ /* 0x000ee20000300a00 */
[----:B------:R-:W3:Y:S01]  /*b7280*/  LDL.LU.64 R16, [R1+0xb5d0] ;  /* 0x00b5d00001107983 */ /* 0x000ee20000300a00 */
[----:B------:R-:W-:Y:S02]  /*b7290*/  STL [R1+0xb4b4], R26 ;  /* 0x00b4b41a01007387 */ /* 0x000fe40000100800 */
[----:B------:R-:W-:Y:S01]  /*b72a0*/  STL [R1+0xb4b0], R27 ;  /* 0x00b4b01b01007387 */ /* 0x000fe20000100800 */
[----:B--2---:R0:W-:Y:S04]  /*b72b0*/  STL.64 [R1+0xb5b8], R24 ;  /* 0x00b5b81801007387 */ /* 0x0041e80000100a00 */
[----:B0-----:R-:W3:Y:S01]  /*b72c0*/  LDL.64 R24, [R1+0x1d0] ;  /* 0x0001d00001187983 */ /* 0x001ee20000100a00 */
[C---:B----4-:R-:W-:Y:S08]  /*b72d0*/  HMMA.16816.F32.BF16 R20, R4.reuse, R12, R20 ;  /* 0x0000000c0414723c */ /* 0x050ff00000041814 */
[----:B---3--:R-:W-:Y:S01]  /*b72e0*/  HMMA.16816.F32.BF16 R16, R4, R24, R16 ;  /* 0x000000180410723c */ /* 0x008fe20000041810 */
[----:B------:R-:W-:-:S02]  /*b72f0*/  IMAD.MOV.U32 R28, RZ, RZ, R25 ;  /* 0x000000ffff1c7224 */ /* 0x000fc400078e0019 */
[----:B------:R-:W-:Y:S11]  /*b7300*/  IMAD.MOV.U32 R29, RZ, RZ, R24 ;  /* 0x000000ffff1d7224 */ /* 0x000ff600078e0018 */
[----:B------:R-:W-:Y:S09]  /*b7310*/  @!UPT UIADD3 URZ, URZ, URZ, URZ ;  /* 0x0000003f3f3ff290 */ /* 0x000ff2000fffe03f */
[----:B------:R-:W-:Y:S01]  /*b7320*/  STL.64 [R1+0x700], R16 ;  /* 0x0007001001007387 */ /* 0x000fe20000100a00 */
[----:B------:R0:W-:Y:S03]  /*b7330*/  STL.64 [R1+0x708], R18 ;  /* 0x0007081201007387 */ /* 0x0001e60000100a00 */
[----:B0-----:R-:W2:Y:S01]  /*b7340*/  LDL.LU.64 R18, [R1+0xb5c8] ;  /* 0x00b5c80001127983 */ /* 0x001ea20000300a00 */
[----:B------:R-:W3:Y:S02]  /*b7350*/  LDL.LU.64 R16, [R1+0xb5c0] ;  /* 0x00b5c00001107983 */ /* 0x000ee40000300a00 */
[----:B------:R-:W-:Y:S02]  /*b7360*/  STL [R1+0xb4bc], R28 ;  /* 0x00b4bc1c01007387 */ /* 0x000fe40000100800 */
[----:B------:R-:W-:Y:S01]  /*b7370*/  STL [R1+0xb4b8], R29 ;  /* 0x00b4b81d01007387 */ /* 0x000fe20000100800 */
[----:B------:R0:W-:Y:S01]  /*b7380*/  STL.64 [R1+0x6f0], R20 ;  /* 0x0006f01401007387 */ /* 0x0001e20000100a00 */
[----:B------:R1:W-:Y:S03]  /*b7390*/  STL.64 [R1+0x6f8], R22 ;  /* 0x0006f81601007387 */ /* 0x0003e60000100a00 */
[----:B0-----:R-:W4:Y:S01]  /*b73a0*/  LDL.LU R20, [R1+0x5a0] ;  /* 0x0005a00001147983 */ /* 0x001f220000300800 */
[----:B------:R-:W4:Y:S02]  /*b73b0*/  LDL.LU R21, [R1+0x5a4] ;  /* 0x0005a40001157983 */ /* 0x000f240000300800 */
[----:B-1----:R-:W3:Y:S02]  /*b73c0*/  LDL.LU R22, [R1+0x5a8] ;  /* 0x0005a80001167983 */ /* 0x002ee40000300800 */
[----:B------:R-:W3:Y:S02]  /*b73d0*/  LDL.LU R23, [R1+0x5ac] ;  /* 0x0005ac0001177983 */ /* 0x000ee40000300800 */
[----:B--2---:R-:W-:-:S02]  /*b73e0*/  IMAD.MOV.U32 R8, RZ, RZ, R19 ;  /* 0x000000ffff087224 */ /* 0x004fc400078e0013 */
[----:B------:R-:W-:Y:S01]  /*b73f0*/  IMAD.MOV.U32 R9, RZ, RZ, R18 ;  /* 0x000000ffff097224 */ /* 0x000fe200078e0012 */
[----:B---3--:R-:W-:Y:S01]  /*b7400*/  STL.64 [R1+0xb500], R22 ;  /* 0x00b5001601007387 */ /* 0x008fe20000100a00 */
[----:B----4-:R0:W-:Y:S03]  /*b7410*/  STL.64 [R1+0xb4f8], R20 ;  /* 0x00b4f81401007387 */ /* 0x0101e60000100a00 */
[----:B------:R1:W-:Y:S01]  /*b7420*/  STL.64 [R1+0xb508], R8 ;  /* 0x00b5080801007387 */ /* 0x0003e20000100a00 */
[----:B0-----:R-:W2:Y:S01]  /*b7430*/  LDL.LU R20, [R1+0x5d0] ;  /* 0x0005d00001147983 */ /* 0x001ea20000300800 */
[----:B------:R-:W2:Y:S02]  /*b7440*/  LDL.LU R21, [R1+0x5d4] ;  /* 0x0005d40001157983 */ /* 0x000ea40000300800 */
[----:B------:R-:W3:Y:S02]  /*b7450*/  LDL.LU R22, [R1+0x5d8] ;  /* 0x0005d80001167983 */ /* 0x000ee40000300800 */
[----:B------:R-:W3:Y:S02]  /*b7460*/  LDL.LU R23, [R1+0x5dc] ;  /* 0x0005dc0001177983 */ /* 0x000ee40000300800 */
[----:B-1----:R-:W-:-:S02]  /*b7470*/  IMAD.MOV.U32 R8, RZ, RZ, R17 ;  /* 0x000000ffff087224 */ /* 0x002fc400078e0011 */
[----:B------:R-:W-:Y:S01]  /*b7480*/  IMAD.MOV.U32 R9, RZ, RZ, R16 ;  /* 0x000000ffff097224 */ /* 0x000fe200078e0010 */
[----:B---3--:R-:W-:Y:S01]  /*b7490*/  STL.64 [R1+0xb518], R22 ;  /* 0x00b5181601007387 */ /* 0x008fe20000100a00 */
[----:B--2---:R0:W-:Y:S03]  /*b74a0*/  STL.64 [R1+0xb510], R20 ;  /* 0x00b5101401007387 */ /* 0x0041e60000100a00 */
        /* <DEDUP_REMOVED lines=8> */
[----:B--2---:R-:W-:Y:S02]  /*b7530*/  STL.64 [R1+0xb528], R20 ;  /* 0x00b5281401007387 */ /* 0x004fe40000100a00 */
[----:B------:R-:W2:Y:S02]  /*b7540*/  LDL.64 R16, [R1+0x170] ;  /* 0x0001700001107983 */ /* 0x000ea40000100a00 */
[----:B--2---:R-:W-:Y:S01]  /*b7550*/  STL.64 [R1+0xb568], R16 ;  /* 0x00b5681001007387 */ /* 0x004fe20000100a00 */
[----:B------:R0:W-:Y:S03]  /*b7560*/  STL.64 [R1+0xb548], R8 ;  /* 0x00b5480801007387 */ /* 0x0001e60000100a00 */
[----:B0-----:R-:W2:Y:S01]  /*b7570*/  LDL.LU R8, [R1+0x3a0] ;  /* 0x0003a00001087983 */ /* 0x001ea20000300800 */
[----:B------:R-:W2:Y:S02]  /*b7580*/  LDL.LU R9, [R1+0x3a4] ;  /* 0x0003a40001097983 */ /* 0x000ea40000300800 */
[----:B------:R-:W3:Y:S02]  /*b7590*/  LDL.LU R10, [R1+0x3a8] ;  /* 0x0003a800010a7983 */ /* 0x000ee40000300800 */
[----:B------:R-:W3:Y:S01]  /*b75a0*/  LDL.LU R11, [R1+0x3ac] ;  /* 0x0003ac00010b7983 */ /* 0x000ee20000300800 */
[----:B------:R-:W4:Y:S04]  /*b75b0*/  LDL.64 R16, [R1+0x180] ;  /* 0x0001800001107983 */ /* 0x000f280000100a00 */
[----:B----4-:R0:W-:Y:S04]  /*b75c0*/  STL.64 [R1+0xb580], R16 ;  /* 0x00b5801001007387 */ /* 0x0101e80000100a00 */
[----:B0-----:R-:W4:Y:S04]  /*b75d0*/  LDL.64 R16, [R1+0x190] ;  /* 0x0001900001107983 */ /* 0x001f280000100a00 */
[----:B----4-:R0:W-:Y:S04]  /*b75e0*/  STL.64 [R1+0xb598], R16 ;  /* 0x00b5981001007387 */ /* 0x0101e80000100a00 */
[----:B0-----:R-:W4:Y:S04]  /*b75f0*/  LDL.64 R16, [R1+0x1a0] ;  /* 0x0001a00001107983 */ /* 0x001f280000100a00 */
        /* <DEDUP_REMOVED lines=8> */
[----:B------:R-:W4:Y:S02]  /*b7680*/  LDL.LU R25, [R1+0x6e4] ;  /* 0x0006e40001197983 */ /* 0x000f240000300800 */
[----:B------:R-:W4:Y:S02]  /*b7690*/  LDL.LU R26, [R1+0x6e8] ;  /* 0x0006e800011a7983 */ /* 0x000f240000300800 */
[----:B------:R-:W4:Y:S01]  /*b76a0*/  LDL.LU R27, [R1+0x6ec] ;  /* 0x0006ec00011b7983 */ /* 0x000f220000300800 */
[----:B------:R-:W4:Y:S04]  /*b76b0*/  LDL.64 R16, [R1+0x1b0] ;  /* 0x0001b00001107983 */ /* 0x000f280000100a00 */
        /* <DEDUP_REMOVED lines=12> */
[----:B------:R-:W-:-:S02]  /*b7780*/  IMAD.MOV.U32 R0, RZ, RZ, R12 ;  /* 0x000000ffff007224 */ /* 0x000fc400078e000c */
[----:B------:R-:W-:Y:S01]  /*b7790*/  IMAD.MOV.U32 R2, RZ, RZ, R13 ;  /* 0x000000ffff027224 */ /* 0x000fe200078e000d */
[----:B----4-:R-:W-:Y:S01]  /*b77a0*/  HMMA.16816.F32.BF16 R24, R4, R16, R24 ;  /* 0x000000100418723c */ /* 0x010fe20000041818 */
        /* <DEDUP_REMOVED lines=13> */
[----:B------:R-:W4:Y:S01]  /*b7880*/  LDL.LU R15, [R1+0x5cc] ;  /* 0x0005cc00010f7983 */ /* 0x000f220000300800 */
[----:B------:R-:W-:Y:S01]  /*b7890*/  STL [R1+0xb4c4], R2 ;  /* 0x00b4c40201007387 */ /* 0x000fe20000100800 */
[----:B------:R-:W-:Y:S02]  /*b78a0*/  STL [R1+0xb4c0], R0 ;  /* 0x00b4c00001007387 */ /* 0x000fe40000100800 */
[----:B------:R-:W2:Y:S02]  /*b78b0*/  LDL R3, [R1+0xb38] ;  /* 0x000b380001037983 */ /* 0x000ea40000100800 */
[----:B--2---:R-:W-:Y:S01]  /*b78c0*/  STL [R1+0xb4c8], R3 ;  /* 0x00b4c80301007387 */ /* 0x004fe20000100800 */
[----:B------:R0:W-:Y:S02]  /*b78d0*/  STL.64 [R1+0x6e0], R24 ;  /* 0x0006e01801007387 */ /* 0x0001e40000100a00 */
[----:B------:R1:W-:Y:S01]  /*b78e0*/  STL.64 [R1+0x6e8], R26 ;  /* 0x0006e81a01007387 */ /* 0x0003e20000100a00 */
[----:B0-----:R-:W4:Y:S01]  /*b78f0*/  LDL.LU.64 R24, [R1+0xb5b8] ;  /* 0x00b5b80001187983 */ /* 0x001f220000300a00 */
[----:B-1----:R-:W-:-:S02]  /*b7900*/  IMAD.MOV.U32 R26, RZ, RZ, R16 ;  /* 0x000000ffff1a7224 */ /* 0x002fc400078e0010 */
[----:B------:R-:W-:Y:S02]  /*b7910*/  IMAD.MOV.U32 R27, RZ, RZ, R17 ;  /* 0x000000ffff1b7224 */ /* 0x000fe400078e0011 */
[----:B------:R-:W2:Y:S03]  /*b7920*/  LDL.LU.64 R16, [R1+0xb5b0] ;  /* 0x00b5b00001107983 */ /* 0x000ea60000300a00 */
[----:B------:R-:W-:Y:S02]  /*b7930*/  STL [R1+0xb4d0], R27 ;  /* 0x00b4d01b01007387 */ /* 0x000fe40000100800 */
[----:B------:R-:W-:Y:S01]  /*b7940*/  STL [R1+0xb4cc], R26 ;  /* 0x00b4cc1a01007387 */ /* 0x000fe20000100800 */
        /* <DEDUP_REMOVED lines=38> */
[----:B------:R-:W3:Y:S01]  /*b7bb0*/  LDL.LU.64 R8, [R1+0xb548] ;  /* 0x00b5480001087983 */ /* 0x000ee20000300a00 */
[----:B------:R-:W3:Y:S02]  /*b7bc0*/  LDL.LU.64 R18, [R1+0xb540] ;  /* 0x00b5400001127983 */ /* 0x000ee40000300a00 */
        /* <DEDUP_REMOVED lines=8> */
[C---:B---3--:R-:W-:Y:S01]  /*b7c50*/  HMMA.16816.F32.BF16 R8, R16.reuse, R8, R20 ;  /* 0x000000081008723c */ /* 0x048fe20000041814 */
[----:B------:R-:W3:Y:S01]  /*b7c60*/  LDL.LU.64 R22, [R1+0xb530] ;  /* 0x00b5300001167983 */ /* 0x000ee20000300a00 */
[----:B------:R-:W3:Y:S11]  /*b7c70*/  LDL.LU.64 R20, [R1+0xb528] ;  /* 0x00b5280001147983 */ /* 0x000ef60000300a00 */
[----:B------:R-:W-:Y:S10]  /*b7c80*/  @!UPT UIADD3 URZ, URZ, URZ, URZ ;  /* 0x0000003f3f3ff290 */ /* 0x000ff4000fffe03f */
        /* <DEDUP_REMOVED lines=9> */
[----:B0-----:R-:W3:Y:S01]  /*b7d20*/  LDL.LU.64 R8, [R1+0xb508] ;  /* 0x00b5080001087983 */ /* 0x001ee20000300a00 */
[C---:B----4-:R-:W-:Y:S08]  /*b7d30*/  HMMA.16816.F32.BF16 R12, R16.reuse, R24, R12 ;  /* 0x00000018100c723c */ /* 0x050ff0000004180c */
[C---:B---3--:R-:W-:Y:S01]  /*b7d40*/  HMMA.16816.F32.BF16 R8, R16.reuse, R8, R20 ;  /* 0x000000081008723c */ /* 0x048fe20000041814 */
[----:B------:R-:W3:Y:S01]  /*b7d50*/  LDL.LU.64 R22, [R1+0xb500] ;  /* 0x00b5000001167983 */ /* 0x000ee20000300a00 */
[----:B------:R-:W3:Y:S11]  /*b7d60*/  LDL.LU.64 R20, [R1+0xb4f8] ;  /* 0x00b4f80001147983 */ /* 0x000ef60000300a00 */
[----:B------:R-:W-:Y:S10]  /*b7d70*/  @!UPT UIADD3 URZ, URZ, URZ, URZ ;  /* 0x0000003f3f3ff290 */ /* 0x000ff4000fffe03f */
[----:B------:R-:W-:Y:S01]  /*b7d80*/  STL.64 [R1+0x5d0], R8 ;  /* 0x0005d00801007387 */ /* 0x000fe20000100a00 */
[----:B------:R0:W-:Y:S03]  /*b7d90*/  STL.64 [R1+0x5d8], R10 ;  /* 0x0005d80a01007387 */ /* 0x0001e60000100a00 */
[----:B0-----:R-:W4:Y:S01]  /*b7da0*/  LDL.LU R11, [R1+0xb4f0] ;  /* 0x00b4f000010b7983 */ /* 0x001f220000300800 */
[----:B------:R-:W3:Y:S02]  /*b7db0*/  LDL.LU.64 R8, [R1+0xb4e8] ;  /* 0x00b4e80001087983 */ /* 0x000ee40000300a00 */
[----:B------:R-:W-:Y:S02]  /*b7dc0*/  STL.64 [R1+0x5c0], R12 ;  /* 0x0005c00c01007387 */ /* 0x000fe40000100a00 */
[----:B------:R0:W-:Y:S02]  /*b7dd0*/  STL.64 [R1+0x5c8], R14 ;  /* 0x0005c80e01007387 */ /* 0x0001e40000100a00 */
[----:B0-----:R-:W2:Y:S01]  /*b7de0*/  LDL.LU.64 R14, [R1+0xb4e0] ;  /* 0x00b4e000010e7983 */ /* 0x001ea20000300a00 */
[----:B------:R-:W3:Y:S02]  /*b7df0*/  LDL.LU.64 R12, [R1+0xb4d8] ;  /* 0x00b4d800010c7983 */ /* 0x000ee40000300a00 */
[----:B------:R-:W-:Y:S01]  /*b7e00*/  STL.64 [R1+0xb388], R24 ;  /* 0x00b3881801007387 */ /* 0x000fe20000100a00 */
[----:B--2---:R-:W-:Y:S01]  /*b7e10*/  STL.64 [R1+0xb380], R14 ;  /* 0x00b3800e01007387 */ /* 0x004fe20000100a00 */
[C---:B---3--:R-:W-:Y:S01]  /*b7e20*/  HMMA.16816.F32.BF16 R4, R16.reuse, R12, R4 ;  /* 0x0000000c1004723c */ /* 0x048fe20000041804 */
[----:B------:R0:W-:Y:S07]  /*b7e30*/  STL.64 [R1+0xb378], R12 ;  /* 0x00b3780c01007387 */ /* 0x0001ee0000100a00 */
[----:B0-----:R-:W-:Y:S11]  /*b7e40*/  HMMA.16816.F32.BF16 R12, R16, R8, R20 ;  /* 0x00000008100c723c */ /* 0x001ff60000041814 */
[----:B------:R-:W-:Y:S04]  /*b7e50*/  @!UPT UIADD3 URZ, URZ, URZ, URZ ;  /* 0x0000003f3f3ff290 */ /* 0x000fe8000fffe03f */
[----:B------:R-:W-:Y:S01]  /*b7e60*/  STL.64 [R1+0x5b0], R4 ;  /* 0x0005b00401007387 */ /* 0x000fe20000100a00 */
[----:B------:R-:W-:Y:S02]  /*b7e70*/  STL.64 [R1+0x5b8], R6 ;  /* 0x0005b80601007387 */ /* 0x000fe40000100a00 */
[----:B------:R0:W-:Y:S02]  /*b7e80*/  STL.64 [R1+0xb370], R8 ;  /* 0x00b3700801007387 */ /* 0x0001e40000100a00 */
[----:B----4-:R1:W2:Y:S03]  /*b7e90*/  LDSM.16.MT88.4 R4, [R11+0x44080] ;  /* 0x044080000b04783b */ /* 0x0102a60000004200 */
[----:B------:R-:W-:Y:S01]  /*b7ea0*/  STL.64 [R1+0x5a0], R12 ;  /* 0x0005a00c01007387 */ /* 0x000fe20000100a00 */
[----:B------:R-:W-:Y:S02]  /*b7eb0*/  STL.64 [R1+0x5a8], R14 ;  /* 0x0005a80e01007387 */ /* 0x000fe40000100a00 */
[----:B0-----:R-:W3:Y:S02]  /*b7ec0*/  LDL.LU R8, [R1+0x350] ;  /* 0x0003500001087983 */ /* 0x001ee40000300800 */
[----:B------:R-:W3:Y:S01]  /*b7ed0*/  LDL.LU R9, [R1+0x354] ;  /* 0x0003540001097983 */ /* 0x000ee20000300800 */
[----:B------:R-:W4:Y:S01]  /*b7ee0*/  LDL.LU R10, [R1+0x358] ;  /* 0x00035800010a7983 */ /* 0x000f220000300800 */
[----:B-1----:R-:W4:Y:S02]  /*b7ef0*/  LDL.LU R11, [R1+0x35c] ;  /* 0x00035c00010b7983 */ /* 0x002f240000300800 */
[----:B------:R-:W2:Y:S02]  /*b7f00*/  LDL.LU R20, [R1+0xb0] ;  /* 0x0000b00001147983 */ /* 0x000ea40000300800 */
[----:B------:R-:W2:Y:S01]  /*b7f10*/  LDL.LU R21, [R1+0xb4] ;  /* 0x0000b40001157983 */ /* 0x000ea20000300800 */
[----:B------:R-:W2:Y:S01]  /*b7f20*/  LDL.LU R22, [R1+0xb8] ;  /* 0x0000b80001167983 */ /* 0x000ea20000300800 */
[----:B------:R-:W2:Y:S03]  /*b7f30*/  LDL.LU R23, [R1+0xbc] ;  /* 0x0000bc0001177983 */ /* 0x000ea60000300800 */
[----:B--2---:R-:W-:Y:S01]  /*b7f40*/  STL.64 [R1+0xb3d8], R22 ;  /* 0x00b3d81601007387 */ /* 0x004fe20000100a00 */
[----:B------:R0:W-:Y:S02]  /*b7f50*/  STL.64 [R1+0xb3d0], R20 ;  /* 0x00b3d01401007387 */ /* 0x0001e40000100a00 */
[----:B0-----:R-:W-:-:S02]  /*b7f60*/  IMAD.MOV.U32 R20, RZ, RZ, R28 ;  /* 0x000000ffff147224 */ /* 0x001fc400078e001c */
[----:B------:R-:W-:Y:S01]  /*b7f70*/  IMAD.MOV.U32 R21, RZ, RZ, R27 ;  /* 0x000000ffff157224 */ /* 0x000fe200078e001b */
[----:B------:R-:W2:Y:S01]  /*b7f80*/  LDL.LU R28, [R1+0xb4d4] ;  /* 0x00b4d400011c7983 */ /* 0x000ea20000300800 */
[----:B------:R-:W2:Y:S03]  /*b7f90*/  LDL.LU R27, [R1+0xb4d0] ;  /* 0x00b4d000011b7983 */ /* 0x000ea60000300800 */
[----:B------:R-:W-:Y:S01]  /*b7fa0*/  STL.64 [R1+0xb3e8], R20 ;  /* 0x00b3e81401007387 */ /* 0x000fe20000100a00 */
[----:B----4-:R-:W-:Y:S02]  /*b7fb0*/  STL.64 [R1+0xb398], R10 ;  /* 0x00b3980a01007387 */ /* 0x010fe40000100a00 */
[----:B---3--:R0:W-:Y:S02]  /*b7fc0*/  STL.64 [R1+0xb390], R8 ;  /* 0x00b3900801007387 */ /* 0x0081e40000100a00 */
[----:B0-----:R-:W3:Y:S01]  /*b7fd0*/  LDL.LU R8, [R1+0x370] ;  /* 0x0003700001087983 */ /* 0x001ee20000300800 */
[----:B------:R-:W3:Y:S02]  /*b7fe0*/  LDL.LU R9, [R1+0x374] ;  /* 0x0003740001097983 */ /* 0x000ee40000300800 */
[----:B------:R-:W4:Y:S02]  /*b7ff0*/  LDL.LU R10, [R1+0x378] ;  /* 0x00037800010a7983 */ /* 0x000f240000300800 */
[----:B------:R-:W4:Y:S02]  /*b8000*/  LDL.LU R11, [R1+0x37c] ;  /* 0x00037c00010b7983 */ /* 0x000f240000300800 */
[----:B------:R-:W-:-:S02]  /*b8010*/  IMAD.MOV.U32 R20, RZ, RZ, R26 ;  /* 0x000000ffff147224 */ /* 0x000fc400078e001a */
[----:B------:R-:W-:Y:S01]  /*b8020*/  IMAD.MOV.U32 R21, RZ, RZ, R3 ;  /* 0x000000ffff157224 */ /* 0x000fe200078e0003 */
[----:B------:R-:W2:Y:S01]  /*b8030*/  LDL.LU R26, [R1+0xb4cc] ;  /* 0x00b4cc00011a7983 */ /* 0x000ea20000300800 */
[----:B------:R-:W2:Y:S03]  /*b8040*/  LDL.LU R3, [R1+0xb4c8] ;  /* 0x00b4c80001037983 */ /* 0x000ea60000300800 */
[----:B------:R0:W-:Y:S02]  /*b8050*/  STL.64 [R1+0xb400], R20 ;  /* 0x00b4001401007387 */ /* 0x0001e40000100a00 */
[----:B0-----:R-:W-:Y:S02]  /*b8060*/  IMAD.MOV.U32 R20, RZ, RZ, R2 ;  /* 0x000000ffff147224 */ /* 0x001fe400078e0002 */
[----:B------:R-:W-:Y:S01]  /*b8070*/  IMAD.MOV.U32 R21, RZ, RZ, R0 ;  /* 0x000000ffff157224 */ /* 0x000fe200078e0000 */
[----:B------:R-:W2:Y:S01]  /*b8080*/  LDL.LU R2, [R1+0xb4c4] ;  /* 0x00b4c40001027983 */ /* 0x000ea20000300800 */
[----:B------:R-:W2:Y:S03]  /*b8090*/  LDL.LU R0, [R1+0xb4c0] ;  /* 0x00b4c00001007983 */ /* 0x000ea60000300800 */
[----:B------:R-:W-:Y:S04]  /*b80a0*/  STL.64 [R1+0xb418], R20 ;  /* 0x00b4181401007387 */ /* 0x000fe80000100a00 */
[----:B----4-:R-:W-:Y:S01]  /*b80b0*/  STL.64 [R1+0xb3a8], R10 ;  /* 0x00b3a80a01007387 */ /* 0x010fe20000100a00 */
[----:B---3--:R0:W-:Y:S03]  /*b80c0*/  STL.64 [R1+0xb3a0], R8 ;  /* 0x00b3a00801007387 */ /* 0x0081e60000100a00 */
[----:B0-----:R-:W3:Y:S04]  /*b80d0*/  LDL.LU.64 R8, [R1+0x10] ;  /* 0x0000100001087983 */ /* 0x001ee80000300a00 */
[----:B---3--:R0:W-:Y:S04]  /*b80e0*/  STL.64 [R1+0xb3b0], R8 ;  /* 0x00b3b00801007387 */ /* 0x0081e80000100a00 */
[----:B0-----:R-:W3:Y:S01]  /*b80f0*/  LDL.LU.64 R8, [R1+0x20] ;  /* 0x0000200001087983 */ /* 0x001ee20000300a00 */
[----:B--2---:R-:W-:-:S02]  /*b8100*/  IMAD.MOV.U32 R20, RZ, RZ, R28 ;  /* 0x000000ffff147224 */ /* 0x004fc400078e001c */
[----:B------:R-:W-:Y:S01]  /*b8110*/  IMAD.MOV.U32 R21, RZ, RZ, R29 ;  /* 0x000000ffff157224 */ /* 0x000fe200078e001d */
[----:B---3--:R0:W-:Y:S04]  /*b8120*/  STL.64 [R1+0xb3e0], R8 ;  /* 0x00b3e00801007387 */ /* 0x0081e80000100a00 */
        /* <DEDUP_REMOVED lines=9> */
[----:B------:R-:W4:Y:S01]  /*b81c0*/  LDL.LU R26, [R1+0xb4b4] ;  /* 0x00b4b400011a7983 */ /* 0x000f220000300800 */
[----:B------:R-:W4:Y:S03]  /*b81d0*/  LDL.LU R27, [R1+0xb4b0] ;  /* 0x00b4b000011b7983 */ /* 0x000f260000300800 */
[----:B------:R-:W-:Y:S04]  /*b81e0*/  STL.64 [R1+0xb448], R20 ;  /* 0x00b4481401007387 */ /* 0x000fe80000100a00 */
        /* <DEDUP_REMOVED lines=17> */
[----:B----4-:R-:W-:-:S02]  /*b8300*/  IMAD.MOV.U32 R20, RZ, RZ, R29 ;  /* 0x000000ffff147224 */ /* 0x010fc400078e001d */
[----:B------:R-:W-:-:S05]  /*b8310*/  IMAD.MOV.U32 R21, RZ, RZ, R28 ;  /* 0x000000ffff157224 */ /* 0x000fca00078e001c */
        /* <DEDUP_REMOVED lines=42> */
[----:B------:R-:W3:Y:S01]  /*b85c0*/  LDL.LU.64 R24, [R1] ;  /* 0x0000000001187983 */ /* 0x000ee20000300a00 */
[C---:B--2---:R-:W-:Y:S03]  /*b85d0*/  HMMA.16816.F32.BF16 R20, R16.reuse, R20, R8 ;  /* 0x000000141014723c */ /* 0x044fe60000041808 */
[----:B---3--:R0:W-:Y:S04]  /*b85e0*/  STL.64 [R1+0xb3b8], R24 ;  /* 0x00b3b81801007387 */ /* 0x0081e80000100a00 */
        /* <DEDUP_REMOVED lines=11> */
[----:B------:R-:W2:Y:S02]  /*b86a0*/  LDL.LU.64 R10, [R1+0xb4a0] ;  /* 0x00b4a000010a7983 */ /* 0x000ea40000300a00 */
[----:B------:R-:W2:Y:S02]  /*b86b0*/  LDL.LU.64 R8, [R1+0xb498] ;  /* 0x00b4980001087983 */ /* 0x000ea40000300a00 */
        /* <DEDUP_REMOVED lines=64> */
[----:B------:R-:W-:Y:S03]  /*b8ac0*/  STL.64 [R1+0xb8], R18 ;  /* 0x0000b81201007387 */ /* 0x000fe60000100a00 */
[----:B0-----:R-:W3:Y:S01]  /*b8ad0*/  LDL.LU.64 R16, [R1+0x30] ;  /* 0x0000300001107983 */ /* 0x001ee20000300a00 */
[----:B--2---:R-:W-:Y:S02]  /*b8ae0*/  IMAD.MOV.U32 R2, RZ, RZ, R8 ;  /* 0x000000ffff027224 */ /* 0x004fe400078e0008 */
[----:B------:R-:W-:Y:S01]  /*b8af0*/  IMAD.MOV.U32 R0, RZ, RZ, R9 ;  /* 0x000000ffff007224 */ /* 0x000fe200078e0009 */
[C---:B----4-:R-:W-:Y:S01]  /*b8b00*/  HMMA.16816.F32.BF16 R24, R20.reuse, R8, R24 ;  /* 0x000000081418723c */ /* 0x050fe20000041818 */
[----:B---3--:R0:W-:Y:S04]  /*b8b10*/  STL.64 [R1+0xb368], R16 ;  /* 0x00b3681001007387 */ /* 0x0081e80000100a00 */
        /* <DEDUP_REMOVED lines=8> */
[----:B------:R-:W3:Y:S03]  /*b8ba0*/  LDL.LU R7, [R1+0x38c] ;  /* 0x00038c0001077983 */ /* 0x000ee60000300800 */
[----:B------:R0:W-:Y:S01]  /*b8bb0*/  STL.64 [R1+0x390], R24 ;  /* 0x0003901801007387 */ /* 0x0001e20000100a00 */
[----:B------:R-:W-:Y:S03]  /*b8bc0*/  STL.64 [R1+0x398], R26 ;  /* 0x0003981a01007387 */ /* 0x000fe60000100a00 */
[----:B0-----:R-:W4:Y:S01]  /*b8bd0*/  LDL.LU.64 R24, [R1+0xb3b8] ;  /* 0x00b3b80001187983 */ /* 0x001f220000300a00 */
[----:B------:R-:W3:Y:S02]  /*b8be0*/  LDL.LU.64 R8, [R1+0xb3b0] ;  /* 0x00b3b00001087983 */ /* 0x000ee40000300a00 */
[----:B------:R-:W-:Y:S02]  /*b8bf0*/  STL [R1+0xb348], R0 ;  /* 0x00b3480001007387 */ /* 0x000fe40000100800 */
[----:B------:R-:W-:Y:S01]  /*b8c00*/  STL [R1+0xb344], R2 ;  /* 0x00b3440201007387 */ /* 0x000fe20000100800 */
[----:B---3--:R-:W-:Y:S11]  /*b8c10*/  HMMA.16816.F32.BF16 R4, R20, R8, R4 ;  /* 0x000000081404723c */ /* 0x008ff60000041804 */
[----:B------:R-:W-:Y:S11]  /*b8c20*/  @!UPT UIADD3 URZ, URZ, URZ, URZ ;  /* 0x0000003f3f3ff290 */ /* 0x000ff6000fffe03f */
[----:B------:R-:W-:Y:S01]  /*b8c30*/  @!UPT UIADD3 URZ, URZ, URZ, URZ ;  /* 0x0000003f3f3ff290 */ /* 0x000fe2000fffe03f */
[----:B------:R-:W-:Y:S01]  /*b8c40*/  STL.64 [R1+0x380], R4 ;  /* 0x0003800401007387 */ /* 0x000fe20000100a00 */
[----:B------:R0:W-:Y:S02]  /*b8c50*/  STL.64 [R1+0x388], R6 ;  /* 0x0003880601007387 */ /* 0x0001e40000100a00 */
[----:B------:R-:W3:Y:S02]  /*b8c60*/  LDL.LU.64 R10, [R1+0xb3a8] ;  /* 0x00b3a800010a7983 */ /* 0x000ee40000300a00 */
[----:B0-----:R-:W-:Y:S02]  /*b8c70*/  IMAD.MOV.U32 R7, RZ, RZ, R8 ;  /* 0x000000ffff077224 */ /* 0x001fe400078e0008 */
[----:B------:R-:W-:Y:S02]  /*b8c80*/  IMAD.MOV.U32 R6, RZ, RZ, R9 ;  /* 0x000000ffff067224 */ /* 0x000fe400078e0009 */
[----:B------:R-:W3:Y:S01]  /*b8c90*/  LDL.LU.64 R8, [R1+0xb3a0] ;  /* 0x00b3a00001087983 */ /* 0x000ee20000300a00 */
        /* <DEDUP_REMOVED lines=8> */
[----:B------:R-:W3:Y:S02]  /*b8d20*/  LDL.LU.64 R8, [R1+0xb390] ;  /* 0x00b3900001087983 */ /* 0x000ee40000300a00 */
[----:B------:R-:W4:Y:S02]  /*b8d30*/  LDL.LU.64 R24, [R1+0xb388] ;  /* 0x00b3880001187983 */ /* 0x000f240000300a00 */
[C---:B----4-:R-:W-:Y:S11]  /*b8d40*/  HMMA.16816.F32.BF16 R12, R20.reuse, R24, R12 ;  /* 0x00000018140c723c */ /* 0x050ff6000004180c */
[----:B------:R-:W-:Y:S11]  /*b8d50*/  @!UPT UIADD3 URZ, URZ, URZ, URZ ;  /* 0x0000003f3f3ff290 */ /* 0x000ff6000fffe03f */
[----:B------:R-:W-:Y:S01]  /*b8d60*/  @!UPT UIADD3 URZ, URZ, URZ, URZ ;  /* 0x0000003f3f3ff290 */ /* 0x000fe2000fffe03f */
[----:B------:R-:W-:Y:S01]  /*b8d70*/  STL.64 [R1+0x360], R12 ;  /* 0x0003600c01007387 */ /* 0x000fe20000100a00 */
[----:B------:R0:W-:Y:S03]  /*b8d80*/  STL.64 [R1+0x368], R14 ;  /* 0x0003680e01007387 */ /* 0x0001e60000100a00 */
[----:B0-----:R-:W4:Y:S01]  /*b8d90*/  LDL.LU.64 R14, [R1+0xb380] ;  /* 0x00b38000010e7983 */ /* 0x001f220000300a00 */
[----:B------:R-:W3:Y:S02]  /*b8da0*/  LDL.LU.64 R12, [R1+0xb378] ;  /* 0x00b37800010c7983 */ /* 0x000ee40000300a00 */
[C---:B---3--:R-:W-:Y:S11]  /*b8db0*/  HMMA.16816.F32.BF16 R8, R20.reuse, R12, R8 ;  /* 0x0000000c1408723c */ /* 0x048ff60000041808 */
[----:B------:R-:W-:Y:S11]  /*b8dc0*/  @!UPT UIADD3 URZ, URZ, URZ, URZ ;  /* 0x0000003f3f3ff290 */ /* 0x000ff6000fffe03f */
[----:B------:R-:W-:Y:S01]  /*b8dd0*/  @!UPT UIADD3 URZ, URZ, URZ, URZ ;  /* 0x0000003f3f3ff290 */ /* 0x000fe2000fffe03f */
[----:B------:R0:W-:Y:S01]  /*b8de0*/  STL.64 [R1+0x350], R8 ;  /* 0x0003500801007387 */ /* 0x0001e20000100a00 */
[----:B------:R-:W-:Y:S03]  /*b8df0*/  STL.64 [R1+0x358], R10 ;  /* 0x0003580a01007387 */ /* 0x000fe60000100a00 */
[----:B0-----:R-:W2:Y:S01]  /*b8e00*/  LDL.LU.64 R8, [R1+0xb370] ;  /* 0x00b3700001087983 */ /* 0x001ea20000300a00 */
[----:B----4-:R-:W-:Y:S02]  /*b8e10*/  STL.64 [R1+0xb288], R14 ;  /* 0x00b2880e01007387 */ /* 0x010fe40000100a00 */
[----:B------:R0:W-:Y:S02]  /*b8e20*/  STL.64 [R1+0xb280], R12 ;  /* 0x00b2800c01007387 */ /* 0x0001e40000100a00 */
[----:B0-----:R-:W3:Y:S01]  /*b8e30*/  LDL.LU.64 R12, [R1+0x1d0] ;  /* 0x0001d000010c7983 */ /* 0x001ee20000300a00 */
[C---:B--2---:R-:W-:Y:S03]  /*b8e40*/  HMMA.16816.F32.BF16 R16, R20.reuse, R8, R16 ;  /* 0x000000081410723c */ /* 0x044fe60000041810 */
[----:B---3--:R0:W-:Y:S04]  /*b8e50*/  STL.64 [R1+0xb350], R12 ;  /* 0x00b3500c01007387 */ /* 0x0081e80000100a00 */
[----:B0-----:R-:W2:Y:S11]  /*b8e60*/  LDL.LU.64 R12, [R1+0x1e0] ;  /* 0x0001e000010c7983 */ /* 0x001eb60000300a00 */
[----:B------:R-:W-:Y:S05]  /*b8e70*/  @!UPT UIADD3 URZ, URZ, URZ, URZ ;  /* 0x0000003f3f3ff290 */ /* 0x000fea000fffe03f */
[----:B------:R0:W-:Y:S02]  /*b8e80*/  STL.64 [R1+0x340], R16 ;  /* 0x0003401001007387 */ /* 0x0001e40000100a00 */
[----:B------:R-:W-:Y:S01]  /*b8e90*/  STL.64 [R1+0x348], R18 ;  /* 0x0003481201007387 */ /* 0x000fe20000100a00 */
[----:B0-----:R-:W3:Y:S01]  /*b8ea0*/  LDL.LU.64 R16, [R1+0xb368] ;  /* 0x00b3680001107983 */ /* 0x001ee20000300a00 */
[----:B------:R0:W-:Y:S02]  /*b8eb0*/  STL [R1+0xb25c], R8 ;  /* 0x00b25c0801007387 */ /* 0x0001e40000100800 */
[----:B------:R1:W-:Y:S01]  /*b8ec0*/  STL [R1+0xb258], R9 ;  /* 0x00b2580901007387 */ /* 0x0003e20000100800 */
[----:B0-----:R-:W3:Y:S01]  /*b8ed0*/  LDL.LU R8, [R1+0x330] ;  /* 0x0003300001087983 */ /* 0x001ee20000300800 */
[----:B-1----:R-:W3:Y:S02]  /*b8ee0*/  LDL.LU R9, [R1+0x334] ;  /* 0x0003340001097983 */ /* 0x002ee40000300800 */
[----:B------:R-:W3:Y:S02]  /*b8ef0*/  LDL.LU R10, [R1+0x338] ;  /* 0x00033800010a7983 */ /* 0x000ee40000300800 */
[----:B------:R-:W3:Y:S02]  /*b8f00*/  LDL.LU R11, [R1+0x33c] ;  /* 0x00033c00010b7983 */ /* 0x000ee40000300800 */
[----:B---3--:R-:W-:Y:S11]  /*b8f10*/  HMMA.16816.F32.BF16 R8, R20, R16, R8 ;  /* 0x000000101408723c */ /* 0x008ff60000041808 */
[----:B------:R-:W-:Y:S11]  /*b8f20*/  @!UPT UIADD3 URZ, URZ, URZ, URZ ;  /* 0x0000003f3f3ff290 */ /* 0x000ff6000fffe03f */
[----:B------:R-:W-:Y:S01]  /*b8f30*/  @!UPT UIADD3 URZ, URZ, URZ, URZ ;  /* 0x0000003f3f3ff290 */ /* 0x000fe2000fffe03f */
[----:B------:R-:W-:Y:S01]  /*b8f40*/  STL.64 [R1+0x330], R8 ;  /* 0x0003300801007387 */ /* 0x000fe20000100a00 */
[----:B------:R0:W-:Y:S02]  /*b8f50*/  STL.64 [R1+0x338], R10 ;  /* 0x0003380a01007387 */ /* 0x0001e40000100a00 */
[----:B------:R-:W3:Y:S02]  /*b8f60*/  LDL.LU.64 R4, [R1+0x1b0] ;  /* 0x0001b00001047983 */ /* 0x000ee40000300a00 */
[----:B------:R-:W-:Y:S02]  /*b8f70*/  STL.64 [R1+0xb360], R6 ;  /* 0x00b3600601007387 */ /* 0x000fe40000100a00 */
[----:B------:R-:W-:Y:S02]  /*b8f80*/  IMAD.MOV.U32 R26, RZ, RZ, R17 ;  /* 0x000000ffff1a7224 */ /* 0x000fe400078e0011 */
[----:B0-----:R-:W-:Y:S02]  /*b8f90*/  IMAD.MOV.U32 R10, RZ, RZ, R16 ;  /* 0x000000ffff0a7224 */ /* 0x001fe400078e0010 */
[----:B------:R-:W0:Y:S04]  /*b8fa0*/  LDSM.16.MT88.4 R16, [R3+0x45000] ;  /* 0x045000000310783b */ /* 0x000e280000004200 */
[----:B---3--:R1:W-:Y:S04]  /*b8fb0*/  STL.64 [R1+0xb358], R4 ;  /* 0x00b3580401007387 */ /* 0x0083e80000100a00 */
[----:B-1----:R-:W3:Y:S01]  /*b8fc0*/  LDL.LU R4, [R1+0x320] ;  /* 0x0003200001047983 */ /* 0x002ee20000300800 */
[----:B------:R-:W3:Y:S02]  /*b8fd0*/  LDL.LU R5, [R1+0x324] ;  /* 0x0003240001057983 */ /* 0x000ee40000300800 */
[----:B------:R-:W3:Y:S02]  /*b8fe0*/  LDL.LU R6, [R1+0x328] ;  /* 0x0003280001067983 */ /* 0x000ee40000300800 */
[----:B------:R-:W3:Y:S01]  /*b8ff0*/  LDL.LU R7, [R1+0x32c] ;  /* 0x00032c0001077983 */ /* 0x000ee20000300800 */
[----:B------:R-:W-:Y:S01]  /*b9000*/  STL [R1+0xb264], R26 ;  /* 0x00b2641a01007387 */ /* 0x000fe20000100800 */
[----:B------:R1:W-:Y:S02]  /*b9010*/  STL [R1+0xb260], R10 ;  /* 0x00b2600a01007387 */ /* 0x0003e40000100800 */
[----:B------:R-:W4:Y:S02]  /*b9020*/  LDL.LU R8, [R1+0x310] ;  /* 0x0003100001087983 */ /* 0x000f240000300800 */
[----:B------:R-:W4:Y:S01]  /*b9030*/  LDL.LU R9, [R1+0x314] ;  /* 0x0003140001097983 */ /* 0x000f220000300800 */
[----:B-1----:R-:W4:Y:S01]  /*b9040*/  LDL.LU R10, [R1+0x318] ;  /* 0x00031800010a7983 */ /* 0x002f220000300800 */
[----:B------:R-:W4:Y:S02]  /*b9050*/  LDL.LU R11, [R1+0x31c] ;  /* 0x00031c00010b7983 */ /* 0x000f240000300800 */
[----:B------:R-:W-:Y:S02]  /*b9060*/  STL [R1+0xb268], R3 ;  /* 0x00b2680301007387 */ /* 0x000fe40000100800 */
[----:B0-----:R-:W-:Y:S01]  /*b9070*/  STL.64 [R1+0xb180], R18 ;  /* 0x00b1801201007387 */ /* 0x001fe20000100a00 */
[----:B------:R0:W-:Y:S01]  /*b9080*/  STL.64 [R1+0xb178], R16 ;  /* 0x00b1781001007387 */ /* 0x0001e20000100a00 */
[----:B--2---:R-:W-:-:S02]  /*b9090*/  IMAD.MOV.U32 R27, RZ, RZ, R12 ;  /* 0x000000ffff1b7224 */ /* 0x004fc400078e000c */
[----:B------:R-:W-:Y:S01]  /*b90a0*/  IMAD.MOV.U32 R29, RZ, RZ, R13 ;  /* 0x000000ffff1d7224 */ /* 0x000fe200078e000d */
        /* <DEDUP_REMOVED lines=11> */
[----:B------:R-:W4:Y:S02]  /*b9160*/  LDL.LU.64 R12, [R1+0xb350] ;  /* 0x00b35000010c7983 */ /* 0x000f240000300a00 */
[----:B------:R-:W-:Y:S01]  /*b9170*/  STL [R1+0xb270], R29 ;  /* 0x00b2701d01007387 */ /* 0x000fe20000100800 */
[----:B------:R-:W-:Y:S01]  /*b9180*/  STL [R1+0xb26c], R27 ;  /* 0x00b26c1b01007387 */ /* 0x000fe20000100800 */
[----:B----4-:R-:W-:Y:S01]  /*b9190*/  HMMA.16816.F32.BF16 R8, R20, R12, R8 ;  /* 0x0000000c1408723c */ /* 0x010fe20000041808 */
[----:B------:R-:W-:Y:S11]  /*b91a0*/  IMAD.MOV.U32 R28, RZ, RZ, R12 ;  /* 0x000000ffff1c7224 */ /* 0x000ff600078e000c */
[----:B------:R-:W-:Y:S11]  /*b91b0*/  @!UPT UIADD3 URZ, URZ, URZ, URZ ;  /* 0x0000003f3f3ff290 */ /* 0x000ff6000fffe03f */
[----:B------:R-:W-:Y:S01]  /*b91c0*/  STL.64 [R1+0x310], R8 ;  /* 0x0003100801007387 */ /* 0x000fe20000100a00 */
[----:B------:R0:W-:Y:S02]  /*b91d0*/  STL.64 [R1+0x318], R10 ;  /* 0x0003180a01007387 */ /* 0x0001e40000100a00 */
[----:B------:R-:W4:Y:S02]  /*b91e0*/  LDL.LU R12, [R1+0x60] ;  /* 0x00006000010c7983 */ /* 0x000f240000300800 */
[----:B0-----:R-:W-:Y:S02]  /*b91f0*/  IMAD.MOV.U32 R11, RZ, RZ, R13 ;  /* 0x000000ffff0b7224 */ /* 0x001fe400078e000d */
[----:B------:R-:W4:Y:S01]  /*b9200*/  LDL.LU R13, [R1+0x64] ;  /* 0x00006400010d7983 */ /* 0x000f220000300800 */
[----:B------:R-:W2:Y:S02]  /*b9210*/  LDL.LU R14, [R1+0x68] ;  /* 0x00006800010e7983 */ /* 0x000ea40000300800 */
[----:B------:R-:W2:Y:S02]  /*b9220*/  LDL.LU R15, [R1+0x6c] ;  /* 0x00006c00010f7983 */ /* 0x000ea40000300800 */
[----:B--2---:R-:W-:Y:S01]  /*b9230*/  STL.64 [R1+0xb298], R14 ;  /* 0x00b2980e01007387 */ /* 0x004fe20000100a00 */
[----:B----4-:R0:W-:Y:S02]  /*b9240*/  STL.64 [R1+0xb290], R12 ;  /* 0x00b2900c01007387 */ /* 0x0101e40000100a00 */
[----:B0-----:R-:W-:-:S02]  /*b9250*/  IMAD.MOV.U32 R12, RZ, RZ, R0 ;  /* 0x000000ffff0c7224 */ /* 0x001fc400078e0000 */
[----:B------:R-:W-:Y:S01]  /*b9260*/  IMAD.MOV.U32 R13, RZ, RZ, R2 ;  /* 0x000000ffff0d7224 */ /* 0x000fe200078e0002 */
[----:B------:R-:W2:Y:S01]  /*b9270*/  LDL.LU R0, [R1+0xb348] ;  /* 0x00b3480001007983 */ /* 0x000ea20000300800 */
[----:B------:R-:W4:Y:S03]  /*b9280*/  LDL.LU R2, [R1+0xb344] ;  /* 0x00b3440001027983 */ /* 0x000f260000300800 */
[----:B------:R0:W-:Y:S04]  /*b9290*/  STL.64 [R1+0xb2b0], R12 ;  /* 0x00b2b00c01007387 */ /* 0x0001e80000100a00 */
[----:B0-----:R-:W2:Y:S01]  /*b92a0*/  LDL.LU.64 R12, [R1+0x1c0] ;  /* 0x0001c000010c7983 */ /* 0x001ea20000300a00 */
[----:B------:R0:W-:Y:S02]  /*b92b0*/  STL [R1+0xb278], R11 ;  /* 0x00b2780b01007387 */ /* 0x0001e40000100800 */
[----:B------:R-:W2:Y:S02]  /*b92c0*/  LDL.LU R8, [R1+0x300] ;  /* 0x0003000001087983 */ /* 0x000ea40000300800 */
[----:B------:R-:W2:Y:S01]  /*b92d0*/  LDL.LU R9, [R1+0x304] ;  /* 0x0003040001097983 */ /* 0x000ea20000300800 */
[----:B------:R-:W2:Y:S04]  /*b92e0*/  LDL.LU R10, [R1+0x308] ;  /* 0x00030800010a7983 */ /* 0x000ea80000300800 */
[----:B0-----:R-:W2:Y:S01]  /*b92f0*/  LDL.LU R11, [R1+0x30c] ;  /* 0x00030c00010b7983 */ /* 0x001ea20000300800 */
[----:B------:R-:W-:Y:S02]  /*b9300*/  STL [R1+0xb274], R28 ;  /* 0x00b2741c01007387 */ /* 0x000fe40000100800 */
[----:B------:R-:W-:Y:S01]  /*b9310*/  IMAD.MOV.U32 R26, RZ, RZ, R4 ;  /* 0x000000ffff1a7224 */ /* 0x000fe200078e0004 */
[----:B--2---:R-:W-:Y:S11]  /*b9320*/  HMMA.16816.F32.BF16 R8, R20, R12, R8 ;  /* 0x0000000c1408723c */ /* 0x004ff60000041808 */
[----:B------:R-:W-:Y:S11]  /*b9330*/  @!UPT UIADD3 URZ, URZ, URZ, URZ ;  /* 0x0000003f3f3ff290 */ /* 0x000ff6000fffe03f */
[----:B------:R-:W-:Y:S01]  /*b9340*/  @!UPT UIADD3 URZ, URZ, URZ, URZ ;  /* 0x0000003f3f3ff290 */ /* 0x000fe2000fffe03f */
[----:B------:R0:W-:Y:S01]  /*b9350*/  STL.64 [R1+0x300], R8 ;  /* 0x0003000801007387 */ /* 0x0001e20000100a00 */
[----:B------:R-:W-:Y:S02]  /*b9360*/  STL.64 [R1+0x308], R10 ;  /* 0x0003080a01007387 */ /* 0x000fe40000100a00 */
[----:B0-----:R-:W-:Y:S02]  /*b9370*/  IMAD.MOV.U32 R8, RZ, RZ, R12 ;  /* 0x000000ffff087224 */ /* 0x001fe400078e000c */
[----:B------:R-:W-:Y:S02]  /*b9380*/  IMAD.MOV.U32 R9, RZ, RZ, R13 ;  /* 0x000000ffff097224 */ /* 0x000fe400078e000d */
[----:B---3--:R-:W-:Y:S02]  /*b9390*/  IMAD.MOV.U32 R12, RZ, RZ, R7 ;  /* 0x000000ffff0c7224 */ /* 0x008fe400078e0007 */
[----:B------:R-:W-:-:S05]  /*b93a0*/  IMAD.MOV.U32 R13, RZ, RZ, R6 ;  /* 0x000000ffff0d7224 */ /* 0x000fca00078e0006 */
[----:B------:R0:W-:Y:S02]  /*b93b0*/  STL.64 [R1+0xb2c8], R12 ;  /* 0x00b2c80c01007387 */ /* 0x0001e40000100a00 */
[C---:B0-----:R-:W-:Y:S02]  /*b93c0*/  HMMA.16816.F32.BF16 R12, R20.reuse, R4, R16 ;  /* 0x00000004140c723c */ /* 0x041fe40000041810 */
[----:B------:R-:W-:Y:S01]  /*b93d0*/  STL [R1+0xb27c], R8 ;  /* 0x00b27c0801007387 */ /* 0x000fe20000100800 */
[----:B------:R-:W-:Y:S11]  /*b93e0*/  IMAD.MOV.U32 R10, RZ, RZ, R5 ;  /* 0x000000ffff0a7224 */ /* 0x000ff600078e0005 */
[----:B------:R-:W-:Y:S09]  /*b93f0*/  @!UPT UIADD3 URZ, URZ, URZ, URZ ;  /* 0x0000003f3f3ff290 */ /* 0x000ff2000fffe03f */
[----:B------:R4:W-:Y:S01]  /*b9400*/  STL.64 [R1+0x2f0], R12 ;  /* 0x0002f00c01007387 */ /* 0x0009e20000100a00 */
[----:B------:R-:W-:Y:S02]  /*b9410*/  STL.64 [R1+0x2f8], R14 ;  /* 0x0002f80e01007387 */ /* 0x000fe40000100a00 */
[----:B------:R-:W-:Y:S02]  /*b9420*/  STL [R1+0xb340], R26 ;  /* 0x00b3401a01007387 */ /* 0x000fe40000100800 */
[----:B------:R0:W-:Y:S02]  /*b9430*/  STL.64 [R1+0xb338], R24 ;  /* 0x00b3381801007387 */ /* 0x0001e40000100a00 */
[----:B----4-:R-:W-:Y:S02]  /*b9440*/  IMAD.MOV.U32 R12, RZ, RZ, R2 ;  /* 0x000000ffff0c7224 */ /* 0x010fe400078e0002 */
[----:B------:R-:W-:Y:S01]  /*b9450*/  IMAD.MOV.U32 R13, RZ, RZ, R0 ;  /* 0x000000ffff0d7224 */ /* 0x000fe200078e0000 */
[----:B0-----:R-:W2:Y:S01]  /*b9460*/  LDL.LU R24, [R1+0x2e0] ;  /* 0x0002e00001187983 */ /* 0x001ea20000300800 */
[----:B------:R-:W2:Y:S02]  /*b9470*/  LDL.LU R25, [R1+0x2e4] ;  /* 0x0002e40001197983 */ /* 0x000ea40000300800 */
[----:B------:R-:W2:Y:S02]  /*b9480*/  LDL.LU R26, [R1+0x2e8] ;  /* 0x0002e800011a7983 */ /* 0x000ea40000300800 */
[----:B------:R-:W2:Y:S01]  /*b9490*/  LDL.LU R27, [R1+0x2ec] ;  /* 0x0002ec00011b7983 */ /* 0x000ea20000300800 */
[----:B------:R-:W-:Y:S01]  /*b94a0*/  STL [R1+0xb314], R10 ;  /* 0x00b3140a01007387 */ /* 0x000fe20000100800 */
[----:B------:R-:W-:Y:S02]  /*b94b0*/  STL [R1+0xb310], R9 ;  /* 0x00b3100901007387 */ /* 0x000fe40000100800 */
[----:B------:R0:W-:Y:S02]  /*b94c0*/  STL.64 [R1+0xb2f8], R12 ;  /* 0x00b2f80c01007387 */ /* 0x0001e40000100a00 */
[----:B0-----:R-:W3:Y:S01]  /*b94d0*/  LDL.LU R12, [R1+0x2b0] ;  /* 0x0002b000010c7983 */ /* 0x001ee20000300800 */
[----:B------:R-:W3:Y:S02]  /*b94e0*/  LDL.LU R13, [R1+0x2b4] ;  /* 0x0002b400010d7983 */ /* 0x000ee40000300800 */
[----:B------:R-:W4:Y:S02]  /*b94f0*/  LDL.LU R14, [R1+0x2b8] ;  /* 0x0002b800010e7983 */ /* 0x000f240000300800 */
[----:B------:R-:W4:Y:S01]  /*b9500*/  LDL.LU R15, [R1+0x2bc] ;  /* 0x0002bc00010f7983 */ /* 0x000f220000300800 */
[----:B------:R-:W2:Y:S01]  /*b9510*/  LDL.LU R8, [R1+0x2c0] ;  /* 0x0002c00001087983 */ /* 0x000ea20000300800 */
[----:B------:R-:W2:Y:S02]  /*b9520*/  LDL.LU R9, [R1+0x2c4] ;  /* 0x0002c40001097983 */ /* 0x000ea40000300800 */
[----:B------:R-:W2:Y:S02]  /*b9530*/  LDL.LU R10, [R1+0x2c8] ;  /* 0x0002c800010a7983 */ /* 0x000ea40000300800 */
[----:B------:R-:W2:Y:S02]  /*b9540*/  LDL.LU R11, [R1+0x2cc] ;  /* 0x0002cc00010b7983 */ /* 0x000ea40000300800 */
[----:B--2---:R-:W-:Y:S01]  /*b9550*/  STL.64 [R1+0xb320], R10 ;  /* 0x00b3200a01007387 */ /* 0x004fe20000100a00 */
[----:B------:R0:W-:Y:S03]  /*b9560*/  STL.64 [R1+0xb318], R8 ;  /* 0x00b3180801007387 */ /* 0x0001e60000100a00 */
[----:B0-----:R-:W2:Y:S04]  /*b9570*/  LDL.LU.64 R8, [R1+0x190] ;  /* 0x0001900001087983 */ /* 0x001ea80000300a00 */
[----:B--2---:R0:W-:Y:S04]  /*b9580*/  STL.64 [R1+0xb330], R8 ;  /* 0x00b3300801007387 */ /* 0x0041e80000100a00 */
[----:B0-----:R-:W2:Y:S01]  /*b9590*/  LDL.LU.64 R8, [R1+0x1a0] ;  /* 0x0001a00001087983 */ /* 0x001ea20000300a00 */
[----:B----4-:R-:W-:Y:S02]  /*b95a0*/  STL.64 [R1+0xb308], R14 ;  /* 0x00b3080e01007387 */ /* 0x010fe40000100a00 */
[----:B---3--:R0:W-:Y:S02]  /*b95b0*/  STL.64 [R1+0xb300], R12 ;  /* 0x00b3000c01007387 */ /* 0x0081e40000100a00 */
[----:B0-----:R-:W3:Y:S01]  /*b95c0*/  LDL.LU.64 R12, [R1+0x180] ;  /* 0x00018000010c7983 */ /* 0x001ee20000300a00 */
[----:B--2---:R-:W-:Y:S03]  /*b95d0*/  HMMA.16816.F32.BF16 R24, R20, R8, R24 ;  /* 0x000000081418723c */ /* 0x004fe60000041818 */
[----:B---3--:R0:W-:Y:S04]  /*b95e0*/  STL.64 [R1+0xb328], R12 ;  /* 0x00b3280c01007387 */ /* 0x0081e80000100a00 */
[----:B0-----:R-:W2:Y:S01]  /*b95f0*/  LDL.LU R12, [R1+0x2d0] ;  /* 0x0002d000010c7983 */ /* 0x001ea20000300800 */
[----:B------:R-:W2:Y:S02]  /*b9600*/  LDL.LU R13, [R1+0x2d4] ;  /* 0x0002d400010d7983 */ /* 0x000ea40000300800 */
[----:B------:R-:W2:Y:S02]  /*b9610*/  LDL.LU R14, [R1+0x2d8] ;  /* 0x0002d800010e7983 */ /* 0x000ea40000300800 */
[----:B------:R-:W2:Y:S01]  /*b9620*/  LDL.LU R15, [R1+0x2dc] ;  /* 0x0002dc00010f7983 */ /* 0x000ea20000300800 */
[----:B------:R-:W3:Y:S01]  /*b9630*/  LDL.LU.64 R4, [R1+0x170] ;  /* 0x0001700001047983 */ /* 0x000ee20000300a00 */
[----:B------:R-:W4:Y:S02]  /*b9640*/  LDL.LU R16, [R1+0xa0] ;  /* 0x0000a00001107983 */ /* 0x000f240000300800 */
[----:B------:R-:W4:Y:S02]  /*b9650*/  LDL.LU R17, [R1+0xa4] ;  /* 0x0000a40001117983 */ /* 0x000f240000300800 */
[----:B------:R-:W4:Y:S01]  /*b9660*/  LDL.LU R18, [R1+0xa8] ;  /* 0x0000a80001127983 */ /* 0x000f220000300800 */
[----:B------:R-:W4:Y:S04]  /*b9670*/  LDL.LU R19, [R1+0xac] ;  /* 0x0000ac0001137983 */ /* 0x000f280000300800 */
[----:B------:R-:W-:Y:S02]  /*b9680*/  STL.64 [R1+0x2e0], R24 ;  /* 0x0002e01801007387 */ /* 0x000fe40000100a00 */
[----:B------:R0:W-:Y:S02]  /*b9690*/  STL.64 [R1+0x2e8], R26 ;  /* 0x0002e81a01007387 */ /* 0x0001e40000100a00 */
[----:B0-----:R-:W2:Y:S01]  /*b96a0*/  LDL.LU R26, [R1+0xb340] ;  /* 0x00b34000011a7983 */ /* 0x001ea20000300800 */
[----:B------:R-:W3:Y:S02]  /*b96b0*/  LDL.LU.64 R24, [R1+0xb338] ;  /* 0x00b3380001187983 */ /* 0x000ee40000300a00 */
[----:B------:R-:W-:-:S02]  /*b96c0*/  IMAD.MOV.U32 R27, RZ, RZ, R8 ;  /* 0x000000ffff1b7224 */ /* 0x000fc400078e0008 */
[----:B------:R-:W-:Y:S02]  /*b96d0*/  IMAD.MOV.U32 R3, RZ, RZ, R9 ;  /* 0x000000ffff037224 */ /* 0x000fe400078e0009 */
[----:B------:R-:W4:Y:S04]  /*b96e0*/  LDL.LU.64 R8, [R1+0xb330] ;  /* 0x00b3300001087983 */ /* 0x000f280000300a00 */
[----:B--2---:R-:W-:Y:S01]  /*b96f0*/  STL.64 [R1+0xb2a8], R26 ;  /* 0x00b2a81a01007387 */ /* 0x004fe20000100a00 */
[----:B---3--:R0:W-:Y:S03]  /*b9700*/  STL.64 [R1+0xb2a0], R24 ;  /* 0x00b2a01801007387 */ /* 0x0081e60000100a00 */
[----:B0-----:R-:W2:Y:S01]  /*b9710*/  LDL.LU R24, [R1+0x70] ;  /* 0x0000700001187983 */ /* 0x001ea20000300800 */
[----:B------:R-:W2:Y:S02]  /*b9720*/  LDL.LU R25, [R1+0x74] ;  /* 0x0000740001197983 */ /* 0x000ea40000300800 */
[----:B------:R-:W3:Y:S02]  /*b9730*/  LDL.LU R26, [R1+0x78] ;  /* 0x00007800011a7983 */ /* 0x000ee40000300800 */
[----:B------:R-:W3:Y:S01]  /*b9740*/  LDL.LU R27, [R1+0x7c] ;  /* 0x00007c00011b7983 */ /* 0x000ee20000300800 */
[----:B----4-:R-:W-:Y:S01]  /*b9750*/  HMMA.16816.F32.BF16 R12, R20, R8, R12 ;  /* 0x00000008140c723c */ /* 0x010fe2000004180c */
        /* <DEDUP_REMOVED lines=18> */
[----:B------:R-:W3:Y:S02]  /*b9880*/  LDL.LU.64 R8, [R1+0xb318] ;  /* 0x00b3180001087983 */ /* 0x000ee40000300a00 */
[----:B---3--:R-:W-:Y:S11]  /*b9890*/  HMMA.16816.F32.BF16 R8, R20, R12, R8 ;  /* 0x0000000c1408723c */ /* 0x008ff60000041808 */
[----:B------:R-:W-:Y:S11]  /*b98a0*/  @!UPT UIADD3 URZ, URZ, URZ, URZ ;  /* 0x0000003f3f3ff290 */ /* 0x000ff6000fffe03f */
[----:B------:R-:W-:Y:S01]  /*b98b0*/  @!UPT UIADD3 URZ, URZ, URZ, URZ ;  /* 0x0000003f3f3ff290 */ /* 0x000fe2000fffe03f */
[----:B------:R-:W-:Y:S01]  /*b98c0*/  STL.64 [R1+0x2c0], R8 ;  /* 0x0002c00801007387 */ /* 0x000fe20000100a00 */
[----:B------:R0:W-:Y:S03]  /*b98d0*/  STL.64 [R1+0x2c8], R10 ;  /* 0x0002c80a01007387 */ /* 0x0001e60000100a00 */
[----:B0-----:R-:W3:Y:S01]  /*b98e0*/  LDL.LU R10, [R1+0xb314] ;  /* 0x00b31400010a7983 */ /* 0x001ee20000300800 */
[----:B------:R-:W4:Y:S02]  /*b98f0*/  LDL.LU R9, [R1+0xb310] ;  /* 0x00b3100001097983 */ /* 0x000f240000300800 */
[----:B------:R-:W-:Y:S02]  /*b9900*/  IMAD.MOV.U32 R8, RZ, RZ, R12 ;  /* 0x000000ffff087224 */ /* 0x000fe400078e000c */
[----:B------:R-:W-:Y:S01]  /*b9910*/  IMAD.MOV.U32 R11, RZ, RZ, R13 ;  /* 0x000000ffff0b7224 */ /* 0x000fe200078e000d */
[----:B------:R-:W2:Y:S01]  /*b9920*/  LDL.LU.64 R14, [R1+0xb308] ;  /* 0x00b30800010e7983 */ /* 0x000ea20000300a00 */
[----:B------:R-:W2:Y:S02]  /*b9930*/  LDL.LU.64 R12, [R1+0xb300] ;  /* 0x00b30000010c7983 */ /* 0x000ea40000300a00 */
[----:B------:R-:W-:-:S02]  /*b9940*/  IMAD.MOV.U32 R2, RZ, RZ, R4 ;  /* 0x000000ffff027224 */ /* 0x000fc400078e0004 */
[----:B------:R-:W-:Y:S01]  /*b9950*/  IMAD.MOV.U32 R0, RZ, RZ, R5 ;  /* 0x000000ffff007224 */ /* 0x000fe200078e0005 */
[C---:B--2---:R-:W-:Y:S11]  /*b9960*/  HMMA.16816.F32.BF16 R12, R20.reuse, R4, R12 ;  /* 0x00000004140c723c */ /* 0x044ff6000004180c */
[----:B------:R-:W-:Y:S11]  /*b9970*/  @!UPT UIADD3 URZ, URZ, URZ, URZ ;  /* 0x0000003f3f3ff290 */ /* 0x000ff6000fffe03f */
[----:B------:R-:W-:Y:S01]  /*b9980*/  @!UPT UIADD3 URZ, URZ, URZ, URZ ;  /* 0x0000003f3f3ff290 */ /* 0x000fe2000fffe03f */
[----:B------:R0:W-:Y:S01]  /*b9990*/  STL.64 [R1+0x2b0], R12 ;  /* 0x0002b00c01007387 */ /* 0x0001e20000100a00 */
[----:B------:R-:W-:Y:S03]  /*b99a0*/  STL.64 [R1+0x2b8], R14 ;  /* 0x0002b80e01007387 */ /* 0x000fe60000100a00 */
[----:B0-----:R-:W2:Y:S01]  /*b99b0*/  LDL.LU.64 R12, [R1+0xb2f8] ;  /* 0x00b2f800010c7983 */ /* 0x001ea20000300a00 */
[----:B------:R-:W2:Y:S02]  /*b99c0*/  LDL.LU.64 R4, [R1+0xb2f0] ;  /* 0x00b2f00001047983 */ /* 0x000ea40000300a00 */
[----:B--2---:R-:W-:Y:S07]  /*b99d0*/  HMMA.16816.F32.BF16 R20, R20, R4, R16 ;  /* 0x000000041414723c */ /* 0x004fee0000041810 */
[----:B------:R-:W-:-:S02]  /*b99e0*/  IMAD.MOV.U32 R17, RZ, RZ, R4 ;  /* 0x000000ffff117224 */ /* 0x000fc400078e0004 */
[----:B------:R-:W-:Y:S11]  /*b99f0*/  IMAD.MOV.U32 R16, RZ, RZ, R5 ;  /* 0x000000ffff107224 */ /* 0x000ff600078e0005 */
[----:B------:R-:W-:Y:S03]  /*b9a00*/  @!UPT UIADD3 URZ, URZ, URZ, URZ ;  /* 0x0000003f3f3ff290 */ /* 0x000fe6000fffe03f */
[----:B------:R0:W-:Y:S01]  /*b9a10*/  STL.64 [R1+0xa0], R20 ;  /* 0x0000a01401007387 */ /* 0x0001e20000100a00 */
[----:B------:R1:W-:Y:S02]  /*b9a20*/  STL.64 [R1+0xa8], R22 ;  /* 0x0000a81601007387 */ /* 0x0003e40000100a00 */
[----:B------:R-:W2:Y:S02]  /*b9a30*/  LDL.LU.64 R6, [R1+0xb2e8] ;  /* 0x00b2e80001067983 */ /* 0x000ea40000300a00 */
[----:B------:R-:W2:Y:S01]  /*b9a40*/  LDL.LU.64 R4, [R1+0xb2e0] ;  /* 0x00b2e00001047983 */ /* 0x000ea20000300a00 */
        /* <DEDUP_REMOVED lines=33> */
[----:B---3--:R-:W-:Y:S11]  /*b9c60*/  HMMA.16816.F32.BF16 R20, R4, R12, R20 ;  /* 0x0000000c0414723c */ /* 0x008ff60000041814 */
[----:B------:R-:W-:Y:S11]  /*b9c70*/  @!UPT UIADD3 URZ, URZ, URZ, URZ ;  /* 0x0000003f3f3ff290 */ /* 0x000ff6000fffe03f */
[----:B------:R-:W-:Y:S02]  /*b9c80*/  @!UPT UIADD3 URZ, URZ, URZ, URZ ;  /* 0x0000003f3f3ff290 */ /* 0x000fe4000fffe03f */
[----:B------:R-:W-:Y:S02]  /*b9c90*/  IMAD.MOV.U32 R12, RZ, RZ, R23 ;  /* 0x000000ffff0c7224 */ /* 0x000fe400078e0017 */
[----:B------:R-:W-:-:S03]  /*b9ca0*/  IMAD.MOV.U32 R13, RZ, RZ, R22 ;  /* 0x000000ffff0d7224 */ /* 0x000fc600078e0016 */
[----:B------:R0:W-:Y:S02]  /*b9cb0*/  STL [R1+0xaa74], R12 ;  /* 0x00aa740c01007387 */ /* 0x0001e40000100800 */
[----:B------:R1:W-:Y:S02]  /*b9cc0*/  STL [R1+0xaa70], R13 ;  /* 0x00aa700d01007387 */ /* 0x0003e40000100800 */
[----:B--2---:R-:W-:Y:S02]  /*b9cd0*/  STL.64 [R1+0xb158], R14 ;  /* 0x00b1580e01007387 */ /* 0x004fe40000100a00 */
[----:B0-----:R-:W-:Y:S02]  /*b9ce0*/  IMAD.MOV.U32 R12, RZ, RZ, R17 ;  /* 0x000000ffff0c7224 */ /* 0x001fe400078e0011 */
[----:B-1----:R-:W-:-:S05]  /*b9cf0*/  IMAD.MOV.U32 R13, RZ, RZ, R16 ;  /* 0x000000ffff0d7224 */ /* 0x002fca00078e0010 */
[----:B------:R0:W-:Y:S01]  /*b9d00*/  STL.64 [R1+0xb188], R12 ;  /* 0x00b1880c01007387 */ /* 0x0001e20000100a00 */
[----:B------:R-:W2:Y:S02]  /*b9d10*/  LDL.LU R16, [R1+0x840] ;  /* 0x0008400001107983 */ /* 0x000ea40000300800 */
[----:B------:R-:W2:Y:S02]  /*b9d20*/  LDL.LU R17, [R1+0x844] ;  /* 0x0008440001117983 */ /* 0x000ea40000300800 */
[----:B------:R-:W3:Y:S01]  /*b9d30*/  LDL.LU R18, [R1+0x848] ;  /* 0x0008480001127983 */ /* 0x000ee20000300800 */
[----:B------:R-:W3:Y:S01]  /*b9d40*/  LDL.LU R19, [R1+0x84c] ;  /* 0x00084c0001137983 */ /* 0x000ee20000300800 */
[----:B0-----:R-:W-:Y:S02]  /*b9d50*/  IMAD.MOV.U32 R12, RZ, RZ, R8 ;  /* 0x000000ffff0c7224 */ /* 0x001fe400078e0008 */
[----:B------:R-:W-:Y:S01]  /*b9d60*/  IMAD.MOV.U32 R13, RZ, RZ, R11 ;  /* 0x000000ffff0d7224 */ /* 0x000fe200078e000b */
[----:B---3--:R-:W-:Y:S01]  /*b9d70*/  STL.64 [R1+0xb198], R18 ;  /* 0x00b1981201007387 */ /* 0x008fe20000100a00 */
[----:B--2---:R-:W-:Y:S02]  /*b9d80*/  STL.64 [R1+0xb190], R16 ;  /* 0x00b1901001007387 */ /* 0x004fe40000100a00 */
[----:B------:R-:W2:Y:S02]  /*b9d90*/  LDL.LU R8, [R1+0xb27c] ;  /* 0x00b27c0001087983 */ /* 0x000ea40000300800 */
[----:B------:R-:W3:Y:S01]  /*b9da0*/  LDL.LU R11, [R1+0xb278] ;  /* 0x00b27800010b7983 */ /* 0x000ee20000300800 */
[----:B------:R0:W-:Y:S02]  /*b9db0*/  STL.64 [R1+0xb1a0], R12 ;  /* 0x00b1a00c01007387 */ /* 0x0001e40000100a00 */
[----:B0-----:R-:W-:-:S02]  /*b9dc0*/  IMAD.MOV.U32 R12, RZ, RZ, R28 ;  /* 0x000000ffff0c7224 */ /* 0x001fc400078e001c */
[----:B------:R-:W-:Y:S01]  /*b9dd0*/  IMAD.MOV.U32 R13, RZ, RZ, R29 ;  /* 0x000000ffff0d7224 */ /* 0x000fe200078e001d */
[----:B------:R-:W2:Y:S01]  /*b9de0*/  LDL.LU R28, [R1+0xb274] ;  /* 0x00b27400011c7983 */ /* 0x000ea20000300800 */
[----:B------:R-:W2:Y:S03]  /*b9df0*/  LDL.LU R29, [R1+0xb270] ;  /* 0x00b27000011d7983 */ /* 0x000ea60000300800 */
[----:B------:R0:W-:Y:S01]  /*b9e00*/  STL.64 [R1+0xb1b8], R12 ;  /* 0x00b1b80c01007387 */ /* 0x0001e20000100a00 */
[----:B------:R-:W2:Y:S02]  /*b9e10*/  LDL.LU R16, [R1+0x850] ;  /* 0x0008500001107983 */ /* 0x000ea40000300800 */
[----:B------:R-:W2:Y:S02]  /*b9e20*/  LDL.LU R17, [R1+0x854] ;  /* 0x0008540001117983 */ /* 0x000ea40000300800 */
[----:B------:R-:W2:Y:S01]  /*b9e30*/  LDL.LU R18, [R1+0x858] ;  /* 0x0008580001127983 */ /* 0x000ea20000300800 */
[----:B------:R-:W2:Y:S01]  /*b9e40*/  LDL.LU R19, [R1+0x85c] ;  /* 0x00085c0001137983 */ /* 0x000ea20000300800 */
        /* <DEDUP_REMOVED lines=35> */
[----:B------:R-:W-:Y:S02]  /*ba080*/  IMAD.MOV.U32 R12, RZ, RZ, R28 ;  /* 0x000000ffff0c7224 */ /* 0x000fe400078e001c */
[----:B---3--:R-:W-:Y:S02]  /*ba090*/  IMAD.MOV.U32 R20, RZ, RZ, R10 ;  /* 0x000000ffff147224 */ /* 0x008fe400078e000a */
[----:B------:R-:W-:Y:S01]  /*ba0a0*/  IMAD.MOV.U32 R21, RZ, RZ, R26 ;  /* 0x000000ffff157224 */ /* 0x000fe200078e001a */
[----:B------:R-:W3:Y:S01]  /*ba0b0*/  LDL.LU R28, [R1+0xb254] ;  /* 0x00b25400011c7983 */ /* 0x000ee20000300800 */
[----:B------:R-:W-:Y:S02]  /*ba0c0*/  IMAD.MOV.U32 R13, RZ, RZ, R11 ;  /* 0x000000ffff0d7224 */ /* 0x000fe400078e000b */
[----:B------:R-:W3:Y:S02]  /*ba0d0*/  LDL.LU R11, [R1+0xb250] ;  /* 0x00b25000010b7983 */ /* 0x000ee40000300800 */
[----:B------:R-:W3:Y:S01]  /*ba0e0*/  LDL.LU R10, [R1+0xb24c] ;  /* 0x00b24c00010a7983 */ /* 0x000ee20000300800 */
[----:B------:R-:W3:Y:S01]  /*ba0f0*/  LDL.LU R26, [R1+0xb248] ;  /* 0x00b24800011a7983 */ /* 0x000ee20000300800 */
[----:B------:R0:W-:Y:S03]  /*ba100*/  STL.64 [R1+0xb230], R20 ;  /* 0x00b2301401007387 */ /* 0x0001e60000100a00 */
[----:B0-----:R-:W4:Y:S01]  /*ba110*/  LDL.LU R20, [R1+0x40] ;  /* 0x0000400001147983 */ /* 0x001f220000300800 */
[----:B------:R-:W4:Y:S02]  /*ba120*/  LDL.LU R21, [R1+0x44] ;  /* 0x0000440001157983 */ /* 0x000f240000300800 */
[----:B------:R-:W4:Y:S02]  /*ba130*/  LDL.LU R22, [R1+0x48] ;  /* 0x0000480001167983 */ /* 0x000f240000300800 */
[----:B------:R-:W4:Y:S01]  /*ba140*/  LDL.LU R23, [R1+0x4c] ;  /* 0x00004c0001177983 */ /* 0x000f220000300800 */
[----:B------:R0:W-:Y:S02]  /*ba150*/  STL.64 [R1+0xb218], R12 ;  /* 0x00b2180c01007387 */ /* 0x0001e40000100a00 */
[----:B0-----:R-:W-:-:S02]  /*ba160*/  IMAD.MOV.U32 R12, RZ, RZ, R27 ;  /* 0x000000ffff0c7224 */ /* 0x001fc400078e001b */
[----:B--2---:R-:W-:Y:S01]  /*ba170*/  STL.64 [R1+0xb1f8], R18 ;  /* 0x00b1f81201007387 */ /* 0x004fe20000100a00 */
[----:B------:R0:W-:Y:S03]  /*ba180*/  STL.64 [R1+0xb1f0], R16 ;  /* 0x00b1f01001007387 */ /* 0x0001e60000100a00 */
[----:B0-----:R-:W2:Y:S01]  /*ba190*/  LDL.LU R16, [R1+0x8a0] ;  /* 0x0008a00001107983 */ /* 0x001ea20000300800 */
[----:B------:R-:W2:Y:S02]  /*ba1a0*/  LDL.LU R17, [R1+0x8a4] ;  /* 0x0008a40001117983 */ /* 0x000ea40000300800 */
[----:B------:R-:W2:Y:S02]  /*ba1b0*/  LDL.LU R18, [R1+0x8a8] ;  /* 0x0008a80001127983 */ /* 0x000ea40000300800 */
[----:B------:R-:W2:Y:S01]  /*ba1c0*/  LDL.LU R19, [R1+0x8ac] ;  /* 0x0008ac0001137983 */ /* 0x000ea20000300800 */
[----:B------:R-:W3:Y:S01]  /*ba1d0*/  LDL.LU R27, [R1+0xb244] ;  /* 0x00b24400011b7983 */ /* 0x000ee20000300800 */
[----:B------:R-:W-:-:S02]  /*ba1e0*/  IMAD.MOV.U32 R13, RZ, RZ, R29 ;  /* 0x000000ffff0d7224 */ /* 0x000fc400078e001d */
[----:B------:R-:W3:Y:S01]  /*ba1f0*/  LDL.LU R29, [R1+0xb240] ;  /* 0x00b24000011d7983 */ /* 0x000ee20000300800 */
[----:B----4-:R-:W-:Y:S01]  /*ba200*/  HMMA.16816.F32.BF16 R20, R4, R8, R20 ;  /* 0x000000080414723c */ /* 0x010fe20000041814 */
[----:B--2---:R-:W-:Y:S01]  /*ba210*/  STL.64 [R1+0xb210], R18 ;  /* 0x00b2101201007387 */ /* 0x004fe20000100a00 */
[----:B------:R0:W-:Y:S03]  /*ba220*/  STL.64 [R1+0xb208], R16 ;  /* 0x00b2081001007387 */ /* 0x0001e60000100a00 */
[----:B0-----:R-:W2:Y:S01]  /*ba230*/  LDL.LU R16, [R1+0x8b0] ;  /* 0x0008b00001107983 */ /* 0x001ea20000300800 */
[----:B------:R-:W2:Y:S02]  /*ba240*/  LDL.LU R17, [R1+0x8b4] ;  /* 0x0008b40001117983 */ /* 0x000ea40000300800 */
[----:B---3--:R-:W-:Y:S02]  /*ba250*/  IMAD.MOV.U32 R18, RZ, RZ, R26 ;  /* 0x000000ffff127224 */ /* 0x008fe400078e001a */
[----:B------:R-:W-:Y:S01]  /*ba260*/  IMAD.MOV.U32 R19, RZ, RZ, R27 ;  /* 0x000000ffff137224 */ /* 0x000fe200078e001b */
[----:B------:R-:W3:Y:S01]  /*ba270*/  LDL.LU R26, [R1+0xb23c] ;  /* 0x00b23c00011a7983 */ /* 0x000ee20000300800 */
[----:B------:R-:W3:Y:S03]  /*ba280*/  LDL.LU R27, [R1+0xb238] ;  /* 0x00b23800011b7983 */ /* 0x000ee60000300800 */
[----:B------:R-:W-:Y:S09]  /*ba290*/  STL.64 [R1+0xb228], R18 ;  /* 0x00b2281201007387 */ /* 0x000ff20000100a00 */
[----:B------:R-:W-:-:S02]  /*ba2a0*/  IMAD.MOV.U32 R8, RZ, RZ, R23 ;  /* 0x000000ffff087224 */ /* 0x000fc400078e0017 */
[----:B------:R-:W-:Y:S01]  /*ba2b0*/  IMAD.MOV.U32 R9, RZ, RZ, R22 ;  /* 0x000000ffff097224 */ /* 0x000fe200078e0016 */
[----:B--2---:R0:W-:Y:S04]  /*ba2c0*/  STL.64 [R1+0xb220], R16 ;  /* 0x00b2201001007387 */ /* 0x0041e80000100a00 */
[----:B0-----:R-:W2:Y:S01]  /*ba2d0*/  LDL.LU R16, [R1+0x8c0] ;  /* 0x0008c00001107983 */ /* 0x001ea20000300800 */
[----:B------:R-:W2:Y:S02]  /*ba2e0*/  LDL.LU R17, [R1+0x8c4] ;  /* 0x0008c40001117983 */ /* 0x000ea40000300800 */
[----:B------:R-:W2:Y:S02]  /*ba2f0*/  LDL.LU R18, [R1+0x8c8] ;  /* 0x0008c80001127983 */ /* 0x000ea40000300800 */
[----:B------:R-:W2:Y:S01]  /*ba300*/  LDL.LU R19, [R1+0x8cc] ;  /* 0x0008cc0001137983 */ /* 0x000ea20000300800 */
[----:B------:R-:W-:Y:S01]  /*ba310*/  STL [R1+0xaa6c], R25 ;  /* 0x00aa6c1901007387 */ /* 0x000fe20000100800 */
[----:B------:R0:W-:Y:S02]  /*ba320*/  STL [R1+0xaa68], R24 ;  /* 0x00aa681801007387 */ /* 0x0001e40000100800 */
[----:B---3--:R1:W-:Y:S01]  /*ba330*/  STL.64 [R1+0xb160], R26 ;  /* 0x00b1601a01007387 */ /* 0x0083e20000100a00 */
[----:B0-----:R-:W3:Y:S01]  /*ba340*/  LDL.LU R24, [R1+0x500] ;  /* 0x0005000001187983 */ /* 0x001ee20000300800 */
[----:B------:R-:W3:Y:S02]  /*ba350*/  LDL.LU R25, [R1+0x504] ;  /* 0x0005040001197983 */ /* 0x000ee40000300800 */
[----:B-1----:R-:W3:Y:S02]  /*ba360*/  LDL.LU R26, [R1+0x508] ;  /* 0x00050800011a7983 */ /* 0x002ee40000300800 */
[----:B------:R-:W-:-:S02]  /*ba370*/  IMAD.MOV.U32 R27, RZ, RZ, R29 ;  /* 0x000000ffff1b7224 */ /* 0x000fc400078e001d */
[----:B------:R-:W-:Y:S01]  /*ba380*/  IMAD.MOV.U32 R29, RZ, RZ, R21 ;  /* 0x000000ffff1d7224 */ /* 0x000fe200078e0015 */
[----:B------:R0:W-:Y:S04]  /*ba390*/  STL [R1+0x40], R20 ;  /* 0x0000401401007387 */ /* 0x0001e80000100800 */
[----:B0-----:R-:W4:Y:S01]  /*ba3a0*/  LDL.LU.64 R20, [R1+0xb230] ;  /* 0x00b2300001147983 */ /* 0x001f220000300a00 */
[----:B------:R0:W-:Y:S02]  /*ba3b0*/  STL [R1+0xaef4], R8 ;  /* 0x00aef40801007387 */ /* 0x0001e40000100800 */
[----:B------:R1:W-:Y:S02]  /*ba3c0*/  STL [R1+0xaef0], R9 ;  /* 0x00aef00901007387 */ /* 0x0003e40000100800 */
[----:B------:R1:W-:Y:S01]  /*ba3d0*/  STL.64 [R1+0xb150], R10 ;  /* 0x00b1500a01007387 */ /* 0x0003e20000100a00 */
[----:B0-----:R-:W4:Y:S01]  /*ba3e0*/  LDL.LU R8, [R1+0x880] ;  /* 0x0008800001087983 */ /* 0x001f220000300800 */
[----:B-1----:R-:W4:Y:S03]  /*ba3f0*/  LDL.LU R9, [R1+0x884] ;  /* 0x0008840001097983 */ /* 0x002f260000300800 */
[----:B------:R-:W4:Y:S01]  /*ba400*/  LDL.LU R10, [R1+0x888] ;  /* 0x00088800010a7983 */ /* 0x000f220000300800 */
[----:B------:R-:W4:Y:S02]  /*ba410*/  LDL.LU R11, [R1+0x88c] ;  /* 0x00088c00010b7983 */ /* 0x000f240000300800 */
[----:B------:R-:W-:Y:S01]  /*ba420*/  STL [R1+0xaa78], R29 ;  /* 0x00aa781d01007387 */ /* 0x000fe20000100800 */
[C---:B--2---:R-:W-:Y:S08]  /*ba430*/  HMMA.16816.F32.BF16 R12, R4.reuse, R12, R16 ;  /* 0x0000000c040c723c */ /* 0x044ff00000041810 */
[C---:B----4-:R-:W-:Y:S01]  /*ba440*/  HMMA.16816.F32.BF16 R8, R4.reuse, R20, R8 ;  /* 0x000000140408723c */ /* 0x050fe20000041808 */
[----:B------:R-:W0:Y:S11]  /*ba450*/  LDSM.16.MT88.4 R20, [R3+0x45080] ;  /* 0x045080000314783b */ /* 0x000e360000004200 */
[----:B------:R-:W-:Y:S11]  /*ba460*/  @!UPT UIADD3 URZ, URZ, URZ, URZ ;  /* 0x0000003f3f3ff290 */ /* 0x000ff6000fffe03f */
[----:B------:R-:W-:Y:S01]  /*ba470*/  STL.64 [R1+0x880], R8 ;  /* 0x0008800801007387 */ /* 0x000fe20000100a00 */
[----:B------:R1:W-:Y:S03]  /*ba480*/  STL.64 [R1+0x888], R10 ;  /* 0x0008880a01007387 */ /* 0x0003e60000100a00 */
[----:B-1----:R-:W2:Y:S04]  /*ba490*/  LDL.64 R10, [R1+0x28] ;  /* 0x00002800010a7983 */ /* 0x002ea80000100a00 */
[----:B0-----:R0:W-:Y:S01]  /*ba4a0*/  STL.64 [R1+0xb0a0], R22 ;  /* 0x00b0a01601007387 */ /* 0x0011e20000100a00 */
[----:B------:R-:W-:Y:S03]  /*ba4b0*/  STL.64 [R1+0xb098], R20 ;  /* 0x00b0981401007387 */ /* 0x000fe60000100a00 */
[----:B0-----:R-:W4:Y:S04]  /*ba4c0*/  LDL R22, [R1+0x178] ;  /* 0x0001780001167983 */ /* 0x001f280000100800 */
[----:B------:R-:W4:Y:S01]  /*ba4d0*/  LDL R23, [R1+0x17c] ;  /* 0x00017c0001177983 */ /* 0x000f220000100800 */
        /* <DEDUP_REMOVED lines=42> */
[----:B------:R-:W2:Y:S11]  /*ba780*/  LDL.LU.64 R16, [R1+0xb190] ;  /* 0x00b1900001107983 */ /* 0x000eb60000300a00 */
[----:B------:R-:W-:Y:S09]  /*ba790*/  @!UPT UIADD3 URZ, URZ, URZ, URZ ;  /* 0x0000003f3f3ff290 */ /* 0x000ff2000fffe03f */
[----:B------:R0:W-:Y:S01]  /*ba7a0*/  STL.64 [R1+0x850], R12 ;  /* 0x0008500c01007387 */ /* 0x0001e20000100a00 */
[----:B------:R-:W-:Y:S03]  /*ba7b0*/  STL.64 [R1+0x858], R14 ;  /* 0x0008580e01007387 */ /* 0x000fe60000100a00 */
[----:B0-----:R-:W3:Y:S01]  /*ba7c0*/  LDL.LU.64 R12, [R1+0xb188] ;  /* 0x00b18800010c7983 */ /* 0x001ee20000300a00 */
[----:B------:R-:W-:Y:S02]  /*ba7d0*/  IMAD.MOV.U32 R20, RZ, RZ, R2 ;  /* 0x000000ffff147224 */ /* 0x000fe400078e0002 */
[----:B------:R-:W-:-:S07]  /*ba7e0*/  IMAD.MOV.U32 R21, RZ, RZ, R0 ;  /* 0x000000ffff157224 */ /* 0x000fce00078e0000 */
[C---:B--2---:R-:W-:Y:S11]  /*ba7f0*/  HMMA.16816.F32.BF16 R16, R4.reuse, R20, R16 ;  /* 0x000000140410723c */ /* 0x044ff60000041810 */
[----:B------:R-:W-:Y:S11]  /*ba800*/  @!UPT UIADD3 URZ, URZ, URZ, URZ ;  /* 0x0000003f3f3ff290 */ /* 0x000ff6000fffe03f */
[----:B------:R-:W-:Y:S01]  /*ba810*/  @!UPT UIADD3 URZ, URZ, URZ, URZ ;  /* 0x0000003f3f3ff290 */ /* 0x000fe2000fffe03f */
[----:B------:R-:W-:Y:S01]  /*ba820*/  STL.64 [R1+0x840], R16 ;  /* 0x0008401001007387 */ /* 0x000fe20000100a00 */
[----:B------:R0:W-:Y:S01]  /*ba830*/  STL.64 [R1+0x848], R18 ;  /* 0x0008481201007387 */ /* 0x0001e20000100a00 */
[----:B---3--:R-:W-:Y:S02]  /*ba840*/  HMMA.16816.F32.BF16 R4, R4, R12, R24 ;  /* 0x0000000c0404723c */ /* 0x008fe40000041818 */
[----:B0-----:R-:W2:Y:S01]  /*ba850*/  LDL.LU.64 R18, [R1+0xb180] ;  /* 0x00b1800001127983 */ /* 0x001ea20000300a00 */
[----:B------:R-:W2:Y:S02]  /*ba860*/  LDL.LU.64 R16, [R1+0xb178] ;  /* 0x00b1780001107983 */ /* 0x000ea40000300a00 */
[----:B----4-:R0:W-:Y:S02]  /*ba870*/  STL.64 [R1+0xb0b8], R22 ;  /* 0x00b0b81601007387 */ /* 0x0101e40000100a00 */
[----:B------:R-:W2:Y:S01]  /*ba880*/  LDL.LU R20, [R1+0x4f0] ;  /* 0x0004f00001147983 */ /* 0x000ea20000300800 */
[----:B------:R-:W2:Y:S04]  /*ba890*/  LDL.LU R21, [R1+0x4f4] ;  /* 0x0004f40001157983 */ /* 0x000ea80000300800 */
[----:B0-----:R-:W2:Y:S01]  /*ba8a0*/  LDL.LU R22, [R1+0x4f8] ;  /* 0x0004f80001167983 */ /* 0x001ea20000300800 */
[----:B------:R-:W2:Y:S02]  /*ba8b0*/  LDL.LU R23, [R1+0x4fc] ;  /* 0x0004fc0001177983 */ /* 0x000ea40000300800 */
[----:B------:R-:W3:Y:S08]  /*ba8c0*/  LDL.LU R24, [R1+0x4d0] ;  /* 0x0004d00001187983 */ /* 0x000ef00000300800 */
[----:B------:R-:W-:Y:S01]  /*ba8d0*/  STL.64 [R1+0x500], R4 ;  /* 0x0005000401007387 */ /* 0x000fe20000100a00 */
[----:B------:R2:W-:Y:S02]  /*ba8e0*/  STL.64 [R1+0x508], R6 ;  /* 0x0005080601007387 */ /* 0x0005e40000100a00 */
[----:B------:R-:W3:Y:S02]  /*ba8f0*/  LDL.LU R25, [R1+0x4d4] ;  /* 0x0004d40001197983 */ /* 0x000ee40000300800 */
[----:B------:R-:W4:Y:S01]  /*ba900*/  LDL.LU R26, [R1+0x4d8] ;  /* 0x0004d800011a7983 */ /* 0x000f220000300800 */
[----:B------:R-:W4:Y:S01]  /*ba910*/  LDL.LU R27, [R1+0x4dc] ;  /* 0x0004dc00011b7983 */ /* 0x000f220000300800 */
[----:B--2---:R-:W-:Y:S03]  /*ba920*/  HMMA.16816.F32.BF16 R4, R16, R10, R20 ;  /* 0x0000000a1004723c */ /* 0x004fe60000041814 */
[----:B----4-:R-:W-:Y:S01]  /*ba930*/  STL.64 [R1+0xb170], R26 ;  /* 0x00b1701a01007387 */ /* 0x010fe20000100a00 */
[----:B---3--:R0:W-:Y:S03]  /*ba940*/  STL.64 [R1+0xb168], R24 ;  /* 0x00b1681801007387 */ /* 0x0081e60000100a00 */
[----:B------:R-:W-:-:S02]  /*ba950*/  IMAD.MOV.U32 R21, RZ, RZ, R10 ;  /* 0x000000ffff157224 */ /* 0x000fc400078e000a */
[----:B------:R-:W-:Y:S01]  /*ba960*/  IMAD.MOV.U32 R20, RZ, RZ, R11 ;  /* 0x000000ffff147224 */ /* 0x000fe200078e000b */
[----:B0-----:R-:W2:Y:S01]  /*ba970*/  LDL.LU R24, [R1+0x4e0] ;  /* 0x0004e00001187983 */ /* 0x001ea20000300800 */
[----:B------:R-:W2:Y:S02]  /*ba980*/  LDL.LU R25, [R1+0x4e4] ;  /* 0x0004e40001197983 */ /* 0x000ea40000300800 */
[----:B------:R-:W2:Y:S02]  /*ba990*/  LDL.LU R26, [R1+0x4e8] ;  /* 0x0004e800011a7983 */ /* 0x000ea40000300800 */
[----:B------:R-:W2:Y:S01]  /*ba9a0*/  LDL.LU R27, [R1+0x4ec] ;  /* 0x0004ec00011b7983 */ /* 0x000ea20000300800 */
[----:B------:R-:W3:Y:S01]  /*ba9b0*/  LDL.LU R12, [R1+0x4c0] ;  /* 0x0004c000010c7983 */ /* 0x000ee20000300800 */
[----:B------:R-:W3:Y:S02]  /*ba9c0*/  LDL.LU R13, [R1+0x4c4] ;  /* 0x0004c400010d7983 */ /* 0x000ee40000300800 */
[----:B------:R-:W3:Y:S02]  /*ba9d0*/  LDL.LU R14, [R1+0x4c8] ;  /* 0x0004c800010e7983 */ /* 0x000ee40000300800 */
[----:B------:R-:W3:Y:S02]  /*ba9e0*/  LDL.LU R15, [R1+0x4cc] ;  /* 0x0004cc00010f7983 */ /* 0x000ee40000300800 */
[----:B------:R-:W-:Y:S01]  /*ba9f0*/  STL.64 [R1+0x4f0], R4 ;  /* 0x0004f00401007387 */ /* 0x000fe20000100a00 */
[----:B------:R-:W-:Y:S02]  /*baa00*/  STL.64 [R1+0x4f8], R6 ;  /* 0x0004f80601007387 */ /* 0x000fe40000100a00 */
[----:B------:R-:W4:Y:S02]  /*baa10*/  LDL.LU R8, [R1+0x4b0] ;  /* 0x0004b00001087983 */ /* 0x000f240000300800 */
[----:B------:R-:W4:Y:S01]  /*baa20*/  LDL.LU R9, [R1+0x4b4] ;  /* 0x0004b40001097983 */ /* 0x000f220000300800 */
[----:B------:R-:W4:Y:S01]  /*baa30*/  LDL.LU R10, [R1+0x4b8] ;  /* 0x0004b800010a7983 */ /* 0x000f220000300800 */
[----:B------:R-:W4:Y:S02]  /*baa40*/  LDL.LU R11, [R1+0x4bc] ;  /* 0x0004bc00010b7983 */ /* 0x000f240000300800 */
[----:B------:R0:W-:Y:S02]  /*baa50*/  STL.64 [R1+0xb108], R20 ;  /* 0x00b1081401007387 */ /* 0x0001e40000100a00 */
[----:B0-----:R-:W2:Y:S01]  /*baa60*/  LDL.LU R20, [R1+0x800] ;  /* 0x0008000001147983 */ /* 0x001ea20000300800 */
[----:B------:R-:W2:Y:S02]  /*baa70*/  LDL.LU R21, [R1+0x804] ;  /* 0x0008040001157983 */ /* 0x000ea40000300800 */
[----:B------:R-:W2:Y:S02]  /*baa80*/  LDL.LU R22, [R1+0x808] ;  /* 0x0008080001167983 */ /* 0x000ea40000300800 */
[----:B------:R-:W2:Y:S02]  /*baa90*/  LDL.LU R23, [R1+0x80c] ;  /* 0x00080c0001177983 */ /* 0x000ea40000300800 */
[----:B--2---:R0:W-:Y:S01]  /*baaa0*/  STL.64 [R1+0xb118], R22 ;  /* 0x00b1181601007387 */ /* 0x0041e20000100a00 */
[----:B------:R-:W-:Y:S03]  /*baab0*/  STL.64 [R1+0xb110], R20 ;  /* 0x00b1101401007387 */ /* 0x000fe60000100a00 */
[----:B0-----:R-:W2:Y:S04]  /*baac0*/  LDL R22, [R1+0x1d8] ;  /* 0x0001d80001167983 */ /* 0x001ea80000100800 */
[----:B------:R-:W2:Y:S01]  /*baad0*/  LDL R23, [R1+0x1dc] ;  /* 0x0001dc0001177983 */ /* 0x000ea20000100800 */
[----:B------:R-:W3:Y:S02]  /*baae0*/  LDL.LU R4, [R1+0x4a0] ;  /* 0x0004a00001047983 */ /* 0x000ee40000300800 */
[----:B------:R-:W3:Y:S02]  /*baaf0*/  LDL.LU R5, [R1+0x4a4] ;  /* 0x0004a40001057983 */ /* 0x000ee40000300800 */
[----:B------:R-:W3:Y:S01]  /*bab00*/  LDL.LU R6, [R1+0x4a8] ;  /* 0x0004a80001067983 */ /* 0x000ee20000300800 */
[----:B------:R-:W3:Y:S04]  /*bab10*/  LDL.LU R7, [R1+0x4ac] ;  /* 0x0004ac0001077983 */ /* 0x000ee80000300800 */
[----:B--2---:R0:W-:Y:S04]  /*bab20*/  STL.64 [R1+0xb128], R22 ;  /* 0x00b1281601007387 */ /* 0x0041e80000100a00 */
[----:B0-----:R-:W2:Y:S02]  /*bab30*/  LDL.64 R22, [R1+0x18] ;  /* 0x0000180001167983 */ /* 0x001ea40000100a00 */
        /* <DEDUP_REMOVED lines=8> */
[----:B------:R-:W2:Y:S02]  /*babc0*/  LDL R22, [R1+0x1e8] ;  /* 0x0001e80001167983 */ /* 0x000ea40000100800 */
[----:B------:R-:W2:Y:S02]  /*babd0*/  LDL R23, [R1+0x1ec] ;  /* 0x0001ec0001177983 */ /* 0x000ea40000100800 */
[----:B--2---:R0:W-:Y:S04]  /*babe0*/  STL.64 [R1+0xb140], R22 ;  /* 0x00b1401601007387 */ /* 0x0041e80000100a00 */
[----:B0-----:R-:W2:Y:S02]  /*babf0*/  LDL.64 R22, [R1+0x8] ;  /* 0x0000080001167983 */ /* 0x001ea40000100a00 */
[C---:B--2---:R-:W-:Y:S11]  /*bac00*/  HMMA.16816.F32.BF16 R24, R16.reuse, R22, R24 ;  /* 0x000000161018723c */ /* 0x044ff60000041818 */
[----:B------:R-:W-:Y:S11]  /*bac10*/  @!UPT UIADD3 URZ, URZ, URZ, URZ ;  /* 0x0000003f3f3ff290 */ /* 0x000ff6000fffe03f */
[----:B------:R-:W-:Y:S01]  /*bac20*/  @!UPT UIADD3 URZ, URZ, URZ, URZ ;  /* 0x0000003f3f3ff290 */ /* 0x000fe2000fffe03f */
[----:B------:R-:W-:Y:S01]  /*bac30*/  STL.64 [R1+0x4d0], R24 ;  /* 0x0004d01801007387 */ /* 0x000fe20000100a00 */
[----:B------:R0:W-:Y:S03]  /*bac40*/  STL.64 [R1+0x4d8], R26 ;  /* 0x0004d81a01007387 */ /* 0x0001e60000100a00 */
[----:B0-----:R-:W3:Y:S01]  /*bac50*/  LDL.LU.64 R26, [R1+0xb160] ;  /* 0x00b16000011a7983 */ /* 0x001ee20000300a00 */
[----:B------:R-:W-:Y:S02]  /*bac60*/  IMAD.MOV.U32 R0, RZ, RZ, R22 ;  /* 0x000000ffff007224 */ /* 0x000fe400078e0016 */
[----:B------:R-:W-:Y:S02]  /*bac70*/  IMAD.MOV.U32 R2, RZ, RZ, R23 ;  /* 0x000000ffff027224 */ /* 0x000fe400078e0017 */
[----:B------:R-:W2:Y:S01]  /*bac80*/  LDL.64 R22, [R1+0x38] ;  /* 0x0000380001167983 */ /* 0x000ea20000100a00 */
[C---:B---3--:R-:W-:Y:S11]  /*bac90*/  HMMA.16816.F32.BF16 R12, R16.reuse, R26, R12 ;  /* 0x0000001a100c723c */ /* 0x048ff6000004180c */
[----:B------:R-:W-:Y:S11]  /*baca0*/  @!UPT UIADD3 URZ, URZ, URZ, URZ ;  /* 0x0000003f3f3ff290 */ /* 0x000ff6000fffe03f */
[----:B------:R-:W-:Y:S01]  /*bacb0*/  @!UPT UIADD3 URZ, URZ, URZ, URZ ;  /* 0x0000003f3f3ff290 */ /* 0x000fe2000fffe03f */
[----:B------:R-:W-:Y:S01]  /*bacc0*/  STL.64 [R1+0x4c0], R12 ;  /* 0x0004c00c01007387 */ /* 0x000fe20000100a00 */
[----:B------:R0:W-:Y:S03]  /*bacd0*/  STL.64 [R1+0x4c8], R14 ;  /* 0x0004c80e01007387 */ /* 0x0001e60000100a00 */
[----:B0-----:R-:W4:Y:S01]  /*bace0*/  LDL.LU.64 R14, [R1+0xb158] ;  /* 0x00b15800010e7983 */ /* 0x001f220000300a00 */
[----:B------:R0:W-:Y:S02]  /*bacf0*/  STL.64 [R1+0xb050], R26 ;  /* 0x00b0501a01007387 */ /* 0x0001e40000100a00 */
[----:B------:R-:W2:Y:S02]  /*bad00*/  LDL.LU R24, [R1+0x830] ;  /* 0x0008300001187983 */ /* 0x000ea40000300800 */
[----:B------:R-:W2:Y:S01]  /*bad10*/  LDL.LU R25, [R1+0x834] ;  /* 0x0008340001197983 */ /* 0x000ea20000300800 */
[----:B0-----:R-:W2:Y:S01]  /*bad20*/  LDL.LU R26, [R1+0x838] ;  /* 0x00083800011a7983 */ /* 0x001ea20000300800 */
[----:B------:R-:W2:Y:S01]  /*bad30*/  LDL.LU R27, [R1+0x83c] ;  /* 0x00083c00011b7983 */ /* 0x000ea20000300800 */
[----:B----4-:R-:W-:Y:S11]  /*bad40*/  HMMA.16816.F32.BF16 R8, R16, R14, R8 ;  /* 0x0000000e1008723c */ /* 0x010ff60000041808 */
[----:B------:R-:W-:Y:S11]  /*bad50*/  @!UPT UIADD3 URZ, URZ, URZ, URZ ;  /* 0x0000003f3f3ff290 */ /* 0x000ff6000fffe03f */
[----:B------:R-:W-:Y:S01]  /*bad60*/  @!UPT UIADD3 URZ, URZ, URZ, URZ ;  /* 0x0000003f3f3ff290 */ /* 0x000fe2000fffe03f */
[----:B------:R-:W-:Y:S01]  /*bad70*/  STL.64 [R1+0x4b0], R8 ;  /* 0x0004b00801007387 */ /* 0x000fe20000100a00 */
[----:B------:R0:W-:Y:S03]  /*bad80*/  STL.64 [R1+0x4b8], R10 ;  /* 0x0004b80a01007387 */ /* 0x0001e60000100a00 */
[----:B0-----:R-:W3:Y:S01]  /*bad90*/  LDL.LU.64 R10, [R1+0xb150] ;  /* 0x00b15000010a7983 */ /* 0x001ee20000300a00 */
[----:B------:R0:W-:Y:S03]  /*bada0*/  STL.64 [R1+0xb048], R14 ;  /* 0x00b0480e01007387 */ /* 0x0001e60000100a00 */
[----:B0-----:R-:W4:Y:S04]  /*badb0*/  LDL R14, [R1+0x1b8] ;  /* 0x0001b800010e7983 */ /* 0x001f280000100800 */
[----:B------:R-:W4:Y:S04]  /*badc0*/  LDL R15, [R1+0x1bc] ;  /* 0x0001bc00010f7983 */ /* 0x000f280000100800 */
[----:B----4-:R3:W-:Y:S01]  /*badd0*/  STL.64 [R1+0xb120], R14 ;  /* 0x00b1200e01007387 */ /* 0x0107e20000100a00 */
[----:B------:R-:W4:Y:S02]  /*bade0*/  LDL.LU R12, [R1+0x810] ;  /* 0x00081000010c7983 */ /* 0x000f240000300800 */
[----:B------:R-:W4:Y:S02]  /*badf0*/  LDL.LU R13, [R1+0x814] ;  /* 0x00081400010d7983 */ /* 0x000f240000300800 */
[----:B---3--:R-:W-:-:S02]  /*bae00*/  IMAD.MOV.U32 R14, RZ, RZ, R10 ;  /* 0x000000ffff0e7224 */ /* 0x008fc400078e000a */
[----:B------:R-:W-:Y:S01]  /*bae10*/  IMAD.MOV.U32 R15, RZ, RZ, R11 ;  /* 0x000000ffff0f7224 */ /* 0x000fe200078e000b */
[----:B------:R-:W3:Y:S01]  /*bae20*/  LDL.LU R10, [R1+0xb14c] ;  /* 0x00b14c00010a7983 */ /* 0x000ee20000300800 */
[----:B------:R-:W3:Y:S03]  /*bae30*/  LDL.LU R11, [R1+0xb148] ;  /* 0x00b14800010b7983 */ /* 0x000ee60000300800 */
[----:B------:R-:W-:Y:S01]  /*bae40*/  STL.64 [R1+0xb138], R14 ;  /* 0x00b1380e01007387 */ /* 0x000fe20000100a00 */
[C---:B---3--:R-:W-:Y:S03]  /*bae50*/  HMMA.16816.F32.BF16 R4, R16.reuse, R10, R4 ;  /* 0x0000000a1004723c */ /* 0x048fe60000041804 */
[----:B----4-:R0:W-:Y:S04]  /*bae60*/  STL.64 [R1+0xb130], R12 ;  /* 0x00b1300c01007387 */ /* 0x0101e80000100a00 */
[----:B0-----:R-:W3:Y:S01]  /*bae70*/  LDL.LU R12, [R1+0x820] ;  /* 0x00082000010c7983 */ /* 0x001ee20000300800 */
[----:B------:R-:W3:Y:S02]  /*bae80*/  LDL.LU R13, [R1+0x824] ;  /* 0x00082400010d7983 */ /* 0x000ee40000300800 */
[----:B------:R-:W3:Y:S02]  /*bae90*/  LDL.LU R14, [R1+0x828] ;  /* 0x00082800010e7983 */ /* 0x000ee40000300800 */
[----:B------:R-:W3:Y:S01]  /*baea0*/  LDL.LU R15, [R1+0x82c] ;  /* 0x00082c00010f7983 */ /* 0x000ee20000300800 */
[----:B------:R0:W-:Y:S01]  /*baeb0*/  STL.64 [R1+0xb040], R10 ;  /* 0x00b0400a01007387 */ /* 0x0001e20000100a00 */
[----:B------:R-:W4:Y:S09]  /*baec0*/  LDL.LU R8, [R1+0x7f0] ;  /* 0x0007f00001087983 */ /* 0x000f320000300800 */
[----:B------:R-:W-:Y:S01]  /*baed0*/  STL.64 [R1+0x4a0], R4 ;  /* 0x0004a00401007387 */ /* 0x000fe20000100a00 */
[----:B------:R-:W-:Y:S02]  /*baee0*/  STL.64 [R1+0x4a8], R6 ;  /* 0x0004a80601007387 */ /* 0x000fe40000100a00 */
[----:B------:R-:W1:Y:S04]  /*baef0*/  LDSM.16.MT88.4 R4, [R28+0x45000] ;  /* 0x045000001c04783b */ /* 0x000e680000004200 */
[----:B------:R-:W4:Y:S01]  /*baf00*/  LDL.LU R9, [R1+0x7f4] ;  /* 0x0007f40001097983 */ /* 0x000f220000300800 */
[----:B0-----:R-:W4:Y:S01]  /*baf10*/  LDL.LU R10, [R1+0x7f8] ;  /* 0x0007f800010a7983 */ /* 0x001f220000300800 */
[----:B------:R-:W4:Y:S03]  /*baf20*/  LDL.LU R11, [R1+0x7fc] ;  /* 0x0007fc00010b7983 */ /* 0x000f260000300800 */
[----:B-1----:R0:W-:Y:S01]  /*baf30*/  STL.64 [R1+0xaf88], R6 ;  /* 0x00af880601007387 */ /* 0x0021e20000100a00 */
[----:B------:R-:W-:Y:S03]  /*baf40*/  STL.64 [R1+0xaf80], R4 ;  /* 0x00af800401007387 */ /* 0x000fe60000100a00 */
[----:B0-----:R-:W3:Y:S01]  /*baf50*/  LDL.64 R6, [R1+0x168] ;  /* 0x0001680001067983 */ /* 0x001ee20000100a00 */
[C---:B--2---:R-:W-:Y:S03]  /*baf60*/  HMMA.16816.F32.BF16 R24, R16.reuse, R22, R24 ;  /* 0x000000161018723c */ /* 0x044fe60000041818 */
[----:B---3--:R0:W-:Y:S04]  /*baf70*/  STL.64 [R1+0xb0f0], R6 ;  /* 0x00b0f00601007387 */ /* 0x0081e80000100a00 */
[----:B0-----:R-:W2:Y:S04]  /*baf80*/  LDL R6, [R1+0x1c8] ;  /* 0x0001c80001067983 */ /* 0x001ea80000100800 */
[----:B------:R-:W2:Y:S11]  /*baf90*/  LDL R7, [R1+0x1cc] ;  /* 0x0001cc0001077983 */ /* 0x000eb60000100800 */
[----:B------:R-:W-:Y:S01]  /*bafa0*/  @!UPT UIADD3 URZ, URZ, URZ, URZ ;  /* 0x0000003f3f3ff290 */ /* 0x000fe2000fffe03f */
[----:B------:R0:W-:Y:S02]  /*bafb0*/  STL.64 [R1+0x830], R24 ;  /* 0x0008301801007387 */ /* 0x0001e40000100a00 */
[----:B------:R-:W-:Y:S02]  /*bafc0*/  STL.64 [R1+0x838], R26 ;  /* 0x0008381a01007387 */ /* 0x000fe40000100a00 */
[----:B0-----:R-:W-:Y:S02]  /*bafd0*/  IMAD.MOV.U32 R25, RZ, RZ, R22 ;  /* 0x000000ffff197224 */ /* 0x001fe400078e0016 */
[----:B------:R-:W-:Y:S02]  /*bafe0*/  IMAD.MOV.U32 R24, RZ, RZ, R23 ;  /* 0x000000ffff187224 */ /* 0x000fe400078e0017 */
[----:B------:R-:W3:Y:S02]  /*baff0*/  LDL.LU.64 R22, [R1+0xb140] ;  /* 0x00b1400001167983 */ /* 0x000ee40000300a00 */
        /* <DEDUP_REMOVED lines=8> */
[----:B------:R-:W4:Y:S11]  /*bb080*/  LDL.LU.64 R14, [R1+0xb120] ;  /* 0x00b12000010e7983 */ /* 0x000f360000300a00 */
[----:B------:R-:W-:Y:S10]  /*bb090*/  @!UPT UIADD3 URZ, URZ, URZ, URZ ;  /* 0x0000003f3f3ff290 */ /* 0x000ff4000fffe03f */
[----:B------:R-:W-:Y:S01]  /*bb0a0*/  STL.64 [R1+0x810], R20 ;  /* 0x0008101401007387 */ /* 0x000fe20000100a00 */
[----:B------:R0:W-:Y:S03]  /*bb0b0*/  STL.64 [R1+0x818], R22 ;  /* 0x0008181601007387 */ /* 0x0001e60000100a00 */
[----:B0-----:R-:W2:Y:S01]  /*bb0c0*/  LDL.LU.64 R22, [R1+0xb118] ;  /* 0x00b1180001167983 */ /* 0x001ea20000300a00 */
[----:B------:R-:W2:Y:S02]  /*bb0d0*/  LDL.LU.64 R20, [R1+0xb110] ;  /* 0x00b1100001147983 */ /* 0x000ea40000300a00 */
[C---:B--2---:R-:W-:Y:S01]  /*bb0e0*/  HMMA.16816.F32.BF16 R4, R16.reuse, R6, R20 ;  /* 0x000000061004723c */ /* 0x044fe20000041814 */
[----:B------:R-:W2:Y:S11]  /*bb0f0*/  LDL.LU.64 R20, [R1+0xb108] ;  /* 0x00b1080001147983 */ /* 0x000eb60000300a00 */
[----:B------:R-:W-:Y:S11]  /*bb100*/  @!UPT UIADD3 URZ, URZ, URZ, URZ ;  /* 0x0000003f3f3ff290 */ /* 0x000ff6000fffe03f */
[----:B------:R-:W-:Y:S01]  /*bb110*/  STL.64 [R1+0x800], R4 ;  /* 0x0008000401007387 */ /* 0x000fe20000100a00 */
[----:B------:R4:W-:Y:S02]  /*bb120*/  STL.64 [R1+0x808], R6 ;  /* 0x0008080601007387 */ /* 0x0009e40000100a00 */
[----:B------:R-:W3:Y:S01]  /*bb130*/  LDL.LU R12, [R1+0x270] ;  /* 0x00027000010c7983 */ /* 0x000ee20000300800 */
[----:B----4-:R-:W-:Y:S11]  /*bb140*/  HMMA.16816.F32.BF16 R4, R16, R14, R8 ;  /* 0x0000000e1004723c */ /* 0x010ff60000041808 */
[----:B------:R-:W-:Y:S11]  /*bb150*/  @!UPT UIADD3 URZ, URZ, URZ, URZ ;  /* 0x0000003f3f3ff290 */ /* 0x000ff6000fffe03f */
[----:B------:R-:W-:Y:S01]  /*bb160*/  @!UPT UIADD3 URZ, URZ, URZ, URZ ;  /* 0x0000003f3f3ff290 */ /* 0x000fe2000fffe03f */
[----:B------:R-:W-:Y:S01]  /*bb170*/  STL.64 [R1+0x7f0], R4 ;  /* 0x0007f00401007387 */ /* 0x000fe20000100a00 */
[----:B------:R-:W-:Y:S02]  /*bb180*/  STL.64 [R1+0x7f8], R6 ;  /* 0x0007f80601007387 */ /* 0x000fe40000100a00 */
[----:B------:R-:W3:Y:S02]  /*bb190*/  LDL.LU R13, [R1+0x274] ;  /* 0x00027400010d7983 */ /* 0x000ee40000300800 */
[----:B------:R-:W4:Y:S01]  /*bb1a0*/  LDL.LU R14, [R1+0x278] ;  /* 0x00027800010e7983 */ /* 0x000f220000300800 */
[----:B------:R-:W4:Y:S01]  /*bb1b0*/  LDL.LU R15, [R1+0x27c] ;  /* 0x00027c00010f7983 */ /* 0x000f220000300800 */
[----:B------:R-:W2:Y:S02]  /*bb1c0*/  LDL.LU R8, [R1+0x490] ;  /* 0x0004900001087983 */ /* 0x000ea40000300800 */
[----:B------:R-:W2:Y:S02]  /*bb1d0*/  LDL.LU R9, [R1+0x494] ;  /* 0x0004940001097983 */ /* 0x000ea40000300800 */
[----:B------:R-:W2:Y:S01]  /*bb1e0*/  LDL.LU R10, [R1+0x498] ;  /* 0x00049800010a7983 */ /* 0x000ea20000300800 */
[----:B------:R-:W2:Y:S04]  /*bb1f0*/  LDL.LU R11, [R1+0x49c] ;  /* 0x00049c00010b7983 */ /* 0x000ea80000300800 */
[----:B--2---:R-:W-:Y:S01]  /*bb200*/  STL.64 [R1+0xb0b0], R10 ;  /* 0x00b0b00a01007387 */ /* 0x004fe20000100a00 */
[----:B------:R0:W-:Y:S03]  /*bb210*/  STL.64 [R1+0xb0a8], R8 ;  /* 0x00b0a80801007387 */ /* 0x0001e60000100a00 */
[----:B0-----:R-:W2:Y:S01]  /*bb220*/  LDL.LU R8, [R1+0x7b0] ;  /* 0x0007b00001087983 */ /* 0x001ea20000300800 */
[----:B------:R-:W2:Y:S02]  /*bb230*/  LDL.LU R9, [R1+0x7b4] ;  /* 0x0007b40001097983 */ /* 0x000ea40000300800 */
[----:B------:R-:W2:Y:S02]  /*bb240*/  LDL.LU R10, [R1+0x7b8] ;  /* 0x0007b800010a7983 */ /* 0x000ea40000300800 */
[----:B------:R-:W2:Y:S02]  /*bb250*/  LDL.LU R11, [R1+0x7bc] ;  /* 0x0007bc00010b7983 */ /* 0x000ea40000300800 */
[----:B--2---:R-:W-:Y:S01]  /*bb260*/  STL.64 [R1+0xb0c8], R10 ;  /* 0x00b0c80a01007387 */ /* 0x004fe20000100a00 */
[----:B------:R-:W-:Y:S02]  /*bb270*/  STL.64 [R1+0xb0c0], R8 ;  /* 0x00b0c00801007387 */ /* 0x000fe40000100a00 */
[----:B------:R-:W2:Y:S02]  /*bb280*/  LDL R22, [R1+0x188] ;  /* 0x0001880001167983 */ /* 0x000ea40000100800 */
[----:B------:R-:W2:Y:S02]  /*bb290*/  LDL R23, [R1+0x18c] ;  /* 0x00018c0001177983 */ /* 0x000ea40000100800 */
[----:B--2---:R0:W-:Y:S04]  /*bb2a0*/  STL.64 [R1+0xb0d0], R22 ;  /* 0x00b0d01601007387 */ /* 0x0041e80000100a00 */
[----:B0-----:R-:W2:Y:S04]  /*bb2b0*/  LDL R22, [R1+0x198] ;  /* 0x0001980001167983 */ /* 0x001ea80000100800 */
[----:B------:R-:W2:Y:S04]  /*bb2c0*/  LDL R23, [R1+0x19c] ;  /* 0x00019c0001177983 */ /* 0x000ea80000100800 */
[----:B--2---:R0:W-:Y:S01]  /*bb2d0*/  STL.64 [R1+0xb0e8], R22 ;  /* 0x00b0e81601007387 */ /* 0x0041e20000100a00 */
[----:B------:R-:W2:Y:S02]  /*bb2e0*/  LDL.LU R8, [R1+0x7c0] ;  /* 0x0007c00001087983 */ /* 0x000ea40000300800 */
[----:B------:R-:W2:Y:S02]  /*bb2f0*/  LDL.LU R9, [R1+0x7c4] ;  /* 0x0007c40001097983 */ /* 0x000ea40000300800 */
[----:B------:R-:W2:Y:S01]  /*bb300*/  LDL.LU R10, [R1+0x7c8] ;  /* 0x0007c800010a7983 */ /* 0x000ea20000300800 */
[----:B------:R-:W2:Y:S01]  /*bb310*/  LDL.LU R11, [R1+0x7cc] ;  /* 0x0007cc00010b7983 */ /* 0x000ea20000300800 */
[----:B------:R-:W3:Y:S02]  /*bb320*/  LDL.LU R4, [R1+0x7e0] ;  /* 0x0007e00001047983 */ /* 0x000ee40000300800 */
[----:B------:R-:W3:Y:S02]  /*bb330*/  LDL.LU R5, [R1+0x7e4] ;  /* 0x0007e40001057983 */ /* 0x000ee40000300800 */
[----:B------:R-:W3:Y:S01]  /*bb340*/  LDL.LU R6, [R1+0x7e8] ;  /* 0x0007e80001067983 */ /* 0x000ee20000300800 */
[----:B------:R-:W3:Y:S04]  /*bb350*/  LDL.LU R7, [R1+0x7ec] ;  /* 0x0007ec0001077983 */ /* 0x000ee80000300800 */
[----:B0-----:R-:W3:Y:S01]  /*bb360*/  LDL.64 R22, [R1+0x1a8] ;  /* 0x0001a80001167983 */ /* 0x001ee20000100a00 */
[----:B------:R-:W-:-:S02]  /*bb370*/  IMAD.MOV.U32 R26, RZ, RZ, R0 ;  /* 0x000000ffff1a7224 */ /* 0x000fc400078e0000 */
[----:B------:R-:W-:Y:S01]  /*bb380*/  IMAD.MOV.U32 R27, RZ, RZ, R2 ;  /* 0x000000ffff1b7224 */ /* 0x000fe200078e0002 */
[----:B--2---:R-:W-:Y:S01]  /*bb390*/  STL.64 [R1+0xb0e0], R10 ;  /* 0x00b0e00a01007387 */ /* 0x004fe20000100a00 */
[----:B------:R0:W-:Y:S03]  /*bb3a0*/  STL.64 [R1+0xb0d8], R8 ;  /* 0x00b0d80801007387 */ /* 0x0001e60000100a00 */
[----:B0-----:R-:W2:Y:S01]  /*bb3b0*/  LDL.LU R8, [R1+0x7d0] ;  /* 0x0007d00001087983 */ /* 0x001ea20000300800 */
[----:B------:R-:W2:Y:S02]  /*bb3c0*/  LDL.LU R9, [R1+0x7d4] ;  /* 0x0007d40001097983 */ /* 0x000ea40000300800 */
[----:B------:R-:W2:Y:S02]  /*bb3d0*/  LDL.LU R10, [R1+0x7d8] ;  /* 0x0007d800010a7983 */ /* 0x000ea40000300800 */
[----:B------:R-:W2:Y:S01]  /*bb3e0*/  LDL.LU R11, [R1+0x7dc] ;  /* 0x0007dc00010b7983 */ /* 0x000ea20000300800 */
[----:B----4-:R-:W-:Y:S01]  /*bb3f0*/  STL.64 [R1+0xb060], R14 ;  /* 0x00b0600e01007387 */ /* 0x010fe20000100a00 */
[----:B---3--:R0:W-:Y:S02]  /*bb400*/  STL.64 [R1+0xb058], R12 ;  /* 0x00b0580c01007387 */ /* 0x0081e40000100a00 */
[----:B------:R-:W3:Y:S02]  /*bb410*/  LDL.LU R0, [R1+0xb100] ;  /* 0x00b1000001007983 */ /* 0x000ee40000300800 */
        /* <DEDUP_REMOVED lines=8> */
[----:B------:R-:W-:Y:S01]  /*bb4a0*/  HMMA.16816.F32.BF16 R4, R16, R22, R4 ;  /* 0x000000161004723c */ /* 0x000fe20000041804 */
[----:B--2---:R-:W-:Y:S01]  /*bb4b0*/  STL.64 [R1+0xb078], R14 ;  /* 0x00b0780e01007387 */ /* 0x004fe20000100a00 */
[----:B------:R0:W-:Y:S02]  /*bb4c0*/  STL.64 [R1+0xb070], R12 ;  /* 0x00b0700c01007387 */ /* 0x0001e40000100a00 */
[----:B------:R-:W2:Y:S02]  /*bb4d0*/  LDL.LU R3, [R1+0xb0f8] ;  /* 0x00b0f80001037983 */ /* 0x000ea40000300800 */
[----:B------:R-:W-:Y:S01]  /*bb4e0*/  STL.64 [R1+0xb080], R26 ;  /* 0x00b0801a01007387 */ /* 0x000fe20000100a00 */
        /* <DEDUP_REMOVED lines=10> */
[----:B------:R0:W-:Y:S01]  /*bb590*/  STL.64 [R1+0x7e0], R4 ;  /* 0x0007e00401007387 */ /* 0x0001e20000100a00 */
[----:B------:R1:W-:Y:S02]  /*bb5a0*/  STL.64 [R1+0x7e8], R6 ;  /* 0x0007e80601007387 */ /* 0x0003e40000100a00 */
[----:B0-----:R-:W-:Y:S01]  /*bb5b0*/  IMAD.MOV.U32 R5, RZ, RZ, R22 ;  /* 0x000000ffff057224 */ /* 0x001fe200078e0016 */
[----:B-1----:R-:W2:Y:S01]  /*bb5c0*/  LDL.LU.64 R6, [R1+0xb0f0] ;  /* 0x00b0f00001067983 */ /* 0x002ea20000300a00 */
[----:B------:R-:W-:-:S02]  /*bb5d0*/  IMAD.MOV.U32 R4, RZ, RZ, R23 ;  /* 0x000000ffff047224 */ /* 0x000fc400078e0017 */
[----:B------:R-:W2:Y:S02]  /*bb5e0*/  LDL.LU.64 R22, [R1+0xb0e8] ;  /* 0x00b0e80001167983 */ /* 0x000ea40000300a00 */
[----:B------:R-:W-:Y:S02]  /*bb5f0*/  IMAD.MOV.U32 R26, RZ, RZ, R21 ;  /* 0x000000ffff1a7224 */ /* 0x000fe400078e0015 */
[----:B------:R-:W-:Y:S02]  /*bb600*/  IMAD.MOV.U32 R27, RZ, RZ, R20 ;  /* 0x000000ffff1b7224 */ /* 0x000fe400078e0014 */
        /* <DEDUP_REMOVED lines=21> */
[----:B------:R-:W3:Y:S01]  /*bb760*/  LDL.LU.64 R20, [R1+0xb098] ;  /* 0x00b0980001147983 */ /* 0x000ee20000300a00 */
[----:B--2---:R-:W-:Y:S02]  /*bb770*/  HMMA.16816.F32.BF16 R16, R16, R6, R8 ;  /* 0x000000061010723c */ /* 0x004fe40000041808 */
[----:B------:R-:W2:Y:S11]  /*bb780*/  LDL.LU R8, [R1+0x260] ;  /* 0x0002600001087983 */ /* 0x000eb60000300800 */
[----:B------:R-:W-:Y:S10]  /*bb790*/  @!UPT UIADD3 URZ, URZ, URZ, URZ ;  /* 0x0000003f3f3ff290 */ /* 0x000ff4000fffe03f */
[----:B------:R-:W-:Y:S01]  /*bb7a0*/  STL.64 [R1+0x490], R16 ;  /* 0x0004901001007387 */ /* 0x000fe20000100a00 */
[----:B------:R-:W-:Y:S02]  /*bb7b0*/  STL.64 [R1+0x498], R18 ;  /* 0x0004981201007387 */ /* 0x000fe40000100a00 */
[----:B------:R-:W2:Y:S02]  /*bb7c0*/  LDL.LU R9, [R1+0x264] ;  /* 0x0002640001097983 */ /* 0x000ea40000300800 */
[----:B------:R-:W2:Y:S01]  /*bb7d0*/  LDL.LU R10, [R1+0x268] ;  /* 0x00026800010a7983 */ /* 0x000ea20000300800 */
[----:B------:R-:W2:Y:S01]  /*bb7e0*/  LDL.LU R11, [R1+0x26c] ;  /* 0x00026c00010b7983 */ /* 0x000ea20000300800 */
        /* <DEDUP_REMOVED lines=10> */
[----:B--2---:R0:W-:Y:S01]  /*bb890*/  STL.64 [R1+0xb018], R6 ;  /* 0x00b0180601007387 */ /* 0x0041e20000100a00 */
[----:B------:R-:W-:Y:S03]  /*bb8a0*/  STL.64 [R1+0xb010], R4 ;  /* 0x00b0100401007387 */ /* 0x000fe60000100a00 */
[----:B0-----:R-:W2:Y:S04]  /*bb8b0*/  LDL.64 R6, [R1+0x1e8] ;  /* 0x0001e80001067983 */ /* 0x001ea80000100a00 */
[----:B--2---:R0:W-:Y:S01]  /*bb8c0*/  STL.64 [R1+0xb028], R6 ;  /* 0x00b0280601007387 */ /* 0x0041e20000100a00 */
[----:B------:R-:W2:Y:S02]  /*bb8d0*/  LDL R29, [R1+0x3f84] ;  /* 0x003f8400011d7983 */ /* 0x000ea40000100800 */
[----:B0-----:R-:W-:-:S02]  /*bb8e0*/  IMAD.MOV.U32 R6, RZ, RZ, R25 ;  /* 0x000000ffff067224 */ /* 0x001fc400078e0019 */
[----:B------:R-:W-:Y:S02]  /*bb8f0*/  IMAD.MOV.U32 R7, RZ, RZ, R24 ;  /* 0x000000ffff077224 */ /* 0x000fe400078e0018 */
[C---:B---3--:R-:W-:Y:S01]  /*bb900*/  HMMA.16816.F32.BF16 R24, R20.reuse, R26, R12 ;  /* 0x0000001a1418723c */ /* 0x048fe2000004180c */
[----:B--2---:R-:W-:Y:S01]  /*bb910*/  STL [R1+0xaef8], R29 ;  /* 0x00aef81d01007387 */ /* 0x004fe20000100800 */
[----:B------:R-:W2:Y:S02]  /*bb920*/  LDL.LU.64 R14, [R1+0xb090] ;  /* 0x00b09000010e7983 */ /* 0x000ea40000300a00 */
[----:B------:R-:W2:Y:S11]  /*bb930*/  LDL.LU.64 R12, [R1+0xb088] ;  /* 0x00b08800010c7983 */ /* 0x000eb60000300a00 */
[----:B------:R-:W-:Y:S08]  /*bb940*/  @!UPT UIADD3 URZ, URZ, URZ, URZ ;  /* 0x0000003f3f3ff290 */ /* 0x000ff0000fffe03f */
        /* <DEDUP_REMOVED lines=17> */
[C---:B--2---:R-:W-:Y:S11]  /*bba60*/  HMMA.16816.F32.BF16 R12, R20.reuse, R26, R12 ;  /* 0x0000001a140c723c */ /* 0x044ff6000004180c */
[----:B------:R-:W-:Y:S11]  /*bba70*/  @!UPT UIADD3 URZ, URZ, URZ, URZ ;  /* 0x0000003f3f3ff290 */ /* 0x000ff6000fffe03f */
[----:B------:R-:W-:Y:S01]  /*bba80*/  @!UPT UIADD3 URZ, URZ, URZ, URZ ;  /* 0x0000003f3f3ff290 */ /* 0x000fe2000fffe03f */
[----:B------:R-:W-:Y:S01]  /*bba90*/  STL.64 [R1+0x270], R12 ;  /* 0x0002700c01007387 */ /* 0x000fe20000100a00 */
[----:B------:R0:W-:Y:S03]  /*bbaa0*/  STL.64 [R1+0x278], R14 ;  /* 0x0002780e01007387 */ /* 0x0001e60000100a00 */
[----:B0-----:R-:W2:Y:S01]  /*bbab0*/  LDL.LU.64 R14, [R1+0xb048] ;  /* 0x00b04800010e7983 */ /* 0x001ea20000300a00 */
[----:B------:R0:W-:Y:S03]  /*bbac0*/  STL.64 [R1+0xaf50], R26 ;  /* 0x00af501a01007387 */ /* 0x0001e60000100a00 */
[----:B0-----:R-:W3:Y:S04]  /*bbad0*/  LDL.64 R26, [R1+0x1c8] ;  /* 0x0001c800011a7983 */ /* 0x001ee80000100a00 */
[----:B---3--:R0:W-:Y:S01]  /*bbae0*/  STL.64 [R1+0xb020], R26 ;  /* 0x00b0201a01007387 */ /* 0x0081e20000100a00 */
[----:B------:R-:W3:Y:S02]  /*bbaf0*/  LDL.LU R24, [R1+0x680] ;  /* 0x0006800001187983 */ /* 0x000ee40000300800 */
[----:B------:R-:W3:Y:S01]  /*bbb00*/  LDL.LU R25, [R1+0x684] ;  /* 0x0006840001197983 */ /* 0x000ee20000300800 */
[----:B0-----:R-:W3:Y:S01]  /*bbb10*/  LDL.LU R26, [R1+0x688] ;  /* 0x00068800011a7983 */ /* 0x001ee20000300800 */
[----:B------:R-:W3:Y:S01]  /*bbb20*/  LDL.LU R27, [R1+0x68c] ;  /* 0x00068c00011b7983 */ /* 0x000ee20000300800 */
[----:B--2---:R-:W-:Y:S02]  /*bbb30*/  HMMA.16816.F32.BF16 R8, R20, R14, R8 ;  /* 0x0000000e1408723c */ /* 0x004fe40000041808 */
[----:B---3--:R-:W-:Y:S01]  /*bbb40*/  STL.64 [R1+0xb038], R26 ;  /* 0x00b0381a01007387 */ /* 0x008fe20000100a00 */
        /* <DEDUP_REMOVED lines=9> */
[----:B------:R4:W-:Y:S02]  /*bbbe0*/  STL.64 [R1+0xaf68], R14 ;  /* 0x00af680e01007387 */ /* 0x0009e40000100a00 */
[----:B------:R-:W2:Y:S02]  /*bbbf0*/  LDL.LU R12, [R1+0x660] ;  /* 0x00066000010c7983 */ /* 0x000ea40000300800 */
[----:B------:R-:W-:Y:S02]  /*bbc00*/  IMAD.MOV.U32 R13, RZ, RZ, R3 ;  /* 0x000000ffff0d7224 */ /* 0x000fe400078e0003 */
[----:B----4-:R-:W-:-:S02]  /*bbc10*/  IMAD.MOV.U32 R14, RZ, RZ, R2 ;  /* 0x000000ffff0e7224 */ /* 0x010fc400078e0002 */
[----:B------:R-:W-:Y:S01]  /*bbc20*/  IMAD.MOV.U32 R15, RZ, RZ, R0 ;  /* 0x000000ffff0f7224 */ /* 0x000fe200078e0000 */
[C---:B---3--:R-:W-:Y:S11]  /*bbc30*/  HMMA.16816.F32.BF16 R16, R20.reuse, R10, R16 ;  /* 0x0000000a1410723c */ /* 0x048ff60000041810 */
[----:B------:R-:W-:Y:S11]  /*bbc40*/  @!UPT UIADD3 URZ, URZ, URZ, URZ ;  /* 0x0000003f3f3ff290 */ /* 0x000ff6000fffe03f */
[----:B------:R-:W-:Y:S01]  /*bbc50*/  @!UPT UIADD3 URZ, URZ, URZ, URZ ;  /* 0x0000003f3f3ff290 */ /* 0x000fe2000fffe03f */
[----:B------:R-:W-:Y:S01]  /*bbc60*/  STL [R1+0x250], R16 ;  /* 0x0002501001007387 */ /* 0x000fe20000100800 */
[----:B------:R-:W-:Y:S02]  /*bbc70*/  IMAD.MOV.U32 R3, RZ, RZ, R17 ;  /* 0x000000ffff037224 */ /* 0x000fe400078e0011 */
[----:B------:R-:W-:Y:S02]  /*bbc80*/  IMAD.MOV.U32 R2, RZ, RZ, R18 ;  /* 0x000000ffff027224 */ /* 0x000fe400078e0012 */
[----:B------:R-:W-:Y:S02]  /*bbc90*/  IMAD.MOV.U32 R0, RZ, RZ, R19 ;  /* 0x000000ffff007224 */ /* 0x000fe400078e0013 */
[----:B------:R-:W0:Y:S01]  /*bbca0*/  LDSM.16.MT88.4 R16, [R28+0x45080] ;  /* 0x045080001c10783b */ /* 0x000e220000004200 */
[C---:B--2---:R-:W-:Y:S03]  /*bbcb0*/  HMMA.16816.F32.BF16 R4, R20.reuse, R6, R24 ;  /* 0x000000061404723c */ /* 0x044fe60000041818 */
[----:B------:R-:W-:Y:S01]  /*bbcc0*/  STL [R1+0xa830], R0 ;  /* 0x00a8300001007387 */ /* 0x000fe20000100800 */
[----:B------:R-:W-:Y:S02]  /*bbcd0*/  STL [R1+0xa7ec], R2 ;  /* 0x00a7ec0201007387 */ /* 0x000fe40000100800 */
[----:B------:R-:W-:Y:S01]  /*bbce0*/  STL [R1+0xa7e8], R3 ;  /* 0x00a7e80301007387 */ /* 0x000fe20000100800 */
[----:B0-----:R0:W-:Y:S01]  /*bbcf0*/  STL.64 [R1+0xae08], R18 ;  /* 0x00ae081201007387 */ /* 0x0011e20000100a00 */
[----:B------:R-:W-:Y:S03]  /*bbd00*/  STL.64 [R1+0xae00], R16 ;  /* 0x00ae001001007387 */ /* 0x000fe60000100a00 */
[----:B0-----:R-:W2:Y:S01]  /*bbd10*/  LDL.64 R18, [R1+0x1d8] ;  /* 0x0001d80001127983 */ /* 0x001ea20000100a00 */
[----:B------:R-:W-:Y:S02]  /*bbd20*/  STL [R1+0xa834], R28 ;  /* 0x00a8341c01007387 */ /* 0x000fe40000100800 */
[----:B------:R-:W3:Y:S02]  /*bbd30*/  LDL.LU.64 R26, [R1+0xb038] ;  /* 0x00b03800011a7983 */ /* 0x000ee40000300a00 */
[----:B------:R-:W3:Y:S07]  /*bbd40*/  LDL.LU.64 R24, [R1+0xb030] ;  /* 0x00b0300001187983 */ /* 0x000eee0000300a00 */
[----:B------:R-:W-:Y:S01]  /*bbd50*/  STL.64 [R1+0x690], R4 ;  /* 0x0006900401007387 */ /* 0x000fe20000100a00 */
[----:B------:R0:W-:Y:S03]  /*bbd60*/  STL.64 [R1+0x698], R6 ;  /* 0x0006980601007387 */ /* 0x0001e60000100a00 */
[----:B0-----:R-:W3:Y:S02]  /*bbd70*/  LDL.LU.64 R6, [R1+0xb028] ;  /* 0x00b0280001067983 */ /* 0x001ee40000300a00 */
[----:B---3--:R-:W-:Y:S01]  /*bbd80*/  HMMA.16816.F32.BF16 R24, R20, R6, R24 ;  /* 0x000000061418723c */ /* 0x008fe20000041818 */
[----:B------:R-:W-:-:S02]  /*bbd90*/  IMAD.MOV.U32 R28, RZ, RZ, R6 ;  /* 0x000000ffff1c7224 */ /* 0x000fc400078e0006 */
[----:B------:R-:W-:Y:S11]  /*bbda0*/  IMAD.MOV.U32 R3, RZ, RZ, R7 ;  /* 0x000000ffff037224 */ /* 0x000ff600078e0007 */
[----:B------:R-:W-:Y:S09]  /*bbdb0*/  @!UPT UIADD3 URZ, URZ, URZ, URZ ;  /* 0x0000003f3f3ff290 */ /* 0x000ff2000fffe03f */
[----:B------:R-:W-:Y:S01]  /*bbdc0*/  STL.64 [R1+0x680], R24 ;  /* 0x0006801801007387 */ /* 0x000fe20000100a00 */
[----:B------:R0:W-:Y:S03]  /*bbdd0*/  STL.64 [R1+0x688], R26 ;  /* 0x0006881a01007387 */ /* 0x0001e60000100a00 */
[----:B0-----:R-:W3:Y:S01]  /*bbde0*/  LDL.LU.64 R26, [R1+0xb020] ;  /* 0x00b02000011a7983 */ /* 0x001ee20000300a00 */
[----:B------:R-:W4:Y:S02]  /*bbdf0*/  LDL.LU.64 R6, [R1+0xb018] ;  /* 0x00b0180001067983 */ /* 0x000f240000300a00 */
[----:B------:R-:W4:Y:S02]  /*bbe00*/  LDL.LU.64 R4, [R1+0xb010] ;  /* 0x00b0100001047983 */ /* 0x000f240000300a00 */
[----:B------:R-:W-:Y:S02]  /*bbe10*/  STL [R1+0xaf00], R3 ;  /* 0x00af000301007387 */ /* 0x000fe40000100800 */
[----:B--2---:R-:W-:Y:S01]  /*bbe20*/  IMAD.MOV.U32 R9, RZ, RZ, R19 ;  /* 0x000000ffff097224 */ /* 0x004fe200078e0013 */
[----:B------:R-:W-:Y:S01]  /*bbe30*/  STL [R1+0xaefc], R28 ;  /* 0x00aefc1c01007387 */ /* 0x000fe20000100800 */
[----:B------:R-:W-:Y:S01]  /*bbe40*/  IMAD.MOV.U32 R8, RZ, RZ, R18 ;  /* 0x000000ffff087224 */ /* 0x000fe200078e0012 */
[C---:B----4-:R-:W-:Y:S11]  /*bbe50*/  HMMA.16816.F32.BF16 R4, R20.reuse, R18, R4 ;  /* 0x000000121404723c */ /* 0x050ff60000041804 */
[----:B------:R-:W-:Y:S11]  /*bbe60*/  @!UPT UIADD3 URZ, URZ, URZ, URZ ;  /* 0x0000003f3f3ff290 */ /* 0x000ff6000fffe03f */
[----:B------:R-:W-:Y:S01]  /*bbe70*/  @!UPT UIADD3 URZ, URZ, URZ, URZ ;  /* 0x0000003f3f3ff290 */ /* 0x000fe2000fffe03f */
[----:B------:R0:W-:Y:S01]  /*bbe80*/  STL.64 [R1+0x670], R4 ;  /* 0x0006700401007387 */ /* 0x0001e20000100a00 */
[----:B------:R-:W-:Y:S03]  /*bbe90*/  STL.64 [R1+0x678], R6 ;  /* 0x0006780601007387 */ /* 0x000fe60000100a00 */
[----:B0-----:R-:W2:Y:S01]  /*bbea0*/  LDL.LU.64 R4, [R1+0xb008] ;  /* 0x00b0080001047983 */ /* 0x001ea20000300a00 */
[----:B------:R-:W-:Y:S02]  /*bbeb0*/  STL [R1+0xaf08], R9 ;  /* 0x00af080901007387 */ /* 0x000fe40000100800 */
[----:B------:R-:W-:Y:S02]  /*bbec0*/  STL [R1+0xaf04], R8 ;  /* 0x00af040801007387 */ /* 0x000fe40000100800 */
[----:B------:R3:W-:Y:S02]  /*bbed0*/  STL.64 [R1+0xb000], R10 ;  /* 0x00b0000a01007387 */ /* 0x0007e40000100a00 */
[----:B---3--:R-:W-:Y:S11]  /*bbee0*/  HMMA.16816.F32.BF16 R8, R20, R26, R12 ;  /* 0x0000001a1408723c */ /* 0x008ff6000004180c */
[----:B------:R-:W-:Y:S11]  /*bbef0*/  @!UPT UIADD3 URZ, URZ, URZ, URZ ;  /* 0x0000003f3f3ff290 */ /* 0x000ff6000fffe03f */
[----:B------:R-:W-:Y:S01]  /*bbf00*/  @!UPT UIADD3 URZ, URZ, URZ, URZ ;  /* 0x0000003f3f3ff290 */ /* 0x000fe2000fffe03f */
[----:B------:R-:W-:Y:S01]  /*bbf10*/  STL.64 [R1+0x660], R8 ;  /* 0x0006600801007387 */ /* 0x000fe20000100a00 */
[----:B------:R-:W-:Y:S02]  /*bbf20*/  STL.64 [R1+0x668], R10 ;  /* 0x0006680a01007387 */ /* 0x000fe40000100a00 */
[----:B------:R-:W3:Y:S02]  /*bbf30*/  LDL.LU R16, [R1+0x430] ;  /* 0x0004300001107983 */ /* 0x000ee40000300800 */
[----:B------:R-:W3:Y:S01]  /*bbf40*/  LDL.LU R17, [R1+0x434] ;  /* 0x0004340001117983 */ /* 0x000ee20000300800 */
[----:B------:R-:W4:Y:S01]  /*bbf50*/  LDL.LU R18, [R1+0x438] ;  /* 0x0004380001127983 */ /* 0x000f220000300800 */
[----:B------:R-:W4:Y:S03]  /*bbf60*/  LDL.LU R19, [R1+0x43c] ;  /* 0x00043c0001137983 */ /* 0x000f260000300800 */
        /* <DEDUP_REMOVED lines=14> */
[----:B------:R-:W2:Y:S01]  /*bc050*/  LDL.LU R24, [R1+0x460] ;  /* 0x0004600001187983 */ /* 0x000ea20000300800 */
[----:B------:R-:W2:Y:S02]  /*bc060*/  LDL.LU R25, [R1+0x464] ;  /* 0x0004640001197983 */ /* 0x000ea40000300800 */
[----:B------:R-:W2:Y:S02]  /*bc070*/  LDL.LU R26, [R1+0x468] ;  /* 0x00046800011a7983 */ /* 0x000ea40000300800 */
[----:B------:R-:W2:Y:S01]  /*bc080*/  LDL.LU R27, [R1+0x46c] ;  /* 0x00046c00011b7983 */ /* 0x000ea20000300800 */
[----:B------:R-:W2:Y:S04]  /*bc090*/  LDL.64 R6, [R1+0x178] ;  /* 0x0001780001067983 */ /* 0x000ea80000100a00 */
[----:B--2---:R0:W-:Y:S01]  /*bc0a0*/  STL.64 [R1+0xafb0], R6 ;  /* 0x00afb00601007387 */ /* 0x0041e20000100a00 */
[----:B------:R-:W2:Y:S02]  /*bc0b0*/  LDL.LU R12, [R1+0x470] ;  /* 0x00047000010c7983 */ /* 0x000ea40000300800 */
[----:B------:R-:W2:Y:S02]  /*bc0c0*/  LDL.LU R13, [R1+0x474] ;  /* 0x00047400010d7983 */ /* 0x000ea40000300800 */
[----:B------:R-:W2:Y:S01]  /*bc0d0*/  LDL.LU R14, [R1+0x478] ;  /* 0x00047800010e7983 */ /* 0x000ea20000300800 */
[----:B------:R-:W2:Y:S04]  /*bc0e0*/  LDL.LU R15, [R1+0x47c] ;  /* 0x00047c00010f7983 */ /* 0x000ea80000300800 */
[----:B0-----:R-:W2:Y:S04]  /*bc0f0*/  LDL.64 R6, [R1+0x188] ;  /* 0x0001880001067983 */ /* 0x001ea80000100a00 */
[----:B--2---:R0:W-:Y:S04]  /*bc100*/  STL.64 [R1+0xafc8], R6 ;  /* 0x00afc80601007387 */ /* 0x0041e80000100a00 */
[----:B0-----:R-:W2:Y:S04]  /*bc110*/  LDL.64 R6, [R1+0x198] ;  /* 0x0001980001067983 */ /* 0x001ea80000100a00 */
[----:B--2---:R-:W-:Y:S01]  /*bc120*/  STL.64 [R1+0xafe0], R6 ;  /* 0x00afe00601007387 */ /* 0x004fe20000100a00 */
[----:B------:R0:W-:Y:S02]  /*bc130*/  STL.64 [R1+0xaf78], R14 ;  /* 0x00af780e01007387 */ /* 0x0001e40000100a00 */
[----:B------:R1:W-:Y:S01]  /*bc140*/  STL.64 [R1+0xaf70], R12 ;  /* 0x00af700c01007387 */ /* 0x0003e20000100a00 */
[----:B0-----:R-:W2:Y:S01]  /*bc150*/  LDL.64 R14, [R1+0x28] ;  /* 0x00002800010e7983 */ /* 0x001ea20000100a00 */
[----:B------:R-:W-:-:S02]  /*bc160*/  IMAD.MOV.U32 R6, RZ, RZ, R5 ;  /* 0x000000ffff067224 */ /* 0x000fc400078e0005 */
[----:B------:R-:W-:Y:S01]  /*bc170*/  IMAD.MOV.U32 R7, RZ, RZ, R4 ;  /* 0x000000ffff077224 */ /* 0x000fe200078e0004 */
[----:B--2---:R0:W-:Y:S01]  /*bc180*/  STL.64 [R1+0xaf90], R14 ;  /* 0x00af900e01007387 */ /* 0x0041e20000100a00 */
[----:B-1----:R-:W2:Y:S02]  /*bc190*/  LDL.LU R12, [R1+0x240] ;  /* 0x00024000010c7983 */ /* 0x002ea40000300800 */
[----:B------:R-:W2:Y:S01]  /*bc1a0*/  LDL.LU R13, [R1+0x244] ;  /* 0x00024400010d7983 */ /* 0x000ea20000300800 */
[----:B0-----:R-:W2:Y:S01]  /*bc1b0*/  LDL.LU R14, [R1+0x248] ;  /* 0x00024800010e7983 */ /* 0x001ea20000300800 */
[----:B------:R-:W2:Y:S02]  /*bc1c0*/  LDL.LU R15, [R1+0x24c] ;  /* 0x00024c00010f7983 */ /* 0x000ea40000300800 */
[----:B------:R-:W3:Y:S02]  /*bc1d0*/  LDL.LU R8, [R1+0x650] ;  /* 0x0006500001087983 */ /* 0x000ee40000300800 */
[----:B------:R-:W3:Y:S01]  /*bc1e0*/  LDL.LU R9, [R1+0x654] ;  /* 0x0006540001097983 */ /* 0x000ee20000300800 */
[----:B------:R-:W3:Y:S01]  /*bc1f0*/  LDL.LU R10, [R1+0x658] ;  /* 0x00065800010a7983 */ /* 0x000ee20000300800 */
[----:B------:R-:W3:Y:S02]  /*bc200*/  LDL.LU R11, [R1+0x65c] ;  /* 0x00065c00010b7983 */ /* 0x000ee40000300800 */
[----:B------:R0:W-:Y:S02]  /*bc210*/  STL.64 [R1+0xaff8], R6 ;  /* 0x00aff80601007387 */ /* 0x0001e40000100a00 */
[----:B0-----:R-:W3:Y:S04]  /*bc220*/  LDL.64 R6, [R1+0x1b8] ;  /* 0x0001b80001067983 */ /* 0x001ee80000100a00 */
        /* <DEDUP_REMOVED lines=12> */
[----:B---3--:R-:W-:Y:S01]  /*bc2f0*/  HMMA.16816.F32.BF16 R8, R20, R6, R8 ;  /* 0x000000061408723c */ /* 0x008fe20000041808 */
[----:B--2---:R-:W-:Y:S01]  /*bc300*/  STL.64 [R1+0xafd8], R14 ;  /* 0x00afd80e01007387 */ /* 0x004fe20000100a00 */
[----:B------:R0:W-:Y:S03]  /*bc310*/  STL.64 [R1+0xafd0], R12 ;  /* 0x00afd00c01007387 */ /* 0x0001e60000100a00 */
        /* <DEDUP_REMOVED lines=13> */
[----:B0-----:R-:W3:Y:S01]  /*bc3f0*/  LDL.64 R26, [R1+0x18] ;  /* 0x00001800011a7983 */ /* 0x001ee20000100a00 */
[----:B----4-:R0:W-:Y:S02]  /*bc400*/  STL.64 [R1+0xaf48], R18 ;  /* 0x00af481201007387 */ /* 0x0101e40000100a00 */
[----:B------:R-:W-:Y:S01]  /*bc410*/  STL.64 [R1+0xaf40], R16 ;  /* 0x00af401001007387 */ /* 0x000fe20000100a00 */
[----:B0-----:R-:W4:Y:S01]  /*bc420*/  LDL.64 R18, [R1+0x8] ;  /* 0x0000080001127983 */ /* 0x001f220000100a00 */
[----:B------:R-:W-:Y:S02]  /*bc430*/  STL [R1+0xaf10], R29 ;  /* 0x00af101d01007387 */ /* 0x000fe40000100800 */
[----:B------:R-:W-:Y:S02]  /*bc440*/  STL [R1+0xaf0c], R28 ;  /* 0x00af0c1c01007387 */ /* 0x000fe40000100800 */
[----:B------:R0:W-:Y:S01]  /*bc450*/  STL.64 [R1+0x650], R8 ;  /* 0x0006500801007387 */ /* 0x0001e20000100a00 */
[----:B------:R1:W-:Y:S01]  /*bc460*/  STL.64 [R1+0x658], R10 ;  /* 0x0006580a01007387 */ /* 0x0003e20000100a00 */
[----:B0-----:R-:W-:-:S03]  /*bc470*/  IMAD.MOV.U32 R8, RZ, RZ, R6 ;  /* 0x000000ffff087224 */ /* 0x001fc600078e0006 */
[----:B-1----:R-:W2:Y:S01]  /*bc480*/  LDL.LU.64 R10, [R1+0xb000] ;  /* 0x00b00000010a7983 */ /* 0x002ea20000300a00 */
[----:B------:R-:W2:Y:S02]  /*bc490*/  LDL.LU.64 R6, [R1+0xaff8] ;  /* 0x00aff80001067983 */ /* 0x000ea40000300a00 */
[----:B------:R-:W-:Y:S01]  /*bc4a0*/  STL [R1+0xaf18], R3 ;  /* 0x00af180301007387 */ /* 0x000fe20000100800 */
[----:B------:R-:W-:Y:S01]  /*bc4b0*/  STL [R1+0xaf14], R8 ;  /* 0x00af140801007387 */ /* 0x000fe20000100800 */
[C---:B--2---:R-:W-:Y:S03]  /*bc4c0*/  HMMA.16816.F32.BF16 R4, R20.reuse, R6, R12 ;  /* 0x000000061404723c */ /* 0x044fe6000004180c */
[----:B------:R-:W2:Y:S01]  /*bc4d0*/  LDL.LU.64 R14, [R1+0xaff0] ;  /* 0x00aff000010e7983 */ /* 0x000ea20000300a00 */
[----:B------:R-:W2:Y:S11]  /*bc4e0*/  LDL.LU.64 R12, [R1+0xafe8] ;  /* 0x00afe800010c7983 */ /* 0x000eb60000300a00 */
[----:B------:R-:W-:Y:S08]  /*bc4f0*/  @!UPT UIADD3 URZ, URZ, URZ, URZ ;  /* 0x0000003f3f3ff290 */ /* 0x000ff0000fffe03f */
        /* <DEDUP_REMOVED lines=32> */
[----:B------:R-:W2:Y:S01]  /*bc700*/  LDL.LU.64 R14, [R1+0xaf90] ;  /* 0x00af9000010e7983 */ /* 0x000ea20000300a00 */
[----:B------:R-:W-:-:S02]  /*bc710*/  IMAD.MOV.U32 R2, RZ, RZ, R6 ;  /* 0x000000ffff027224 */ /* 0x000fc400078e0006 */
[----:B------:R-:W-:Y:S11]  /*bc720*/  IMAD.MOV.U32 R0, RZ, RZ, R7 ;  /* 0x000000ffff007224 */ /* 0x000ff600078e0007 */
[----:B------:R-:W-:Y:S08]  /*bc730*/  @!UPT UIADD3 URZ, URZ, URZ, URZ ;  /* 0x0000003f3f3ff290 */ /* 0x000ff0000fffe03f */
[----:B------:R0:W-:Y:S01]  /*bc740*/  STL.64 [R1+0x240], R20 ;  /* 0x0002401401007387 */ /* 0x0001e20000100a00 */
[----:B------:R1:W-:Y:S02]  /*bc750*/  STL.64 [R1+0x248], R22 ;  /* 0x0002481601007387 */ /* 0x0003e40000100a00 */
[----:B------:R-:W2:Y:S02]  /*bc760*/  LDL.LU.64 R6, [R1+0xaf88] ;  /* 0x00af880001067983 */ /* 0x000ea40000300a00 */
[----:B------:R-:W2:Y:S01]  /*bc770*/  LDL.LU.64 R4, [R1+0xaf80] ;  /* 0x00af800001047983 */ /* 0x000ea20000300a00 */
[----:B0-----:R-:W2:Y:S01]  /*bc780*/  LDL.LU R20, [R1+0x480] ;  /* 0x0004800001147983 */ /* 0x001ea20000300800 */
[----:B------:R-:W2:Y:S02]  /*bc790*/  LDL.LU R21, [R1+0x484] ;  /* 0x0004840001157983 */ /* 0x000ea40000300800 */
[----:B-1----:R-:W2:Y:S02]  /*bc7a0*/  LDL.LU R22, [R1+0x488] ;  /* 0x0004880001167983 */ /* 0x002ea40000300800 */
[----:B------:R-:W2:Y:S02]  /*bc7b0*/  LDL.LU R23, [R1+0x48c] ;  /* 0x00048c0001177983 */ /* 0x000ea40000300800 */
[C---:B--2---:R-:W-:Y:S11]  /*bc7c0*/  HMMA.16816.F32.BF16 R20, R4.reuse, R14, R20 ;  /* 0x0000000e0414723c */ /* 0x044ff60000041814 */
[----:B------:R-:W-:Y:S11]  /*bc7d0*/  @!UPT UIADD3 URZ, URZ, URZ, URZ ;  /* 0x0000003f3f3ff290 */ /* 0x000ff6000fffe03f */
[----:B------:R-:W-:Y:S01]  /*bc7e0*/  @!UPT UIADD3 URZ, URZ, URZ, URZ ;  /* 0x0000003f3f3ff290 */ /* 0x000fe2000fffe03f */
[----:B------:R0:W-:Y:S01]  /*bc7f0*/  STL.64 [R1+0x480], R20 ;  /* 0x0004801401007387 */ /* 0x0001e20000100a00 */
[----:B------:R-:W-:Y:S02]  /*bc800*/  STL.64 [R1+0x488], R22 ;  /* 0x0004881601007387 */ /* 0x000fe40000100a00 */
[----:B0-----:R-:W-:Y:S02]  /*bc810*/  IMAD.MOV.U32 R21, RZ, RZ, R14 ;  /* 0x000000ffff157224 */ /* 0x001fe400078e000e */
[----:B------:R-:W-:Y:S02]  /*bc820*/  IMAD.MOV.U32 R20, RZ, RZ, R15 ;  /* 0x000000ffff147224 */ /* 0x000fe400078e000f */
[----:B------:R-:W3:Y:S01]  /*bc830*/  LDL.LU.64 R14, [R1+0xaf78] ;  /* 0x00af7800010e7983 */ /* 0x000ee20000300a00 */
[----:B------:R-:W3:Y:S02]  /*bc840*/  LDL.LU.64 R12, [R1+0xaf70] ;  /* 0x00af7000010c7983 */ /* 0x000ee40000300a00 */
[C---:B---3--:R-:W-:Y:S11]  /*bc850*/  HMMA.16816.F32.BF16 R12, R4.reuse, R26, R12 ;  /* 0x0000001a040c723c */ /* 0x048ff6000004180c */
        /* <DEDUP_REMOVED lines=9> */
[C---:B----4-:R-:W-:Y:S11]  /*bc8f0*/  HMMA.16816.F32.BF16 R24, R4.reuse, R18, R24 ;  /* 0x000000120418723c */ /* 0x050ff60000041818 */
[----:B------:R-:W-:Y:S11]  /*bc900*/  @!UPT UIADD3 URZ, URZ, URZ, URZ ;  /* 0x0000003f3f3ff290 */ /* 0x000ff6000fffe03f */
[----:B------:R-:W-:Y:S01]  /*bc910*/  @!UPT UIADD3 URZ, URZ, URZ, URZ ;  /* 0x0000003f3f3ff290 */ /* 0x000fe2000fffe03f */
[----:B------:R0:W-:Y:S01]  /*bc920*/  STL.64 [R1+0x460], R24 ;  /* 0x0004601801007387 */ /* 0x0001e20000100a00 */
[----:B------:R1:W-:Y:S02]  /*bc930*/  STL.64 [R1+0x468], R26 ;  /* 0x0004681a01007387 */ /* 0x0003e40000100a00 */
[----:B0-----:R-:W-:Y:S01]  /*bc940*/  IMAD.MOV.U32 R25, RZ, RZ, R18 ;  /* 0x000000ffff197224 */ /* 0x001fe200078e0012 */
[----:B-1----:R-:W3:Y:S01]  /*bc950*/  LDL.LU.64 R26, [R1+0xaf50] ;  /* 0x00af5000011a7983 */ /* 0x002ee20000300a00 */
[----:B------:R-:W-:Y:S02]  /*bc960*/  IMAD.MOV.U32 R24, RZ, RZ, R19 ;  /* 0x000000ffff187224 */ /* 0x000fe400078e0013 */
[----:B------:R-:W3:Y:S02]  /*bc970*/  LDL.LU.64 R18, [R1+0xaf48] ;  /* 0x00af480001127983 */ /* 0x000ee40000300a00 */
[----:B------:R-:W3:Y:S02]  /*bc980*/  LDL.LU.64 R16, [R1+0xaf40] ;  /* 0x00af400001107983 */ /* 0x000ee40000300a00 */
[C---:B---3--:R-:W-:Y:S11]  /*bc990*/  HMMA.16816.F32.BF16 R16, R4.reuse, R26, R16 ;  /* 0x0000001a0410723c */ /* 0x048ff60000041810 */
[----:B------:R-:W-:Y:S11]  /*bc9a0*/  @!UPT UIADD3 URZ, URZ, URZ, URZ ;  /* 0x0000003f3f3ff290 */ /* 0x000ff6000fffe03f */
[----:B------:R-:W-:Y:S01]  /*bc9b0*/  @!UPT UIADD3 URZ, URZ, URZ, URZ ;  /* 0x0000003f3f3ff290 */ /* 0x000fe2000fffe03f */
[----:B------:R-:W-:Y:S01]  /*bc9c0*/  STL.64 [R1+0x450], R16 ;  /* 0x0004501001007387 */ /* 0x000fe20000100a00 */
[----:B------:R0:W-:Y:S03]  /*bc9d0*/  STL.64 [R1+0x458], R18 ;  /* 0x0004581201007387 */ /* 0x0001e60000100a00 */
[----:B0-----:R-:W2:Y:S01]  /*bc9e0*/  LDL.LU.64 R18, [R1+0xaf38] ;  /* 0x00af380001127983 */ /* 0x001ea20000300a00 */
[----:B------:R-:W2:Y:S02]  /*bc9f0*/  LDL.LU.64 R16, [R1+0xaf30] ;  /* 0x00af300001107983 */ /* 0x000ea40000300a00 */
[----:B------:R-:W-:Y:S01]  /*bca00*/  STL.64 [R1+0xadd8], R26 ;  /* 0x00add81a01007387 */ /* 0x000fe20000100a00 */
[C---:B--2---:R-:W-:Y:S11]  /*bca10*/  HMMA.16816.F32.BF16 R16, R4.reuse, R14, R16 ;  /* 0x0000000e0410723c */ /* 0x044ff60000041810 */
[----:B------:R-:W-:Y:S11]  /*bca20*/  @!UPT UIADD3 URZ, URZ, URZ, URZ ;  /* 0x0000003f3f3ff290 */ /* 0x000ff6000fffe03f */
[----:B------:R-:W-:Y:S01]  /*bca30*/  @!UPT UIADD3 URZ, URZ, URZ, URZ ;  /* 0x0000003f3f3ff290 */ /* 0x000fe2000fffe03f */
[----:B------:R-:W-:Y:S01]  /*bca40*/  STL.64 [R1+0x440], R16 ;  /* 0x0004401001007387 */ /* 0x000fe20000100a00 */
[----:B------:R0:W-:Y:S03]  /*bca50*/  STL.64 [R1+0x448], R18 ;  /* 0x0004481201007387 */ /* 0x0001e60000100a00 */
[----:B0-----:R-:W2:Y:S01]  /*bca60*/  LDL.LU.64 R18, [R1+0xaf28] ;  /* 0x00af280001127983 */ /* 0x001ea20000300a00 */
[----:B------:R-:W2:Y:S02]  /*bca70*/  LDL.LU.64 R16, [R1+0xaf20] ;  /* 0x00af200001107983 */ /* 0x000ea40000300a00 */
[----:B------:R-:W-:Y:S02]  /*bca80*/  IMAD.MOV.U32 R26, RZ, RZ, R13 ;  /* 0x000000ffff1a7224 */ /* 0x000fe400078e000d */
[----:B------:R-:W-:Y:S01]  /*bca90*/  IMAD.MOV.U32 R27, RZ, RZ, R12 ;  /* 0x000000ffff1b7224 */ /* 0x000fe200078e000c */
[----:B------:R0:W-:Y:S01]  /*bcaa0*/  STL.64 [R1+0xade0], R14 ;  /* 0x00ade00e01007387 */ /* 0x0001e20000100a00 */
[----:B--2---:R-:W-:Y:S11]  /*bcab0*/  HMMA.16816.F32.BF16 R16, R4, R10, R16 ;  /* 0x0000000a0410723c */ /* 0x004ff60000041810 */
[----:B------:R-:W-:Y:S11]  /*bcac0*/  @!UPT UIADD3 URZ, URZ, URZ, URZ ;  /* 0x0000003f3f3ff290 */ /* 0x000ff6000fffe03f */
[----:B------:R-:W-:Y:S01]  /*bcad0*/  @!UPT UIADD3 URZ, URZ, URZ, URZ ;  /* 0x0000003f3f3ff290 */ /* 0x000fe2000fffe03f */
[----:B------:R1:W-:Y:S01]  /*bcae0*/  STL.64 [R1+0x430], R16 ;  /* 0x0004301001007387 */ /* 0x0003e20000100a00 */
[----:B------:R2:W-:Y:S02]  /*bcaf0*/  STL.64 [R1+0x438], R18 ;  /* 0x0004381201007387 */ /* 0x0005e40000100a00 */
[----:B------:R3:W-:Y:S02]  /*bcb00*/  STL.64 [R1+0xade8], R26 ;  /* 0x00ade81a01007387 */ /* 0x0007e40000100a00 */
[----:B------:R-:W4:Y:S01]  /*bcb10*/  LDL.LU R12, [R1+0x220] ;  /* 0x00022000010c7983 */ /* 0x000f220000300800 */
[----:B------:R-:W4:Y:S01]  /*bcb20*/  LDL.LU R13, [R1+0x224] ;  /* 0x00022400010d7983 */ /* 0x000f220000300800 */
[----:B0-----:R-:W4:Y:S02]  /*bcb30*/  LDL.LU R14, [R1+0x228] ;  /* 0x00022800010e7983 */ /* 0x001f240000300800 */
[----:B------:R-:W4:Y:S01]  /*bcb40*/  LDL.LU R15, [R1+0x22c] ;  /* 0x00022c00010f7983 */ /* 0x000f220000300800 */
[----:B-1----:R-:W4:Y:S01]  /*bcb50*/  LDL.LU R16, [R1+0x420] ;  /* 0x0004200001107983 */ /* 0x002f220000300800 */
[----:B------:R-:W4:Y:S02]  /*bcb60*/  LDL.LU R17, [R1+0x424] ;  /* 0x0004240001117983 */ /* 0x000f240000300800 */
[----:B--2---:R-:W2:Y:S02]  /*bcb70*/  LDL.LU R18, [R1+0x428] ;  /* 0x0004280001127983 */ /* 0x004ea40000300800 */
[----:B------:R-:W2:Y:S02]  /*bcb80*/  LDL.LU R19, [R1+0x42c] ;  /* 0x00042c0001137983 */ /* 0x000ea40000300800 */
[----:B---3--:R-:W-:-:S02]  /*bcb90*/  IMAD.MOV.U32 R26, RZ, RZ, R21 ;  /* 0x000000ffff1a7224 */ /* 0x008fc400078e0015 */
[----:B------:R-:W-:Y:S01]  /*bcba0*/  IMAD.MOV.U32 R27, RZ, RZ, R20 ;  /* 0x000000ffff1b7224 */ /* 0x000fe200078e0014 */
[----:B--2---:R0:W-:Y:S01]  /*bcbb0*/  STL.64 [R1+0xae18], R18 ;  /* 0x00ae181201007387 */ /* 0x0041e20000100a00 */
[----:B----4-:R-:W-:Y:S02]  /*bcbc0*/  STL.64 [R1+0xae10], R16 ;  /* 0x00ae101001007387 */ /* 0x010fe40000100a00 */
[----:B0-----:R-:W-:Y:S02]  /*bcbd0*/  IMAD.MOV.U32 R18, RZ, RZ, R28 ;  /* 0x000000ffff127224 */ /* 0x001fe400078e001c */
[----:B------:R-:W2:Y:S01]  /*bcbe0*/  LDL.LU R28, [R1+0xaf1c] ;  /* 0x00af1c00011c7983 */ /* 0x000ea20000300800 */
[----:B------:R-:W-:Y:S02]  /*bcbf0*/  IMAD.MOV.U32 R19, RZ, RZ, R3 ;  /* 0x000000ffff137224 */ /* 0x000fe400078e0003 */
[----:B------:R-:W3:Y:S03]  /*bcc00*/  LDL.LU R3, [R1+0xaf18] ;  /* 0x00af180001037983 */ /* 0x000ee60000300800 */
[----:B------:R0:W-:Y:S01]  /*bcc10*/  STL.64 [R1+0xae30], R18 ;  /* 0x00ae301201007387 */ /* 0x0001e20000100a00 */
[----:B------:R-:W-:Y:S02]  /*bcc20*/  STL.64 [R1+0xadf8], R14 ;  /* 0x00adf80e01007387 */ /* 0x000fe40000100a00 */
[----:B------:R-:W-:Y:S02]  /*bcc30*/  STL.64 [R1+0xadf0], R12 ;  /* 0x00adf00c01007387 */ /* 0x000fe40000100a00 */
[----:B0-----:R-:W-:-:S02]  /*bcc40*/  IMAD.MOV.U32 R18, RZ, RZ, R8 ;  /* 0x000000ffff127224 */ /* 0x001fc400078e0008 */
[----:B------:R-:W-:Y:S01]  /*bcc50*/  IMAD.MOV.U32 R19, RZ, RZ, R29 ;  /* 0x000000ffff137224 */ /* 0x000fe200078e001d */
[----:B------:R-:W4:Y:S01]  /*bcc60*/  LDL.LU R8, [R1+0xaf14] ;  /* 0x00af140001087983 */ /* 0x000f220000300800 */
[----:B------:R-:W3:Y:S03]  /*bcc70*/  LDL.LU R29, [R1+0xaf10] ;  /* 0x00af1000011d7983 */ /* 0x000ee60000300800 */
[----:B------:R0:W-:Y:S01]  /*bcc80*/  STL.64 [R1+0xae48], R18 ;  /* 0x00ae481201007387 */ /* 0x0001e20000100a00 */
[----:B------:R-:W-:Y:S02]  /*bcc90*/  STL.64 [R1+0xae28], R26 ;  /* 0x00ae281a01007387 */ /* 0x000fe40000100a00 */
[----:B------:R1:W-:Y:S02]  /*bcca0*/  STL.64 [R1+0xae20], R24 ;  /* 0x00ae201801007387 */ /* 0x0003e40000100a00 */
[----:B0-----:R-:W-:Y:S01]  /*bccb0*/  IMAD.MOV.U32 R19, RZ, RZ, R9 ;  /* 0x000000ffff137224 */ /* 0x001fe200078e0009 */
[----:B-1----:R-:W3:Y:S01]  /*bccc0*/  LDL.LU R24, [R1+0x720] ;  /* 0x0007200001187983 */ /* 0x002ee20000300800 */
[----:B------:R-:W3:Y:S02]  /*bccd0*/  LDL.LU R25, [R1+0x724] ;  /* 0x0007240001197983 */ /* 0x000ee40000300800 */
[----:B------:R-:W3:Y:S02]  /*bcce0*/  LDL.LU R26, [R1+0x728] ;  /* 0x00072800011a7983 */ /* 0x000ee40000300800 */
[----:B------:R-:W3:Y:S02]  /*bccf0*/  LDL.LU R27, [R1+0x72c] ;  /* 0x00072c00011b7983 */ /* 0x000ee40000300800 */
[----:B--2---:R-:W-:-:S02]  /*bcd00*/  IMAD.MOV.U32 R18, RZ, RZ, R28 ;  /* 0x000000ffff127224 */ /* 0x004fc400078e001c */
[----:B------:R-:W2:Y:S01]  /*bcd10*/  LDL.LU R28, [R1+0xaf0c] ;  /* 0x00af0c00011c7983 */ /* 0x000ea20000300800 */
[----:B------:R-:W2:Y:S02]  /*bcd20*/  LDL.LU R9, [R1+0xaf08] ;  /* 0x00af080001097983 */ /* 0x000ea40000300800 */
[----:B------:R0:W-:Y:S02]  /*bcd30*/  STL.64 [R1+0xae60], R18 ;  /* 0x00ae601201007387 */ /* 0x0001e40000100a00 */
[----:B0-----:R-:W2:Y:S04]  /*bcd40*/  LDL.64 R18, [R1+0x1a8] ;  /* 0x0001a80001127983 */ /* 0x001ea80000100a00 */
[----:B--2---:R-:W-:Y:S01]  /*bcd50*/  STL.64 [R1+0xae78], R18 ;  /* 0x00ae781201007387 */ /* 0x004fe20000100a00 */
[----:B---3--:R-:W-:Y:S02]  /*bcd60*/  STL.64 [R1+0xae40], R26 ;  /* 0x00ae401a01007387 */ /* 0x008fe40000100a00 */
[----:B------:R0:W-:Y:S02]  /*bcd70*/  STL.64 [R1+0xae38], R24 ;  /* 0x00ae381801007387 */ /* 0x0001e40000100a00 */
[----:B0-----:R-:W2:Y:S01]  /*bcd80*/  LDL.LU R24, [R1+0x730] ;  /* 0x0007300001187983 */ /* 0x001ea20000300800 */
[----:B------:R-:W2:Y:S02]  /*bcd90*/  LDL.LU R25, [R1+0x734] ;  /* 0x0007340001197983 */ /* 0x000ea40000300800 */
[----:B------:R-:W3:Y:S02]  /*bcda0*/  LDL.LU R26, [R1+0x738] ;  /* 0x00073800011a7983 */ /* 0x000ee40000300800 */
[----:B------:R-:W3:Y:S02]  /*bcdb0*/  LDL.LU R27, [R1+0x73c] ;  /* 0x00073c00011b7983 */ /* 0x000ee40000300800 */
[----:B----4-:R-:W-:-:S02]  /*bcdc0*/  IMAD.MOV.U32 R18, RZ, RZ, R8 ;  /* 0x000000ffff127224 */ /* 0x010fc400078e0008 */
        /* <DEDUP_REMOVED lines=17> */
[----:B----4-:R-:W1:Y:S04]  /*bcee0*/  LDSM.16.MT88.4 R20, [R29+0x45000] ;  /* 0x045000001d14783b */ /* 0x010e680000004200 */
        /* <DEDUP_REMOVED lines=17> */
[----:B------:R0:W-:Y:S04]  /*bd000*/  STL.64 [R1+0xaed8], R18 ;  /* 0x00aed81201007387 */ /* 0x0001e80000100a00 */
[----:B0-----:R-:W4:Y:S04]  /*bd010*/  LDL.64 R18, [R1+0x38] ;  /* 0x0000380001127983 */ /* 0x001f280000100a00 */
        /* <DEDUP_REMOVED lines=29> */
[----:B----4-:R0:W-:Y:S03]  /*bd1f0*/  STL.64 [R1+0xadc8], R8 ;  /* 0x00adc80801007387 */ /* 0x0101e60000100a00 */
[----:B0-----:R-:W4:Y:S01]  /*bd200*/  LDL.LU R8, [R1+0x200] ;  /* 0x0002000001087983 */ /* 0x001f220000300800 */
[----:B------:R-:W4:Y:S02]  /*bd210*/  LDL.LU R9, [R1+0x204] ;  /* 0x0002040001097983 */ /* 0x000f240000300800 */
[----:B------:R-:W4:Y:S02]  /*bd220*/  LDL.LU R10, [R1+0x208] ;  /* 0x00020800010a7983 */ /* 0x000f240000300800 */
[----:B------:R-:W4:Y:S01]  /*bd230*/  LDL.LU R11, [R1+0x20c] ;  /* 0x00020c00010b7983 */ /* 0x000f220000300800 */
[----:B-1----:R0:W-:Y:S01]  /*bd240*/  STL.64 [R1+0xad48], R22 ;  /* 0x00ad481601007387 */ /* 0x0021e20000100a00 */
[----:B------:R-:W-:Y:S02]  /*bd250*/  STL.64 [R1+0xad40], R20 ;  /* 0x00ad401401007387 */ /* 0x000fe40000100a00 */
[----:B0-----:R-:W-:-:S02]  /*bd260*/  IMAD.MOV.U32 R22, RZ, RZ, R2 ;  /* 0x000000ffff167224 */ /* 0x001fc400078e0002 */
[----:B------:R-:W-:Y:S02]  /*bd270*/  IMAD.MOV.U32 R23, RZ, RZ, R0 ;  /* 0x000000ffff177224 */ /* 0x000fe400078e0000 */
[----:B------:R-:W-:Y:S02]  /*bd280*/  IMAD.MOV.U32 R2, RZ, RZ, R18 ;  /* 0x000000ffff027224 */ /* 0x000fe400078e0012 */
        /* <DEDUP_REMOVED lines=67> */
[----:B------:R-:W2:Y:S02]  /*bd6c0*/  LDL.LU.64 R16, [R1+0xae10] ;  /* 0x00ae100001107983 */ /* 0x000ea40000300a00 */
[----:B--2---:R-:W-:Y:S01]  /*bd6d0*/  HMMA.16816.F32.BF16 R4, R4, R22, R16 ;  /* 0x000000160404723c */ /* 0x004fe20000041810 */
[----:B------:R-:W3:Y:S01]  /*bd6e0*/  LDL.LU.64 R18, [R1+0xae08] ;  /* 0x00ae080001127983 */ /* 0x000ee20000300a00 */
[----:B------:R-:W3:Y:S11]  /*bd6f0*/  LDL.LU.64 R16, [R1+0xae00] ;  /* 0x00ae000001107983 */ /* 0x000ef60000300a00 */
[----:B------:R-:W-:Y:S10]  /*bd700*/  @!UPT UIADD3 URZ, URZ, URZ, URZ ;  /* 0x0000003f3f3ff290 */ /* 0x000ff4000fffe03f */
[----:B------:R-:W-:Y:S01]  /*bd710*/  STL.64 [R1+0x420], R4 ;  /* 0x0004200401007387 */ /* 0x000fe20000100a00 */
[----:B------:R0:W-:Y:S02]  /*bd720*/  STL.64 [R1+0x428], R6 ;  /* 0x0004280601007387 */ /* 0x0001e40000100a00 */
[----:B0-----:R-:W-:Y:S02]  /*bd730*/  IMAD.MOV.U32 R6, RZ, RZ, R25 ;  /* 0x000000ffff067224 */ /* 0x001fe400078e0019 */
[----:B------:R-:W-:Y:S01]  /*bd740*/  IMAD.MOV.U32 R7, RZ, RZ, R24 ;  /* 0x000000ffff077224 */ /* 0x000fe200078e0018 */
[----:B------:R0:W-:Y:S01]  /*bd750*/  STL.64 [R1+0xad60], R22 ;  /* 0x00ad601601007387 */ /* 0x0001e20000100a00 */
[----:B------:R-:W2:Y:S02]  /*bd760*/  LDL.LU R20, [R1+0x210] ;  /* 0x0002100001147983 */ /* 0x000ea40000300800 */
[----:B------:R-:W2:Y:S01]  /*bd770*/  LDL.LU R21, [R1+0x214] ;  /* 0x0002140001157983 */ /* 0x000ea20000300800 */
[----:B0-----:R-:W2:Y:S01]  /*bd780*/  LDL.LU R22, [R1+0x218] ;  /* 0x0002180001167983 */ /* 0x001ea20000300800 */
[----:B------:R-:W2:Y:S01]  /*bd790*/  LDL.LU R23, [R1+0x21c] ;  /* 0x00021c0001177983 */ /* 0x000ea20000300800 */
[C---:B---3--:R-:W-:Y:S02]  /*bd7a0*/  HMMA.16816.F32.BF16 R24, R16.reuse, R26, R12 ;  /* 0x0000001a1018723c */ /* 0x048fe4000004180c */
[----:B------:R-:W3:Y:S01]  /*bd7b0*/  LDL.LU.64 R14, [R1+0xadf8] ;  /* 0x00adf800010e7983 */ /* 0x000ee20000300a00 */
[----:B------:R-:W3:Y:S11]  /*bd7c0*/  LDL.LU.64 R12, [R1+0xadf0] ;  /* 0x00adf000010c7983 */ /* 0x000ef60000300a00 */
[----:B------:R-:W-:Y:S09]  /*bd7d0*/  @!UPT UIADD3 URZ, URZ, URZ, URZ ;  /* 0x0000003f3f3ff290 */ /* 0x000ff2000fffe03f */
[----:B------:R-:W-:Y:S01]  /*bd7e0*/  STL.64 [R1+0x230], R24 ;  /* 0x0002301801007387 */ /* 0x000fe20000100a00 */
[----:B------:R0:W-:Y:S03]  /*bd7f0*/  STL.64 [R1+0x238], R26 ;  /* 0x0002381a01007387 */ /* 0x0001e60000100a00 */
[----:B0-----:R-:W3:Y:S01]  /*bd800*/  LDL.LU.64 R26, [R1+0xade8] ;  /* 0x00ade800011a7983 */ /* 0x001ee20000300a00 */
[C---:B--2---:R-:W-:Y:S08]  /*bd810*/  HMMA.16816.F32.BF16 R4, R16.reuse, R6, R20 ;  /* 0x000000061004723c */ /* 0x044ff00000041814 */
[C---:B---3--:R-:W-:Y:S01]  /*bd820*/  HMMA.16816.F32.BF16 R24, R16.reuse, R26, R12 ;  /* 0x0000001a1018723c */ /* 0x048fe2000004180c */
[----:B------:R-:W2:Y:S11]  /*bd830*/  LDL.LU.64 R14, [R1+0xade0] ;  /* 0x00ade000010e7983 */ /* 0x000eb60000300a00 */
[----:B------:R-:W-:Y:S11]  /*bd840*/  @!UPT UIADD3 URZ, URZ, URZ, URZ ;  /* 0x0000003f3f3ff290 */ /* 0x000ff6000fffe03f */
[----:B------:R-:W-:Y:S01]  /*bd850*/  STL.64 [R1+0x220], R24 ;  /* 0x0002201801007387 */ /* 0x000fe20000100a00 */
[----:B------:R0:W-:Y:S03]  /*bd860*/  STL.64 [R1+0x228], R26 ;  /* 0x0002281a01007387 */ /* 0x0001e60000100a00 */
[----:B0-----:R-:W4:Y:S01]  /*bd870*/  LDL.LU.64 R26, [R1+0xadd8] ;  /* 0x00add800011a7983 */ /* 0x001f220000300a00 */
[----:B------:R-:W3:Y:S03]  /*bd880*/  LDL.64 R22, [R1+0x198] ;  /* 0x0001980001167983 */ /* 0x000ee60000100a00 */
[----:B---3--:R-:W-:Y:S01]  /*bd890*/  STL.64 [R1+0xad80], R22 ;  /* 0x00ad801601007387 */ /* 0x008fe20000100a00 */
[----:B------:R-:W-:Y:S02]  /*bd8a0*/  STL.64 [R1+0x210], R4 ;  /* 0x0002100401007387 */ /* 0x000fe40000100a00 */
[----:B------:R4:W-:Y:S02]  /*bd8b0*/  STL.64 [R1+0x218], R6 ;  /* 0x0002180601007387 */ /* 0x0009e40000100a00 */
[C---:B----4-:R-:W-:Y:S01]  /*bd8c0*/  HMMA.16816.F32.BF16 R4, R16.reuse, R26, R8 ;  /* 0x0000001a1004723c */ /* 0x050fe20000041808 */
[----:B------:R-:W2:Y:S11]  /*bd8d0*/  LDL.LU R8, [R1+0x1f0] ;  /* 0x0001f00001087983 */ /* 0x000eb60000300800 */
[----:B------:R-:W-:Y:S11]  /*bd8e0*/  @!UPT UIADD3 URZ, URZ, URZ, URZ ;  /* 0x0000003f3f3ff290 */ /* 0x000ff6000fffe03f */
[----:B------:R-:W-:Y:S01]  /*bd8f0*/  STL.64 [R1+0x200], R4 ;  /* 0x0002000401007387 */ /* 0x000fe20000100a00 */
[----:B------:R0:W-:Y:S02]  /*bd900*/  STL.64 [R1+0x208], R6 ;  /* 0x0002080601007387 */ /* 0x0001e40000100a00 */
[----:B------:R-:W2:Y:S02]  /*bd910*/  LDL.LU R9, [R1+0x1f4] ;  /* 0x0001f40001097983 */ /* 0x000ea40000300800 */
[----:B------:R-:W2:Y:S01]  /*bd920*/  LDL.LU R10, [R1+0x1f8] ;  /* 0x0001f800010a7983 */ /* 0x000ea20000300800 */
[----:B------:R-:W2:Y:S01]  /*bd930*/  LDL.LU R11, [R1+0x1fc] ;  /* 0x0001fc00010b7983 */ /* 0x000ea20000300800 */
[----:B------:R-:W3:Y:S02]  /*bd940*/  LDL.LU R20, [R1+0xf0] ;  /* 0x0000f00001147983 */ /* 0x000ee40000300800 */
[----:B------:R-:W3:Y:S02]  /*bd950*/  LDL.LU R21, [R1+0xf4] ;  /* 0x0000f40001157983 */ /* 0x000ee40000300800 */
[----:B------:R-:W4:Y:S01]  /*bd960*/  LDL.LU R22, [R1+0xf8] ;  /* 0x0000f80001167983 */ /* 0x000f220000300800 */
[----:B------:R-:W4:Y:S04]  /*bd970*/  LDL.LU R23, [R1+0xfc] ;  /* 0x0000fc0001177983 */ /* 0x000f280000300800 */
[----:B0-----:R-:W2:Y:S04]  /*bd980*/  LDL.64 R6, [R1+0x1c8] ;  /* 0x0001c80001067983 */ /* 0x001ea80000100a00 */
[----:B--2---:R0:W-:Y:S04]  /*bd990*/  STL.64 [R1+0xad98], R6 ;  /* 0x00ad980601007387 */ /* 0x0041e80000100a00 */
[----:B0-----:R-:W2:Y:S04]  /*bd9a0*/  LDL.64 R6, [R1+0x1d8] ;  /* 0x0001d80001067983 */ /* 0x001ea80000100a00 */
[----:B--2---:R0:W-:Y:S04]  /*bd9b0*/  STL.64 [R1+0xada0], R6 ;  /* 0x00ada00601007387 */ /* 0x0041e80000100a00 */
[----:B0-----:R-:W2:Y:S04]  /*bd9c0*/  LDL.64 R6, [R1+0x1e8] ;  /* 0x0001e80001067983 */ /* 0x001ea80000100a00 */
[----:B--2---:R0:W-:Y:S01]  /*bd9d0*/  STL.64 [R1+0xadb0], R6 ;  /* 0x00adb00601007387 */ /* 0x0041e20000100a00 */
[----:B------:R-:W2:Y:S02]  /*bd9e0*/  LDL.LU R4, [R1+0x140] ;  /* 0x0001400001047983 */ /* 0x000ea40000300800 */
[----:B------:R-:W2:Y:S01]  /*bd9f0*/  LDL.LU R5, [R1+0x144] ;  /* 0x0001440001057983 */ /* 0x000ea20000300800 */
[----:B0-----:R-:W2:Y:S01]  /*bda00*/  LDL.LU R6, [R1+0x148] ;  /* 0x0001480001067983 */ /* 0x001ea20000300800 */
[----:B------:R-:W2:Y:S01]  /*bda10*/  LDL.LU R7, [R1+0x14c] ;  /* 0x00014c0001077983 */ /* 0x000ea20000300800 */
[C---:B------:R-:W-:Y:S02]  /*bda20*/  HMMA.16816.F32.BF16 R8, R16.reuse, R14, R8 ;  /* 0x0000000e1008723c */ /* 0x040fe40000041808 */
[----:B--2---:R-:W-:Y:S01]  /*bda30*/  STL.64 [R1+0xadc0], R6 ;  /* 0x00adc00601007387 */ /* 0x004fe20000100a00 */
[----:B------:R0:W-:Y:S03]  /*bda40*/  STL.64 [R1+0xadb8], R4 ;  /* 0x00adb80401007387 */ /* 0x0001e60000100a00 */
[----:B0-----:R-:W2:Y:S01]  /*bda50*/  LDL.LU R4, [R1+0x150] ;  /* 0x0001500001047983 */ /* 0x001ea20000300800 */
[----:B------:R-:W2:Y:S02]  /*bda60*/  LDL.LU R5, [R1+0x154] ;  /* 0x0001540001057983 */ /* 0x000ea40000300800 */
[----:B------:R-:W2:Y:S02]  /*bda70*/  LDL.LU R6, [R1+0x158] ;  /* 0x0001580001067983 */ /* 0x000ea40000300800 */
[----:B------:R-:W2:Y:S01]  /*bda80*/  LDL.LU R7, [R1+0x15c] ;  /* 0x00015c0001077983 */ /* 0x000ea20000300800 */
[----:B----4-:R0:W-:Y:S01]  /*bda90*/  STL.64 [R1+0xad90], R22 ;  /* 0x00ad901601007387 */ /* 0x0101e20000100a00 */
[----:B---3--:R1:W-:Y:S03]  /*bdaa0*/  STL.64 [R1+0xad88], R20 ;  /* 0x00ad881401007387 */ /* 0x0083e60000100a00 */
[----:B0-----:R-:W3:Y:S04]  /*bdab0*/  LDL.64 R22, [R1+0x1b8] ;  /* 0x0001b80001167983 */ /* 0x001ee80000100a00 */
[----:B---3--:R0:W-:Y:S01]  /*bdac0*/  STL.64 [R1+0xada8], R22 ;  /* 0x00ada81601007387 */ /* 0x0081e20000100a00 */
[----:B-1----:R-:W3:Y:S02]  /*bdad0*/  LDL.LU R20, [R1+0x130] ;  /* 0x0001300001147983 */ /* 0x002ee40000300800 */
[----:B------:R-:W3:Y:S01]  /*bdae0*/  LDL.LU R21, [R1+0x134] ;  /* 0x0001340001157983 */ /* 0x000ee20000300800 */
[----:B0-----:R-:W3:Y:S01]  /*bdaf0*/  LDL.LU R22, [R1+0x138] ;  /* 0x0001380001167983 */ /* 0x001ee20000300800 */
[----:B------:R-:W3:Y:S02]  /*bdb00*/  LDL.LU R23, [R1+0x13c] ;  /* 0x00013c0001177983 */ /* 0x000ee40000300800 */
[----:B------:R0:W-:Y:S02]  /*bdb10*/  STL.64 [R1+0xad38], R26 ;  /* 0x00ad381a01007387 */ /* 0x0001e40000100a00 */
[----:B------:R-:W4:Y:S01]  /*bdb20*/  LDL.LU R24, [R1+0xe0] ;  /* 0x0000e00001187983 */ /* 0x000f220000300800 */
[----:B------:R-:W4:Y:S04]  /*bdb30*/  LDL.LU R25, [R1+0xe4] ;  /* 0x0000e40001197983 */ /* 0x000f280000300800 */
[----:B0-----:R-:W4:Y:S01]  /*bdb40*/  LDL.LU R26, [R1+0xe8] ;  /* 0x0000e800011a7983 */ /* 0x001f220000300800 */
[----:B------:R-:W4:Y:S02]  /*bdb50*/  LDL.LU R27, [R1+0xec] ;  /* 0x0000ec00011b7983 */ /* 0x000f240000300800 */
[----:B------:R-:W-:Y:S02]  /*bdb60*/  STL.64 [R1+0x1f0], R8 ;  /* 0x0001f00801007387 */ /* 0x000fe40000100a00 */
[----:B------:R0:W-:Y:S02]  /*bdb70*/  STL.64 [R1+0x1f8], R10 ;  /* 0x0001f80a01007387 */ /* 0x0001e40000100a00 */
[----:B0-----:R-:W2:Y:S01]  /*bdb80*/  LDL.LU.64 R10, [R1+0xadd0] ;  /* 0x00add000010a7983 */ /* 0x001ea20000300a00 */
[----:B------:R-:W3:Y:S02]  /*bdb90*/  LDL.LU.64 R8, [R1+0xadc8] ;  /* 0x00adc80001087983 */ /* 0x000ee40000300a00 */
[----:B------:R-:W-:Y:S02]  /*bdba0*/  STL [R1+0xacdc], R14 ;  /* 0x00acdc0e01007387 */ /* 0x000fe40000100800 */
[----:B------:R-:W-:Y:S01]  /*bdbb0*/  STL [R1+0xacd8], R15 ;  /* 0x00acd80f01007387 */ /* 0x000fe20000100800 */
        /* <DEDUP_REMOVED lines=9> */
[----:B------:R-:W-:Y:S01]  /*bdc50*/  STL.64 [R1+0xacd0], R10 ;  /* 0x00acd00a01007387 */ /* 0x000fe20000100a00 */
[----:B---3--:R0:W-:Y:S03]  /*bdc60*/  STL.64 [R1+0xacc8], R8 ;  /* 0x00acc80801007387 */ /* 0x0081e60000100a00 */
[----:B0-----:R-:W3:Y:S01]  /*bdc70*/  LDL.LU R8, [R1+0x120] ;  /* 0x0001200001087983 */ /* 0x001ee20000300800 */
[----:B------:R-:W3:Y:S02]  /*bdc80*/  LDL.LU R9, [R1+0x124] ;  /* 0x0001240001097983 */ /* 0x000ee40000300800 */
[----:B------:R-:W3:Y:S02]  /*bdc90*/  LDL.LU R10, [R1+0x128] ;  /* 0x00012800010a7983 */ /* 0x000ee40000300800 */
[----:B------:R-:W3:Y:S01]  /*bdca0*/  LDL.LU R11, [R1+0x12c] ;  /* 0x00012c00010b7983 */ /* 0x000ee20000300800 */
[C---:B--2---:R-:W-:Y:S01]  /*bdcb0*/  HMMA.16816.F32.BF16 R12, R16.reuse, R14, R4 ;  /* 0x0000000e100c723c */ /* 0x044fe20000041804 */
[----:B------:R-:W2:Y:S11]  /*bdcc0*/  LDL.LU.64 R6, [R1+0xadb0] ;  /* 0x00adb00001067983 */ /* 0x000eb60000300a00 */
[----:B------:R-:W-:Y:S11]  /*bdcd0*/  @!UPT UIADD3 URZ, URZ, URZ, URZ ;  /* 0x0000003f3f3ff290 */ /* 0x000ff6000fffe03f */
[----:B------:R0:W-:Y:S01]  /*bdce0*/  STL.64 [R1+0x960], R12 ;  /* 0x0009600c01007387 */ /* 0x0001e20000100a00 */
[----:B------:R-:W-:Y:S03]  /*bdcf0*/  STL.64 [R1+0x968], R14 ;  /* 0x0009680e01007387 */ /* 0x000fe60000100a00 */
[----:B0-----:R-:W3:Y:S01]  /*bdd00*/  LDL R12, [R1+0x3f80] ;  /* 0x003f8000010c7983 */ /* 0x001ee20000100800 */
[C---:B--2---:R-:W-:Y:S01]  /*bdd10*/  HMMA.16816.F32.BF16 R20, R16.reuse, R6, R20 ;  /* 0x000000061014723c */ /* 0x044fe20000041814 */
[----:B------:R-:W-:Y:S02]  /*bdd20*/  IMAD.MOV.U32 R2, RZ, RZ, R6 ;  /* 0x000000ffff027224 */ /* 0x000fe400078e0006 */
[----:B------:R-:W-:Y:S01]  /*bdd30*/  IMAD.MOV.U32 R0, RZ, RZ, R7 ;  /* 0x000000ffff007224 */ /* 0x000fe200078e0007 */
[----:B---3--:R0:W-:Y:S04]  /*bdd40*/  STL [R1+0xace0], R12 ;  /* 0x00ace00c01007387 */ /* 0x0081e80000100800 */
[----:B0-----:R-:W2:Y:S01]  /*bdd50*/  LDL.LU R12, [R1+0x100] ;  /* 0x00010000010c7983 */ /* 0x001ea20000300800 */
[----:B------:R-:W2:Y:S02]  /*bdd60*/  LDL.LU R13, [R1+0x104] ;  /* 0x00010400010d7983 */ /* 0x000ea40000300800 */
[----:B------:R-:W2:Y:S02]  /*bdd70*/  LDL.LU R14, [R1+0x108] ;  /* 0x00010800010e7983 */ /* 0x000ea40000300800 */
[----:B------:R-:W2:Y:S10]  /*bdd80*/  LDL.LU R15, [R1+0x10c] ;  /* 0x00010c00010f7983 */ /* 0x000eb40000300800 */
[----:B------:R-:W-:Y:S01]  /*bdd90*/  STL.64 [R1+0x950], R20 ;  /* 0x0009501401007387 */ /* 0x000fe20000100a00 */
[----:B------:R0:W-:Y:S03]  /*bdda0*/  STL.64 [R1+0x958], R22 ;  /* 0x0009581601007387 */ /* 0x0001e60000100a00 */
[----:B0-----:R-:W2:Y:S01]  /*bddb0*/  LDL.LU.64 R22, [R1+0xada8] ;  /* 0x00ada80001167983 */ /* 0x001ea20000300a00 */
[----:B------:R-:W3:Y:S02]  /*bddc0*/  LDL.LU.64 R6, [R1+0xada0] ;  /* 0x00ada00001067983 */ /* 0x000ee40000300a00 */
[----:B------:R-:W-:Y:S02]  /*bddd0*/  STL [R1+0xace8], R0 ;  /* 0x00ace80001007387 */ /* 0x000fe40000100800 */
[----:B------:R-:W-:Y:S01]  /*bdde0*/  STL [R1+0xace4], R2 ;  /* 0x00ace40201007387 */ /* 0x000fe20000100800 */
[C---:B---3--:R-:W-:Y:S11]  /*bddf0*/  HMMA.16816.F32.BF16 R8, R16.reuse, R6, R8 ;  /* 0x000000061008723c */ /* 0x048ff60000041808 */
[----:B------:R-:W-:Y:S11]  /*bde00*/  @!UPT UIADD3 URZ, URZ, URZ, URZ ;  /* 0x0000003f3f3ff290 */ /* 0x000ff6000fffe03f */
[----:B------:R-:W-:Y:S01]  /*bde10*/  @!UPT UIADD3 URZ, URZ, URZ, URZ ;  /* 0x0000003f3f3ff290 */ /* 0x000fe2000fffe03f */
[----:B------:R0:W-:Y:S01]  /*bde20*/  STL.64 [R1+0x940], R8 ;  /* 0x0009400801007387 */ /* 0x0001e20000100a00 */
[----:B------:R-:W-:Y:S02]  /*bde30*/  STL.64 [R1+0x948], R10 ;  /* 0x0009480a01007387 */ /* 0x000fe40000100a00 */
[----:B0-----:R-:W-:Y:S02]  /*bde40*/  IMAD.MOV.U32 R8, RZ, RZ, R7 ;  /* 0x000000ffff087224 */ /* 0x001fe400078e0007 */
[----:B------:R-:W-:Y:S02]  /*bde50*/  IMAD.MOV.U32 R9, RZ, RZ, R6 ;  /* 0x000000ffff097224 */ /* 0x000fe400078e0006 */
[----:B------:R-:W3:Y:S01]  /*bde60*/  LDL.LU.64 R6, [R1+0xad98] ;  /* 0x00ad980001067983 */ /* 0x000ee20000300a00 */
[----:B------:R0:W-:Y:S02]  /*bde70*/  STL [R1+0xacf0], R8 ;  /* 0x00acf00801007387 */ /* 0x0001e40000100800 */
[----:B------:R1:W-:Y:S01]  /*bde80*/  STL [R1+0xacec], R9 ;  /* 0x00acec0901007387 */ /* 0x0003e20000100800 */
[----:B0-----:R-:W3:Y:S01]  /*bde90*/  LDL.LU R8, [R1+0x110] ;  /* 0x0001100001087983 */ /* 0x001ee20000300800 */
[----:B-1----:R-:W3:Y:S02]  /*bdea0*/  LDL.LU R9, [R1+0x114] ;  /* 0x0001140001097983 */ /* 0x002ee40000300800 */
[----:B------:R-:W3:Y:S02]  /*bdeb0*/  LDL.LU R10, [R1+0x118] ;  /* 0x00011800010a7983 */ /* 0x000ee40000300800 */
[----:B------:R-:W3:Y:S01]  /*bdec0*/  LDL.LU R11, [R1+0x11c] ;  /* 0x00011c00010b7983 */ /* 0x000ee20000300800 */
[C---:B--2---:R-:W-:Y:S08]  /*bded0*/  HMMA.16816.F32.BF16 R12, R16.reuse, R22, R12 ;  /* 0x00000016100c723c */ /* 0x044ff0000004180c */
[----:B---3--:R-:W-:Y:S11]  /*bdee0*/  HMMA.16816.F32.BF16 R8, R16, R6, R8 ;  /* 0x000000061008723c */ /* 0x008ff60000041808 */
[----:B------:R-:W-:Y:S11]  /*bdef0*/  @!UPT UIADD3 URZ, URZ, URZ, URZ ;  /* 0x0000003f3f3ff290 */ /* 0x000ff6000fffe03f */
[----:B------:R-:W-:Y:S01]  /*bdf00*/  @!UPT UIADD3 URZ, URZ, URZ, URZ ;  /* 0x0000003f3f3ff290 */ /* 0x000fe2000fffe03f */
[----:B------:R-:W-:Y:S01]  /*bdf10*/  STL.64 [R1+0x930], R8 ;  /* 0x0009300801007387 */ /* 0x000fe20000100a00 */
[----:B------:R0:W-:Y:S02]  /*bdf20*/  STL.64 [R1+0x938], R10 ;  /* 0x0009380a01007387 */ /* 0x0001e40000100a00 */
[----:B0-----:R-:W-:Y:S02]  /*bdf30*/  IMAD.MOV.U32 R11, RZ, RZ, R6 ;  /* 0x000000ffff0b7224 */ /* 0x001fe400078e0006 */
[----:B------:R-:W-:Y:S02]  /*bdf40*/  IMAD.MOV.U32 R10, RZ, RZ, R7 ;  /* 0x000000ffff0a7224 */ /* 0x000fe400078e0007 */
[----:B------:R-:W2:Y:S03]  /*bdf50*/  LDL.64 R6, [R1+0x188] ;  /* 0x0001880001067983 */ /* 0x000ea60000100a00 */
[----:B------:R-:W-:Y:S02]  /*bdf60*/  STL.64 [R1+0xad68], R10 ;  /* 0x00ad680a01007387 */ /* 0x000fe40000100a00 */
[----:B------:R0:W-:Y:S02]  /*bdf70*/  STL.64 [R1+0x920], R12 ;  /* 0x0009200c01007387 */ /* 0x0001e40000100a00 */
[----:B------:R1:W-:Y:S02]  /*bdf80*/  STL.64 [R1+0x928], R14 ;  /* 0x0009280e01007387 */ /* 0x0003e40000100a00 */
[----:B0-----:R-:W-:-:S02]  /*bdf90*/  IMAD.MOV.U32 R13, RZ, RZ, R23 ;  /* 0x000000ffff0d7224 */ /* 0x001fc400078e0017 */
[----:B-1----:R-:W-:Y:S02]  /*bdfa0*/  IMAD.MOV.U32 R15, RZ, RZ, R22 ;  /* 0x000000ffff0f7224 */ /* 0x002fe400078e0016 */
[----:B------:R-:W3:Y:S01]  /*bdfb0*/  LDL.LU.64 R22, [R1+0xad90] ;  /* 0x00ad900001167983 */ /* 0x000ee20000300a00 */
[----:B------:R-:W3:Y:S02]  /*bdfc0*/  LDL.LU.64 R20, [R1+0xad88] ;  /* 0x00ad880001147983 */ /* 0x000ee40000300a00 */
[----:B------:R-:W-:Y:S02]  /*bdfd0*/  IMAD.MOV.U32 R10, RZ, RZ, R28 ;  /* 0x000000ffff0a7224 */ /* 0x000fe400078e001c */
[----:B------:R-:W-:-:S07]  /*bdfe0*/  IMAD.MOV.U32 R11, RZ, RZ, R3 ;  /* 0x000000ffff0b7224 */ /* 0x000fce00078e0003 */
[C---:B---3--:R-:W-:Y:S01]  /*bdff0*/  HMMA.16816.F32.BF16 R8, R16.reuse, R10, R20 ;  /* 0x0000000a1008723c */ /* 0x048fe20000041814 */
[----:B------:R-:W4:Y:S11]  /*be000*/  LDL.LU.64 R22, [R1+0xad80] ;  /* 0x00ad800001167983 */ /* 0x000f360000300a00 */
[----:B------:R-:W-:Y:S11]  /*be010*/  @!UPT UIADD3 URZ, URZ, URZ, URZ ;  /* 0x0000003f3f3ff290 */ /* 0x000ff6000fffe03f */
[----:B------:R-:W-:Y:S01]  /*be020*/  STL.64 [R1+0x910], R8 ;  /* 0x0009100801007387 */ /* 0x000fe20000100a00 */
[----:B------:R4:W-:Y:S02]  /*be030*/  STL.64 [R1+0x918], R10 ;  /* 0x0009180a01007387 */ /* 0x0009e40000100a00 */
[----:B----4-:R-:W-:Y:S11]  /*be040*/  HMMA.16816.F32.BF16 R8, R16, R22, R24 ;  /* 0x000000161008723c */ /* 0x010ff60000041818 */
[----:B------:R-:W-:Y:S11]  /*be050*/  @!UPT UIADD3 URZ, URZ, URZ, URZ ;  /* 0x0000003f3f3ff290 */ /* 0x000ff6000fffe03f */
[----:B------:R-:W-:Y:S01]  /*be060*/  @!UPT UIADD3 URZ, URZ, URZ, URZ ;  /* 0x0000003f3f3ff290 */ /* 0x000fe2000fffe03f */
[----:B------:R0:W-:Y:S01]  /*be070*/  STL.64 [R1+0x900], R8 ;  /* 0x0009000801007387 */ /* 0x0001e20000100a00 */
[----:B------:R1:W-:Y:S02]  /*be080*/  STL.64 [R1+0x908], R10 ;  /* 0x0009080a01007387 */ /* 0x0003e40000100a00 */
[----:B------:R-:W3:Y:S02]  /*be090*/  LDL.LU R24, [R1+0x410] ;  /* 0x0004100001187983 */ /* 0x000ee40000300800 */
[----:B------:R-:W3:Y:S01]  /*be0a0*/  LDL.LU R25, [R1+0x414] ;  /* 0x0004140001197983 */ /* 0x000ee20000300800 */
[----:B------:R-:W4:Y:S01]  /*be0b0*/  LDL.LU R26, [R1+0x418] ;  /* 0x00041800011a7983 */ /* 0x000f220000300800 */
[----:B------:R-:W4:Y:S03]  /*be0c0*/  LDL.LU R27, [R1+0x41c] ;  /* 0x00041c00011b7983 */ /* 0x000f260000300800 */
[----:B0-----:R-:W2:Y:S01]  /*be0d0*/  LDL.LU R8, [R1+0x600] ;  /* 0x0006000001087983 */ /* 0x001ea20000300800 */
[----:B------:R-:W2:Y:S02]  /*be0e0*/  LDL.LU R9, [R1+0x604] ;  /* 0x0006040001097983 */ /* 0x000ea40000300800 */
[----:B-1----:R-:W2:Y:S02]  /*be0f0*/  LDL.LU R10, [R1+0x608] ;  /* 0x00060800010a7983 */ /* 0x002ea40000300800 */
[----:B------:R-:W2:Y:S02]  /*be100*/  LDL.LU R11, [R1+0x60c] ;  /* 0x00060c00010b7983 */ /* 0x000ea40000300800 */
        /* <DEDUP_REMOVED lines=8> */
[----:B------:R-:W2:Y:S01]  /*be190*/  LDL.64 R22, [R1+0x178] ;  /* 0x0001780001167983 */ /* 0x000ea20000100a00 */
[----:B----4-:R-:W-:Y:S02]  /*be1a0*/  STL.64 [R1+0xad58], R26 ;  /* 0x00ad581a01007387 */ /* 0x010fe40000100a00 */
[----:B---3--:R0:W-:Y:S02]  /*be1b0*/  STL.64 [R1+0xad50], R24 ;  /* 0x00ad501801007387 */ /* 0x0081e40000100a00 */
[----:B0-----:R-:W3:Y:S01]  /*be1c0*/  LDL.LU R24, [R1+0xc0] ;  /* 0x0000c00001187983 */ /* 0x001ee20000300800 */
[----:B------:R-:W3:Y:S02]  /*be1d0*/  LDL.LU R25, [R1+0xc4] ;  /* 0x0000c40001197983 */ /* 0x000ee40000300800 */
[----:B------:R-:W3:Y:S02]  /*be1e0*/  LDL.LU R26, [R1+0xc8] ;  /* 0x0000c800011a7983 */ /* 0x000ee40000300800 */
[----:B------:R-:W3:Y:S01]  /*be1f0*/  LDL.LU R27, [R1+0xcc] ;  /* 0x0000cc00011b7983 */ /* 0x000ee20000300800 */
[----:B------:R0:W-:Y:S01]  /*be200*/  STL.64 [R1+0xad00], R14 ;  /* 0x00ad000e01007387 */ /* 0x0001e20000100a00 */
[----:B------:R-:W-:Y:S03]  /*be210*/  STL.64 [R1+0xacf8], R12 ;  /* 0x00acf80c01007387 */ /* 0x000fe60000100a00 */
[----:B0-----:R-:W4:Y:S01]  /*be220*/  LDL.64 R14, [R1+0x8] ;  /* 0x00000800010e7983 */ /* 0x001f220000100a00 */
[----:B------:R-:W-:-:S02]  /*be230*/  IMAD.MOV.U32 R0, RZ, RZ, R6 ;  /* 0x000000ffff007224 */ /* 0x000fc400078e0006 */
[----:B------:R-:W-:Y:S01]  /*be240*/  IMAD.MOV.U32 R2, RZ, RZ, R7 ;  /* 0x000000ffff027224 */ /* 0x000fe200078e0007 */
[----:B----4-:R0:W-:Y:S04]  /*be250*/  STL.64 [R1+0xad18], R14 ;  /* 0x00ad180e01007387 */ /* 0x0101e80000100a00 */
[----:B0-----:R-:W4:Y:S01]  /*be260*/  LDL.64 R14, [R1+0x18] ;  /* 0x00001800010e7983 */ /* 0x001f220000100a00 */
[C---:B--2---:R-:W-:Y:S01]  /*be270*/  HMMA.16816.F32.BF16 R8, R16.reuse, R6, R8 ;  /* 0x000000061008723c */ /* 0x044fe20000041808 */
[----:B------:R-:W0:Y:S02]  /*be280*/  LDSM.16.MT88.4 R4, [R29+0x45080] ;  /* 0x045080001d04783b */ /* 0x000e240000004200 */
[----:B----4-:R1:W-:Y:S04]  /*be290*/  STL.64 [R1+0xad30], R14 ;  /* 0x00ad300e01007387 */ /* 0x0103e80000100a00 */
[----:B-1----:R-:W2:Y:S11]  /*be2a0*/  LDL.64 R14, [R1+0x28] ;  /* 0x00002800010e7983 */ /* 0x002eb60000100a00 */
[----:B------:R-:W-:Y:S05]  /*be2b0*/  @!UPT UIADD3 URZ, URZ, URZ, URZ ;  /* 0x0000003f3f3ff290 */ /* 0x000fea000fffe03f */
[----:B------:R-:W-:Y:S02]  /*be2c0*/  STL.64 [R1+0x8f0], R8 ;  /* 0x0008f00801007387 */ /* 0x000fe40000100a00 */
[----:B------:R1:W-:Y:S02]  /*be2d0*/  STL.64 [R1+0x8f8], R10 ;  /* 0x0008f80a01007387 */ /* 0x0003e40000100a00 */
[----:B-1----:R-:W4:Y:S01]  /*be2e0*/  LDL.LU.64 R10, [R1+0xad78] ;  /* 0x00ad7800010a7983 */ /* 0x002f220000300a00 */
[----:B------:R-:W4:Y:S02]  /*be2f0*/  LDL.LU.64 R8, [R1+0xad70] ;  /* 0x00ad700001087983 */ /* 0x000f240000300a00 */
[----:B0-----:R-:W-:Y:S02]  /*be300*/  STL [R1+0xabf0], R7 ;  /* 0x00abf00701007387 */ /* 0x001fe40000100800 */
[----:B------:R-:W-:Y:S01]  /*be310*/  STL [R1+0xad10], R6 ;  /* 0x00ad100601007387 */ /* 0x000fe20000100800 */
[----:B------:R0:W-:Y:S04]  /*be320*/  STL.64 [R1+0xad08], R4 ;  /* 0x00ad080401007387 */ /* 0x0001e80000100a00 */
[----:B0-----:R-:W2:Y:S01]  /*be330*/  LDL.LU R4, [R1+0x3f0] ;  /* 0x0003f00001047983 */ /* 0x001ea20000300800 */
[----:B------:R-:W2:Y:S02]  /*be340*/  LDL.LU R5, [R1+0x3f4] ;  /* 0x0003f40001057983 */ /* 0x000ea40000300800 */
[----:B------:R-:W2:Y:S02]  /*be350*/  LDL.LU R6, [R1+0x3f8] ;  /* 0x0003f80001067983 */ /* 0x000ea40000300800 */
[----:B------:R-:W2:Y:S01]  /*be360*/  LDL.LU R7, [R1+0x3fc] ;  /* 0x0003fc0001077983 */ /* 0x000ea20000300800 */
[C---:B----4-:R-:W-:Y:S01]  /*be370*/  HMMA.16816.F32.BF16 R8, R16.reuse, R22, R8 ;  /* 0x000000161008723c */ /* 0x050fe20000041808 */
[----:B--2---:R-:W-:Y:S01]  /*be380*/  STL.64 [R1+0xad28], R6 ;  /* 0x00ad280601007387 */ /* 0x004fe20000100a00 */
[----:B------:R0:W-:Y:S03]  /*be390*/  STL.64 [R1+0xad20], R4 ;  /* 0x00ad200401007387 */ /* 0x0001e60000100a00 */
[----:B0-----:R-:W2:Y:S01]  /*be3a0*/  LDL.LU R4, [R1+0x400] ;  /* 0x0004000001047983 */ /* 0x001ea20000300800 */
[----:B------:R-:W2:Y:S02]  /*be3b0*/  LDL.LU R5, [R1+0x404] ;  /* 0x0004040001057983 */ /* 0x000ea40000300800 */
[----:B------:R-:W2:Y:S02]  /*be3c0*/  LDL.LU R6, [R1+0x408] ;  /* 0x0004080001067983 */ /* 0x000ea40000300800 */
[----:B------:R-:W2:Y:S11]  /*be3d0*/  LDL.LU R7, [R1+0x40c] ;  /* 0x00040c0001077983 */ /* 0x000eb60000300800 */
[----:B------:R-:W-:Y:S02]  /*be3e0*/  @!UPT UIADD3 URZ, URZ, URZ, URZ ;  /* 0x0000003f3f3ff290 */ /* 0x000fe4000fffe03f */
[----:B------:R0:W-:Y:S01]  /*be3f0*/  STL.64 [R1+0x600], R8 ;  /* 0x0006000801007387 */ /* 0x0001e20000100a00 */
[----:B------:R1:W-:Y:S02]  /*be400*/  STL.64 [R1+0x608], R10 ;  /* 0x0006080a01007387 */ /* 0x0003e40000100a00 */
[----:B0-----:R-:W-:Y:S01]  /*be410*/  IMAD.MOV.U32 R8, RZ, RZ, R22 ;  /* 0x000000ffff087224 */ /* 0x001fe200078e0016 */
[----:B-1----:R-:W4:Y:S01]  /*be420*/  LDL.LU.64 R10, [R1+0xad68] ;  /* 0x00ad6800010a7983 */ /* 0x002f220000300a00 */
[----:B------:R-:W-:Y:S02]  /*be430*/  IMAD.MOV.U32 R9, RZ, RZ, R23 ;  /* 0x000000ffff097224 */ /* 0x000fe400078e0017 */
[----:B------:R-:W3:Y:S02]  /*be440*/  LDL.LU.64 R22, [R1+0xad60] ;  /* 0x00ad600001167983 */ /* 0x000ee40000300a00 */
[----:B---3--:R-:W-:Y:S01]  /*be450*/  HMMA.16816.F32.BF16 R16, R16, R22, R24 ;  /* 0x000000161010723c */ /* 0x008fe20000041818 */
[----:B------:R-:W3:Y:S01]  /*be460*/  LDL.LU.64 R26, [R1+0xad58] ;  /* 0x00ad5800011a7983 */ /* 0x000ee20000300a00 */
[----:B------:R-:W3:Y:S02]  /*be470*/  LDL.LU.64 R24, [R1+0xad50] ;  /* 0x00ad500001187983 */ /* 0x000ee40000300a00 */
[----:B------:R-:W3:Y:S02]  /*be480*/  LDL.LU.64 R22, [R1+0xad48] ;  /* 0x00ad480001167983 */ /* 0x000ee40000300a00 */
[----:B------:R-:W3:Y:S02]  /*be490*/  LDL.LU.64 R20, [R1+0xad40] ;  /* 0x00ad400001147983 */ /* 0x000ee40000300a00 */
[----:B------:R-:W-:Y:S11]  /*be4a0*/  IMAD.MOV.U32 R3, RZ, RZ, R15 ;  /* 0x000000ffff037224 */ /* 0x000ff600078e000f */
[----:B------:R-:W-:Y:S04]  /*be4b0*/  @!UPT UIADD3 URZ, URZ, URZ, URZ ;  /* 0x0000003f3f3ff290 */ /* 0x000fe8000fffe03f */
[----:B------:R0:W-:Y:S01]  /*be4c0*/  STL.64 [R1+0x150], R16 ;  /* 0x0001501001007387 */ /* 0x0001e20000100a00 */
[----:B------:R1:W-:Y:S03]  /*be4d0*/  STL.64 [R1+0x158], R18 ;  /* 0x0001581201007387 */ /* 0x0003e60000100a00 */
[----:B0-----:R-:W2:Y:S01]  /*be4e0*/  LDL.LU R16, [R1+0x3e0] ;  /* 0x0003e00001107983 */ /* 0x001ea20000300800 */
[----:B------:R-:W2:Y:S02]  /*be4f0*/  LDL.LU R17, [R1+0x3e4] ;  /* 0x0003e40001117983 */ /* 0x000ea40000300800 */
[----:B-1----:R-:W2:Y:S02]  /*be500*/  LDL.LU R18, [R1+0x3e8] ;  /* 0x0003e80001127983 */ /* 0x002ea40000300800 */
[----:B------:R-:W2:Y:S01]  /*be510*/  LDL.LU R19, [R1+0x3ec] ;  /* 0x0003ec0001137983 */ /* 0x000ea20000300800 */
[C---:B---3--:R-:W-:Y:S11]  /*be520*/  HMMA.16816.F32.BF16 R24, R20.reuse, R14, R24 ;  /* 0x0000000e1418723c */ /* 0x048ff60000041818 */
[----:B------:R-:W-:Y:S11]  /*be530*/  @!UPT UIADD3 URZ, URZ, URZ, URZ ;  /* 0x0000003f3f3ff290 */ /* 0x000ff6000fffe03f */
[----:B------:R-:W-:Y:S01]  /*be540*/  @!UPT UIADD3 URZ, URZ, URZ, URZ ;  /* 0x0000003f3f3ff290 */ /* 0x000fe2000fffe03f */
[----:B------:R0:W-:Y:S01]  /*be550*/  STL.64 [R1+0x410], R24 ;  /* 0x0004101801007387 */ /* 0x0001e20000100a00 */
[----:B------:R1:W-:Y:S02]  /*be560*/  STL.64 [R1+0x418], R26 ;  /* 0x0004181a01007387 */ /* 0x0003e40000100a00 */
[----:B0-----:R-:W-:Y:S01]  /*be570*/  IMAD.MOV.U32 R24, RZ, RZ, R14 ;  /* 0x000000ffff187224 */ /* 0x001fe200078e000e */
[----:B-1----:R-:W3:Y:S01]  /*be580*/  LDL.LU.64 R26, [R1+0xad38] ;  /* 0x00ad3800011a7983 */ /* 0x002ee20000300a00 */
[----:B------:R-:W2:Y:S02]  /*be590*/  LDL.LU.64 R14, [R1+0xad30] ;  /* 0x00ad3000010e7983 */ /* 0x000ea40000300a00 */
        /* <DEDUP_REMOVED lines=14> */
[----:B0-----:R-:W2:Y:S01]  /*be680*/  LDL.LU R6, [R1+0xad10] ;  /* 0x00ad100001067983 */ /* 0x001ea20000300800 */
[----:B------:R-:W4:Y:S02]  /*be690*/  LDL.LU.64 R4, [R1+0xad08] ;  /* 0x00ad080001047983 */ /* 0x000f240000300a00 */
[----:B------:R-:W-:Y:S02]  /*be6a0*/  IMAD.MOV.U32 R7, RZ, RZ, R14 ;  /* 0x000000ffff077224 */ /* 0x000fe400078e000e */
[----:B------:R-:W4:Y:S01]  /*be6b0*/  LDL.LU.64 R14, [R1+0xad00] ;  /* 0x00ad0000010e7983 */ /* 0x000f220000300a00 */
[----:B------:R-:W4:Y:S01]  /*be6c0*/  LDL.LU.64 R12, [R1+0xacf8] ;  /* 0x00acf800010c7983 */ /* 0x000f220000300a00 */
[----:B---3--:R-:W-:Y:S02]  /*be6d0*/  HMMA.16816.F32.BF16 R16, R20, R26, R16 ;  /* 0x0000001a1410723c */ /* 0x008fe40000041810 */
[----:B--2---:R0:W-:Y:S01]  /*be6e0*/  STL.64 [R1+0xac00], R6 ;  /* 0x00ac000601007387 */ /* 0x0041e20000100a00 */
[----:B----4-:R-:W-:Y:S02]  /*be6f0*/  STL.64 [R1+0xabf8], R4 ;  /* 0x00abf80401007387 */ /* 0x010fe40000100a00 */
[----:B0-----:R-:W-:-:S02]  /*be700*/  IMAD.MOV.U32 R6, RZ, RZ, R8 ;  /* 0x000000ffff067224 */ /* 0x001fc400078e0008 */
[----:B------:R-:W-:Y:S01]  /*be710*/  IMAD.MOV.U32 R7, RZ, RZ, R9 ;  /* 0x000000ffff077224 */ /* 0x000fe200078e0009 */
[----:B------:R-:W2:Y:S01]  /*be720*/  LDL.LU R8, [R1+0xacf0] ;  /* 0x00acf00001087983 */ /* 0x000ea20000300800 */
[----:B------:R-:W3:Y:S03]  /*be730*/  LDL.LU R9, [R1+0xacec] ;  /* 0x00acec0001097983 */ /* 0x000ee60000300800 */
[----:B------:R0:W-:Y:S02]  /*be740*/  STL.64 [R1+0xac10], R6 ;  /* 0x00ac100601007387 */ /* 0x0001e40000100a00 */
[----:B0-----:R-:W-:Y:S02]  /*be750*/  IMAD.MOV.U32 R6, RZ, RZ, R0 ;  /* 0x000000ffff067224 */ /* 0x001fe400078e0000 */
[----:B------:R-:W-:Y:S01]  /*be760*/  IMAD.MOV.U32 R7, RZ, RZ, R2 ;  /* 0x000000ffff077224 */ /* 0x000fe200078e0002 */
[----:B------:R-:W4:Y:S06]  /*be770*/  LDL.LU R0, [R1+0xace8] ;  /* 0x00ace80001007983 */ /* 0x000f2c0000300800 */
[----:B------:R-:W-:Y:S02]  /*be780*/  STL.64 [R1+0x3e0], R16 ;  /* 0x0003e01001007387 */ /* 0x000fe40000100a00 */
[----:B------:R-:W-:Y:S02]  /*be790*/  STL.64 [R1+0x3e8], R18 ;  /* 0x0003e81201007387 */ /* 0x000fe40000100a00 */
[----:B------:R-:W2:Y:S01]  /*be7a0*/  LDL.LU R2, [R1+0xace4] ;  /* 0x00ace40001027983 */ /* 0x000ea20000300800 */
[----:B------:R0:W-:Y:S02]  /*be7b0*/  STL.64 [R1+0xac28], R6 ;  /* 0x00ac280601007387 */ /* 0x0001e40000100a00 */
[----:B0-----:R-:W-:-:S02]  /*be7c0*/  IMAD.MOV.U32 R6, RZ, RZ, R12 ;  /* 0x000000ffff067224 */ /* 0x001fc400078e000c */
[----:B------:R-:W-:Y:S01]  /*be7d0*/  IMAD.MOV.U32 R7, RZ, RZ, R14 ;  /* 0x000000ffff077224 */ /* 0x000fe200078e000e */
[----:B------:R-:W2:Y:S01]  /*be7e0*/  LDL.LU R12, [R1+0xace0] ;  /* 0x00ace000010c7983 */ /* 0x000ea20000300800 */
[----:B------:R-:W2:Y:S03]  /*be7f0*/  LDL.LU R14, [R1+0xacdc] ;  /* 0x00acdc00010e7983 */ /* 0x000ea60000300800 */
[----:B------:R-:W-:Y:S01]  /*be800*/  STL.64 [R1+0xac40], R6 ;  /* 0x00ac400601007387 */ /* 0x000fe20000100a00 */
[----:B------:R-:W-:Y:S02]  /*be810*/  STL.64 [R1+0xaba8], R26 ;  /* 0x00aba81a01007387 */ /* 0x000fe40000100a00 */
[----:B------:R0:W-:Y:S02]  /*be820*/  STL.64 [R1+0xac08], R24 ;  /* 0x00ac081801007387 */ /* 0x0001e40000100a00 */
[----:B0-----:R-:W2:Y:S01]  /*be830*/  LDL.LU R24, [R1+0x6a0] ;  /* 0x0006a00001187983 */ /* 0x001ea20000300800 */
[----:B------:R-:W2:Y:S02]  /*be840*/  LDL.LU R25, [R1+0x6a4] ;  /* 0x0006a40001197983 */ /* 0x000ea40000300800 */
[----:B------:R-:W2:Y:S02]  /*be850*/  LDL.LU R26, [R1+0x6a8] ;  /* 0x0006a800011a7983 */ /* 0x000ea40000300800 */
[----:B------:R-:W2:Y:S01]  /*be860*/  LDL.LU R27, [R1+0x6ac] ;  /* 0x0006ac00011b7983 */ /* 0x000ea20000300800 */
[----:B------:R-:W2:Y:S01]  /*be870*/  LDL.LU R4, [R1+0x6d0] ;  /* 0x0006d00001047983 */ /* 0x000ea20000300800 */
[----:B------:R-:W2:Y:S02]  /*be880*/  LDL.LU R5, [R1+0x6d4] ;  /* 0x0006d40001057983 */ /* 0x000ea40000300800 */
[----:B------:R-:W2:Y:S02]  /*be890*/  LDL.LU R6, [R1+0x6d8] ;  /* 0x0006d80001067983 */ /* 0x000ea40000300800 */
[----:B------:R-:W2:Y:S02]  /*be8a0*/  LDL.LU R7, [R1+0x6dc] ;  /* 0x0006dc0001077983 */ /* 0x000ea40000300800 */
[----:B--2---:R0:W-:Y:S01]  /*be8b0*/  STL.64 [R1+0xac50], R6 ;  /* 0x00ac500601007387 */ /* 0x0041e20000100a00 */
[----:B------:R-:W-:Y:S02]  /*be8c0*/  STL.64 [R1+0xac48], R4 ;  /* 0x00ac480401007387 */ /* 0x000fe40000100a00 */
[----:B0-----:R-:W-:-:S02]  /*be8d0*/  IMAD.MOV.U32 R6, RZ, RZ, R15 ;  /* 0x000000ffff067224 */ /* 0x001fc400078e000f */
[----:B------:R-:W-:Y:S01]  /*be8e0*/  IMAD.MOV.U32 R7, RZ, RZ, R13 ;  /* 0x000000ffff077224 */ /* 0x000fe200078e000d */
[----:B------:R-:W2:Y:S04]  /*be8f0*/  LDL.LU R15, [R1+0xacd8] ;  /* 0x00acd800010f7983 */ /* 0x000ea80000300800 */
[----:B------:R-:W-:Y:S01]  /*be900*/  STL.64 [R1+0xac68], R6 ;  /* 0x00ac680601007387 */ /* 0x000fe20000100a00 */
[----:B------:R-:W-:Y:S02]  /*be910*/  STL.64 [R1+0xac20], R26 ;  /* 0x00ac201a01007387 */ /* 0x000fe40000100a00 */
[----:B------:R0:W-:Y:S02]  /*be920*/  STL.64 [R1+0xac18], R24 ;  /* 0x00ac181801007387 */ /* 0x0001e40000100a00 */
[----:B0-----:R-:W2:Y:S01]  /*be930*/  LDL.LU R24, [R1+0x6b0] ;  /* 0x0006b00001187983 */ /* 0x001ea20000300800 */
[----:B------:R-:W2:Y:S02]  /*be940*/  LDL.LU R25, [R1+0x6b4] ;  /* 0x0006b40001197983 */ /* 0x000ea40000300800 */
[----:B------:R-:W2:Y:S02]  /*be950*/  LDL.LU R26, [R1+0x6b8] ;  /* 0x0006b800011a7983 */ /* 0x000ea40000300800 */
[----:B------:R-:W2:Y:S02]  /*be960*/  LDL.LU R27, [R1+0x6bc] ;  /* 0x0006bc00011b7983 */ /* 0x000ea40000300800 */
[----:B------:R-:W-:-:S02]  /*be970*/  IMAD.MOV.U32 R6, RZ, RZ, R11 ;  /* 0x000000ffff067224 */ /* 0x000fc400078e000b */
[----:B------:R-:W-:-:S05]  /*be980*/  IMAD.MOV.U32 R7, RZ, RZ, R10 ;  /* 0x000000ffff077224 */ /* 0x000fca00078e000a */
[----:B------:R3:W-:Y:S02]  /*be990*/  STL.64 [R1+0xac80], R6 ;  /* 0x00ac800601007387 */ /* 0x0007e40000100a00 */
[----:B---3--:R-:W-:Y:S02]  /*be9a0*/  IMAD.MOV.U32 R6, RZ, RZ, R9 ;  /* 0x000000ffff067224 */ /* 0x008fe400078e0009 */
[----:B------:R-:W-:-:S05]  /*be9b0*/  IMAD.MOV.U32 R7, RZ, RZ, R8 ;  /* 0x000000ffff077224 */ /* 0x000fca00078e0008 */
[----:B------:R0:W-:Y:S02]  /*be9c0*/  STL.64 [R1+0xac98], R6 ;  /* 0x00ac980601007387 */ /* 0x0001e40000100a00 */
[----:B0-----:R-:W-:Y:S02]  /*be9d0*/  IMAD.MOV.U32 R6, RZ, RZ, R2 ;  /* 0x000000ffff067224 */ /* 0x001fe400078e0002 */
[----:B----4-:R-:W-:Y:S01]  /*be9e0*/  IMAD.MOV.U32 R7, RZ, RZ, R0 ;  /* 0x000000ffff077224 */ /* 0x010fe200078e0000 */
[----:B--2---:R-:W-:Y:S01]  /*be9f0*/  STL.64 [R1+0xac38], R26 ;  /* 0x00ac381a01007387 */ /* 0x004fe20000100a00 */
[----:B------:R0:W-:Y:S03]  /*bea00*/  STL.64 [R1+0xac30], R24 ;  /* 0x00ac301801007387 */ /* 0x0001e60000100a00 */
[----:B0-----:R-:W2:Y:S01]  /*bea10*/  LDL.LU R24, [R1+0x6c0] ;  /* 0x0006c00001187983 */ /* 0x001ea20000300800 */
[----:B------:R-:W2:Y:S02]  /*bea20*/  LDL.LU R25, [R1+0x6c4] ;  /* 0x0006c40001197983 */ /* 0x000ea40000300800 */
[----:B------:R-:W3:Y:S02]  /*bea30*/  LDL.LU R26, [R1+0x6c8] ;  /* 0x0006c800011a7983 */ /* 0x000ee40000300800 */
[----:B------:R-:W3:Y:S01]  /*bea40*/  LDL.LU R27, [R1+0x6cc] ;  /* 0x0006cc00011b7983 */ /* 0x000ee20000300800 */
[----:B------:R0:W-:Y:S01]  /*bea50*/  STL.64 [R1+0xacb0], R6 ;  /* 0x00acb00601007387 */ /* 0x0001e20000100a00 */
[----:B------:R-:W4:Y:S02]  /*bea60*/  LDL.LU R4, [R1+0x3b0] ;  /* 0x0003b00001047983 */ /* 0x000f240000300800 */
[----:B------:R-:W4:Y:S01]  /*bea70*/  LDL.LU R5, [R1+0x3b4] ;  /* 0x0003b40001057983 */ /* 0x000f220000300800 */
[----:B0-----:R-:W2:Y:S01]  /*bea80*/  LDL.LU R6, [R1+0x3b8] ;  /* 0x0003b80001067983 */ /* 0x001ea20000300800 */
[----:B------:R-:W2:Y:S02]  /*bea90*/  LDL.LU R7, [R1+0x3bc] ;  /* 0x0003bc0001077983 */ /* 0x000ea40000300800 */
[----:B------:R-:W3:Y:S02]  /*beaa0*/  LDL.LU R8, [R1+0x3d0] ;  /* 0x0003d00001087983 */ /* 0x000ee40000300800 */
[----:B------:R-:W3:Y:S01]  /*beab0*/  LDL.LU R9, [R1+0x3d4] ;  /* 0x0003d40001097983 */ /* 0x000ee20000300800 */
[----:B------:R-:W3:Y:S01]  /*beac0*/  LDL.LU R10, [R1+0x3d8] ;  /* 0x0003d800010a7983 */ /* 0x000ee20000300800 */
[----:B------:R-:W3:Y:S03]  /*bead0*/  LDL.LU R11, [R1+0x3dc] ;  /* 0x0003dc00010b7983 */ /* 0x000ee60000300800 */
[----:B--2---:R-:W-:Y:S01]  /*beae0*/  STL.64 [R1+0xacc0], R6 ;  /* 0x00acc00601007387 */ /* 0x004fe20000100a00 */
[----:B----4-:R0:W-:Y:S03]  /*beaf0*/  STL.64 [R1+0xacb8], R4 ;  /* 0x00acb80401007387 */ /* 0x0101e60000100a00 */
[----:B0-----:R-:W2:Y:S01]  /*beb00*/  LDL.LU R4, [R1+0x3c0] ;  /* 0x0003c00001047983 */ /* 0x001ea20000300800 */
[----:B------:R-:W2:Y:S02]  /*beb10*/  LDL.LU R5, [R1+0x3c4] ;  /* 0x0003c40001057983 */ /* 0x000ea40000300800 */
[----:B------:R-:W2:Y:S02]  /*beb20*/  LDL.LU R6, [R1+0x3c8] ;  /* 0x0003c80001067983 */ /* 0x000ea40000300800 */
[----:B------:R-:W2:Y:S01]  /*beb30*/  LDL.LU R7, [R1+0x3cc] ;  /* 0x0003cc0001077983 */ /* 0x000ea20000300800 */
[----:B------:R-:W4:Y:S01]  /*beb40*/  LDL.64 R18, [R1+0x38] ;  /* 0x0000380001127983 */ /* 0x000f220000100a00 */
[----:B---3--:R-:W-:Y:S02]  /*beb50*/  STL.64 [R1+0xac60], R26 ;  /* 0x00ac601a01007387 */ /* 0x008fe40000100a00 */
[----:B------:R0:W-:Y:S02]  /*beb60*/  STL.64 [R1+0xac58], R24 ;  /* 0x00ac581801007387 */ /* 0x0001e40000100a00 */
        /* <DEDUP_REMOVED lines=26> */
[----:B------:R-:W2:Y:S02]  /*bed10*/  LDL.LU.64 R8, [R1+0xacc8] ;  /* 0x00acc80001087983 */ /* 0x000ea40000300a00 */
[----:B------:R-:W-:Y:S01]  /*bed20*/  STL.64 [R1+0xaba0], R14 ;  /* 0x00aba00e01007387 */ /* 0x000fe20000100a00 */
[C---:B---3--:R-:W-:Y:S11]  /*bed30*/  HMMA.16816.F32.BF16 R4, R20.reuse, R10, R4 ;  /* 0x0000000a1404723c */ /* 0x048ff60000041804 */
[----:B------:R-:W-:Y:S11]  /*bed40*/  @!UPT UIADD3 URZ, URZ, URZ, URZ ;  /* 0x0000003f3f3ff290 */ /* 0x000ff6000fffe03f */
[----:B------:R-:W-:Y:S01]  /*bed50*/  @!UPT UIADD3 URZ, URZ, URZ, URZ ;  /* 0x0000003f3f3ff290 */ /* 0x000fe2000fffe03f */
[----:B------:R-:W-:Y:S01]  /*bed60*/  STL.64 [R1+0x3c0], R4 ;  /* 0x0003c00401007387 */ /* 0x000fe20000100a00 */
[----:B------:R0:W-:Y:S03]  /*bed70*/  STL.64 [R1+0x3c8], R6 ;  /* 0x0003c80601007387 */ /* 0x0001e60000100a00 */
[----:B0-----:R-:W4:Y:S01]  /*bed80*/  LDL.LU.64 R6, [R1+0xacc0] ;  /* 0x00acc00001067983 */ /* 0x001f220000300a00 */
[----:B------:R-:W4:Y:S02]  /*bed90*/  LDL.LU.64 R4, [R1+0xacb8] ;  /* 0x00acb80001047983 */ /* 0x000f240000300a00 */
[----:B------:R-:W-:Y:S02]  /*beda0*/  STL.64 [R1+0xab98], R10 ;  /* 0x00ab980a01007387 */ /* 0x000fe40000100a00 */
[----:B--2---:R0:W-:Y:S02]  /*bedb0*/  STL.64 [R1+0xab90], R8 ;  /* 0x00ab900801007387 */ /* 0x0041e40000100a00 */
        /* <DEDUP_REMOVED lines=9> */
[----:B0-----:R-:W3:Y:S01]  /*bee50*/  LDL.LU.64 R6, [R1+0xacb0] ;  /* 0x00acb00001067983 */ /* 0x001ee20000300a00 */
[----:B------:R-:W-:Y:S02]  /*bee60*/  IMAD.MOV.U32 R2, RZ, RZ, R18 ;  /* 0x000000ffff027224 */ /* 0x000fe400078e0012 */
[----:B------:R-:W-:Y:S02]  /*bee70*/  IMAD.MOV.U32 R0, RZ, RZ, R19 ;  /* 0x000000ffff007224 */ /* 0x000fe400078e0013 */
[----:B------:R-:W0:Y:S04]  /*bee80*/  LDSM.16.MT88.4 R16, [R12+0x45000] ;  /* 0x045000000c10783b */ /* 0x000e280000004200 */
[----:B0-----:R0:W-:Y:S01]  /*bee90*/  STL.64 [R1+0xaae0], R18 ;  /* 0x00aae01201007387 */ /* 0x0011e20000100a00 */
[----:B------:R-:W-:Y:S03]  /*beea0*/  STL.64 [R1+0xaad8], R16 ;  /* 0x00aad81001007387 */ /* 0x000fe60000100a00 */
[----:B0-----:R-:W4:Y:S01]  /*beeb0*/  LDL.64 R18, [R1+0x1a8] ;  /* 0x0001a80001127983 */ /* 0x001f220000100a00 */
        /* <DEDUP_REMOVED lines=28> */
[----:B------:R-:W4:Y:S02]  /*bf080*/  LDL.LU.64 R4, [R1+0xac48] ;  /* 0x00ac480001047983 */ /* 0x000f240000300a00 */
[C---:B----4-:R-:W-:Y:S11]  /*bf090*/  HMMA.16816.F32.BF16 R4, R20.reuse, R18, R4 ;  /* 0x000000121404723c */ /* 0x050ff60000041804 */
[----:B------:R-:W-:Y:S11]  /*bf0a0*/  @!UPT UIADD3 URZ, URZ, URZ, URZ ;  /* 0x0000003f3f3ff290 */ /* 0x000ff6000fffe03f */
[----:B------:R-:W-:Y:S01]  /*bf0b0*/  @!UPT UIADD3 URZ, URZ, URZ, URZ ;  /* 0x0000003f3f3ff290 */ /* 0x000fe2000fffe03f */
[----:B------:R-:W-:Y:S01]  /*bf0c0*/  STL.64 [R1+0x6d0], R4 ;  /* 0x0006d00401007387 */ /* 0x000fe20000100a00 */
[----:B------:R0:W-:Y:S03]  /*bf0d0*/  STL.64 [R1+0x6d8], R6 ;  /* 0x0006d80601007387 */ /* 0x0001e60000100a00 */
[----:B0-----:R-:W3:Y:S01]  /*bf0e0*/  LDL.LU.64 R6, [R1+0xac40] ;  /* 0x00ac400001067983 */ /* 0x001ee20000300a00 */
[----:B------:R0:W-:Y:S03]  /*bf0f0*/  STL.64 [R1+0xab30], R18 ;  /* 0x00ab301201007387 */ /* 0x0001e60000100a00 */
[----:B0-----:R-:W2:Y:S01]  /*bf100*/  LDL.64 R18, [R1+0x168] ;  /* 0x0001680001127983 */ /* 0x001ea20000100a00 */
        /* <DEDUP_REMOVED lines=14> */
[C---:B---3--:R-:W-:Y:S08]  /*bf1f0*/  HMMA.16816.F32.BF16 R4, R20.reuse, R6, R24 ;  /* 0x000000061404723c */ /* 0x048ff00000041818 */
[----:B--2---:R-:W-:Y:S01]  /*bf200*/  HMMA.16816.F32.BF16 R20, R20, R18, R8 ;  /* 0x000000121414723c */ /* 0x004fe20000041808 */
[----:B------:R-:W2:Y:S06]  /*bf210*/  LDL.LU.64 R24, [R1+0xac08] ;  /* 0x00ac080001187983 */ /* 0x000eac0000300a00 */
[----:B------:R-:W-:-:S02]  /*bf220*/  IMAD.MOV.U32 R9, RZ, RZ, R18 ;  /* 0x000000ffff097224 */ /* 0x000fc400078e0012 */
[----:B------:R-:W-:-:S06]  /*bf230*/  IMAD.MOV.U32 R8, RZ, RZ, R19 ;  /* 0x000000ffff087224 */ /* 0x000fcc00078e0013 */
[----:B------:R-:W-:Y:S01]  /*bf240*/  STL.64 [R1+0x6a0], R4 ;  /* 0x0006a00401007387 */ /* 0x000fe20000100a00 */
[----:B------:R0:W-:Y:S03]  /*bf250*/  STL.64 [R1+0x6a8], R6 ;  /* 0x0006a80601007387 */ /* 0x0001e60000100a00 */
[----:B0-----:R-:W3:Y:S01]  /*bf260*/  LDL.LU.64 R6, [R1+0xac00] ;  /* 0x00ac000001067983 */ /* 0x001ee20000300a00 */
[----:B------:R-:W4:Y:S03]  /*bf270*/  LDL.LU.64 R4, [R1+0xabf8] ;  /* 0x00abf80001047983 */ /* 0x000f260000300a00 */
[----:B------:R-:W-:Y:S02]  /*bf280*/  STL.64 [R1+0x3a0], R20 ;  /* 0x0003a01401007387 */ /* 0x000fe40000100a00 */
[----:B------:R-:W-:Y:S01]  /*bf290*/  STL.64 [R1+0x3a8], R22 ;  /* 0x0003a81601007387 */ /* 0x000fe20000100a00 */
[----:B------:R-:W2:Y:S01]  /*bf2a0*/  LDL.LU R16, [R1+0x550] ;  /* 0x0005500001107983 */ /* 0x000ea20000300800 */
[----:B------:R-:W2:Y:S02]  /*bf2b0*/  LDL.LU R17, [R1+0x554] ;  /* 0x0005540001117983 */ /* 0x000ea40000300800 */
[----:B------:R-:W2:Y:S02]  /*bf2c0*/  LDL.LU R18, [R1+0x558] ;  /* 0x0005580001127983 */ /* 0x000ea40000300800 */
[----:B------:R-:W2:Y:S01]  /*bf2d0*/  LDL.LU R19, [R1+0x55c] ;  /* 0x00055c0001137983 */ /* 0x000ea20000300800 */
[----:B------:R-:W0:Y:S04]  /*bf2e0*/  LDSM.16.MT88.4 R20, [R12+0x45080] ;  /* 0x045080000c14783b */ /* 0x000e280000004200 */
[----:B--2---:R1:W-:Y:S01]  /*bf2f0*/  STL.64 [R1+0xab40], R18 ;  /* 0x00ab401201007387 */ /* 0x0043e20000100a00 */
[----:B------:R-:W-:Y:S03]  /*bf300*/  STL.64 [R1+0xab38], R16 ;  /* 0x00ab381001007387 */ /* 0x000fe60000100a00 */
[----:B-1----:R-:W2:Y:S04]  /*bf310*/  LDL.64 R18, [R1+0x1c8] ;  /* 0x0001c80001127983 */ /* 0x002ea80000100a00 */
[----:B--2---:R1:W-:Y:S04]  /*bf320*/  STL.64 [R1+0xab50], R18 ;  /* 0x00ab501201007387 */ /* 0x0043e80000100a00 */
[----:B-1----:R-:W2:Y:S04]  /*bf330*/  LDL.64 R18, [R1+0x1d8] ;  /* 0x0001d80001127983 */ /* 0x002ea80000100a00 */
[----:B--2---:R1:W-:Y:S04]  /*bf340*/  STL.64 [R1+0xab58], R18 ;  /* 0x00ab581201007387 */ /* 0x0043e80000100a00 */
[----:B-1----:R-:W2:Y:S04]  /*bf350*/  LDL.64 R18, [R1+0x1e8] ;  /* 0x0001e80001127983 */ /* 0x002ea80000100a00 */
[----:B--2---:R-:W-:Y:S01]  /*bf360*/  STL.64 [R1+0xab70], R18 ;  /* 0x00ab701201007387 */ /* 0x004fe20000100a00 */
[----:B0-----:R-:W-:Y:S02]  /*bf370*/  STL.64 [R1+0xa968], R22 ;  /* 0x00a9681601007387 */ /* 0x001fe40000100a00 */
[----:B------:R-:W-:Y:S02]  /*bf380*/  STL.64 [R1+0xa960], R20 ;  /* 0x00a9601401007387 */ /* 0x000fe40000100a00 */
[----:B------:R-:W2:Y:S01]  /*bf390*/  LDL.LU R12, [R1+0x5c0] ;  /* 0x0005c000010c7983 */ /* 0x000ea20000300800 */
[----:B------:R-:W2:Y:S01]  /*bf3a0*/  LDL.LU R13, [R1+0x5c4] ;  /* 0x0005c400010d7983 */ /* 0x000ea20000300800 */
[----:B------:R-:W2:Y:S02]  /*bf3b0*/  LDL.LU R14, [R1+0x5c8] ;  /* 0x0005c800010e7983 */ /* 0x000ea40000300800 */
[----:B------:R-:W2:Y:S02]  /*bf3c0*/  LDL.LU R15, [R1+0x5cc] ;  /* 0x0005cc00010f7983 */ /* 0x000ea40000300800 */
[----:B---3--:R-:W-:-:S02]  /*bf3d0*/  IMAD.MOV.U32 R26, RZ, RZ, R7 ;  /* 0x000000ffff1a7224 */ /* 0x008fc400078e0007 */
[----:B------:R-:W-:Y:S01]  /*bf3e0*/  IMAD.MOV.U32 R27, RZ, RZ, R29 ;  /* 0x000000ffff1b7224 */ /* 0x000fe200078e001d */
[----:B--2---:R-:W-:Y:S01]  /*bf3f0*/  STL.64 [R1+0xabb8], R14 ;  /* 0x00abb80e01007387 */ /* 0x004fe20000100a00 */
[----:B------:R-:W-:Y:S02]  /*bf400*/  STL.64 [R1+0xabb0], R12 ;  /* 0x00abb00c01007387 */ /* 0x000fe40000100a00 */
[----:B------:R-:W4:Y:S02]  /*bf410*/  LDL.LU R7, [R1+0xabf0] ;  /* 0x00abf00001077983 */ /* 0x000f240000300800 */
[----:B------:R0:W-:Y:S02]  /*bf420*/  STL.64 [R1+0xabc0], R26 ;  /* 0x00abc01a01007387 */ /* 0x0001e40000100a00 */
[----:B0-----:R-:W-:Y:S02]  /*bf430*/  IMAD.MOV.U32 R26, RZ, RZ, R28 ;  /* 0x000000ffff1a7224 */ /* 0x001fe400078e001c */
[----:B------:R-:W-:-:S05]  /*bf440*/  IMAD.MOV.U32 R27, RZ, RZ, R25 ;  /* 0x000000ffff1b7224 */ /* 0x000fca00078e0019 */
[----:B------:R-:W-:Y:S01]  /*bf450*/  STL.64 [R1+0xabd8], R26 ;  /* 0x00abd81a01007387 */ /* 0x000fe20000100a00 */
[----:B------:R-:W2:Y:S02]  /*bf460*/  LDL.LU R12, [R1+0x5d0] ;  /* 0x0005d000010c7983 */ /* 0x000ea40000300800 */
[----:B------:R-:W2:Y:S02]  /*bf470*/  LDL.LU R13, [R1+0x5d4] ;  /* 0x0005d400010d7983 */ /* 0x000ea40000300800 */
[----:B------:R-:W3:Y:S01]  /*bf480*/  LDL.LU R14, [R1+0x5d8] ;  /* 0x0005d800010e7983 */ /* 0x000ee20000300800 */
[----:B------:R-:W3:Y:S04]  /*bf490*/  LDL.LU R15, [R1+0x5dc] ;  /* 0x0005dc00010f7983 */ /* 0x000ee80000300800 */
[----:B---3--:R-:W-:Y:S01]  /*bf4a0*/  STL.64 [R1+0xabd0], R14 ;  /* 0x00abd00e01007387 */ /* 0x008fe20000100a00 */
[----:B--2---:R0:W-:Y:S03]  /*bf4b0*/  STL.64 [R1+0xabc8], R12 ;  /* 0x00abc80c01007387 */ /* 0x0041e60000100a00 */
[----:B0-----:R-:W2:Y:S01]  /*bf4c0*/  LDL.LU R12, [R1+0x5e0] ;  /* 0x0005e000010c7983 */ /* 0x001ea20000300800 */
[----:B------:R-:W2:Y:S02]  /*bf4d0*/  LDL.LU R13, [R1+0x5e4] ;  /* 0x0005e400010d7983 */ /* 0x000ea40000300800 */
[----:B------:R-:W3:Y:S02]  /*bf4e0*/  LDL.LU R14, [R1+0x5e8] ;  /* 0x0005e800010e7983 */ /* 0x000ee40000300800 */
[----:B------:R-:W3:Y:S02]  /*bf4f0*/  LDL.LU R15, [R1+0x5ec] ;  /* 0x0005ec00010f7983 */ /* 0x000ee40000300800 */
[----:B------:R-:W-:-:S02]  /*bf500*/  IMAD.MOV.U32 R23, RZ, RZ, R8 ;  /* 0x000000ffff177224 */ /* 0x000fc400078e0008 */
[----:B------:R-:W-:Y:S02]  /*bf510*/  IMAD.MOV.U32 R18, RZ, RZ, R2 ;  /* 0x000000ffff127224 */ /* 0x000fe400078e0002 */
[----:B------:R-:W-:Y:S02]  /*bf520*/  IMAD.MOV.U32 R19, RZ, RZ, R0 ;  /* 0x000000ffff137224 */ /* 0x000fe400078e0000 */
[----:B------:R-:W-:Y:S01]  /*bf530*/  IMAD.MOV.U32 R22, RZ, RZ, R9 ;  /* 0x000000ffff167224 */ /* 0x000fe200078e0009 */
[----:B---3--:R-:W-:Y:S01]  /*bf540*/  STL.64 [R1+0xabe8], R14 ;  /* 0x00abe80e01007387 */ /* 0x008fe20000100a00 */
[----:B--2---:R0:W-:Y:S03]  /*bf550*/  STL.64 [R1+0xabe0], R12 ;  /* 0x00abe00c01007387 */ /* 0x0041e60000100a00 */
[----:B0-----:R-:W4:Y:S01]  /*bf560*/  LDL.LU R12, [R1+0x5f0] ;  /* 0x0005f000010c7983 */ /* 0x001f220000300800 */
        /* <DEDUP_REMOVED lines=10> */
[----:B0-----:R-:W3:Y:S01]  /*bf610*/  LDL.LU R18, [R1+0x5a8] ;  /* 0x0005a80001127983 */ /* 0x001ee20000300800 */
[----:B------:R-:W3:Y:S02]  /*bf620*/  LDL.LU R19, [R1+0x5ac] ;  /* 0x0005ac0001137983 */ /* 0x000ee40000300800 */
[----:B------:R0:W-:Y:S02]  /*bf630*/  STL.64 [R1+0xab48], R22 ;  /* 0x00ab481601007387 */ /* 0x0001e40000100a00 */
[----:B------:R-:W2:Y:S01]  /*bf640*/  LDL.LU R20, [R1+0x560] ;  /* 0x0005600001147983 */ /* 0x000ea20000300800 */
[----:B------:R-:W2:Y:S04]  /*bf650*/  LDL.LU R21, [R1+0x564] ;  /* 0x0005640001157983 */ /* 0x000ea80000300800 */
[----:B0-----:R-:W2:Y:S01]  /*bf660*/  LDL.LU R22, [R1+0x568] ;  /* 0x0005680001167983 */ /* 0x001ea20000300800 */
        /* <DEDUP_REMOVED lines=46> */
[C---:B----4-:R-:W-:Y:S11]  /*bf950*/  HMMA.16816.F32.BF16 R8, R4.reuse, R14, R8 ;  /* 0x0000000e0408723c */ /* 0x050ff60000041808 */
[----:B------:R-:W-:Y:S11]  /*bf960*/  @!UPT UIADD3 URZ, URZ, URZ, URZ ;  /* 0x0000003f3f3ff290 */ /* 0x000ff6000fffe03f */
[----:B------:R-:W-:Y:S01]  /*bf970*/  @!UPT UIADD3 URZ, URZ, URZ, URZ ;  /* 0x0000003f3f3ff290 */ /* 0x000fe2000fffe03f */
[----:B------:R-:W-:Y:S01]  /*bf980*/  STL.64 [R1+0x5b0], R8 ;  /* 0x0005b00801007387 */ /* 0x000fe20000100a00 */
[----:B------:R0:W-:Y:S03]  /*bf990*/  STL.64 [R1+0x5b8], R10 ;  /* 0x0005b80a01007387 */ /* 0x0001e60000100a00 */
[----:B0-----:R-:W3:Y:S01]  /*bf9a0*/  LDL.LU.64 R10, [R1+0xab98] ;  /* 0x00ab9800010a7983 */ /* 0x001ee20000300a00 */
[----:B------:R-:W4:Y:S02]  /*bf9b0*/  LDL.LU.64 R8, [R1+0xab90] ;  /* 0x00ab900001087983 */ /* 0x000f240000300a00 */
[----:B------:R-:W-:Y:S02]  /*bf9c0*/  STL [R1+0xaa7c], R15 ;  /* 0x00aa7c0f01007387 */ /* 0x000fe40000100800 */
[----:B------:R0:W-:Y:S02]  /*bf9d0*/  STL [R1+0xab10], R14 ;  /* 0x00ab100e01007387 */ /* 0x0001e40000100800 */
[----:B0-----:R-:W2:Y:S01]  /*bf9e0*/  LDL.64 R14, [R1+0x1b8] ;  /* 0x0001b800010e7983 */ /* 0x001ea20000100a00 */
[C---:B---3--:R-:W-:Y:S11]  /*bf9f0*/  HMMA.16816.F32.BF16 R16, R4.reuse, R10, R16 ;  /* 0x0000000a0410723c */ /* 0x048ff60000041810 */
[----:B------:R-:W-:Y:S11]  /*bfa00*/  @!UPT UIADD3 URZ, URZ, URZ, URZ ;  /* 0x0000003f3f3ff290 */ /* 0x000ff6000fffe03f */
[----:B------:R-:W-:Y:S01]  /*bfa10*/  @!UPT UIADD3 URZ, URZ, URZ, URZ ;  /* 0x0000003f3f3ff290 */ /* 0x000fe2000fffe03f */
[----:B------:R-:W-:Y:S01]  /*bfa20*/  STL.64 [R1+0x140], R16 ;  /* 0x0001401001007387 */ /* 0x000fe20000100a00 */
[----:B------:R0:W-:Y:S03]  /*bfa30*/  STL.64 [R1+0x148], R18 ;  /* 0x0001481201007387 */ /* 0x0001e60000100a00 */
[----:B0-----:R-:W2:Y:S01]  /*bfa40*/  LDL.LU.64 R18, [R1+0xab88] ;  /* 0x00ab880001127983 */ /* 0x001ea20000300a00 */
[----:B------:R-:W-:Y:S02]  /*bfa50*/  STL.64 [R1+0xaa60], R10 ;  /* 0x00aa600a01007387 */ /* 0x000fe40000100a00 */
[----:B----4-:R0:W-:Y:S02]  /*bfa60*/  STL.64 [R1+0xaa58], R8 ;  /* 0x00aa580801007387 */ /* 0x0101e40000100a00 */
        /* <DEDUP_REMOVED lines=19> */
[----:B------:R-:W3:Y:S02]  /*bfba0*/  LDL.LU.64 R18, [R1+0xab58] ;  /* 0x00ab580001127983 */ /* 0x000ee40000300a00 */
[C---:B---3--:R-:W-:Y:S01]  /*bfbb0*/  HMMA.16816.F32.BF16 R8, R4.reuse, R18, R8 ;  /* 0x000000120408723c */ /* 0x048fe20000041808 */
[----:B------:R-:W-:Y:S11]  /*bfbc0*/  IMAD.MOV.U32 R3, RZ, RZ, R19 ;  /* 0x000000ffff037224 */ /* 0x000ff600078e0013 */
[----:B------:R-:W-:Y:S11]  /*bfbd0*/  @!UPT UIADD3 URZ, URZ, URZ, URZ ;  /* 0x0000003f3f3ff290 */ /* 0x000ff6000fffe03f */
[----:B------:R0:W-:Y:S01]  /*bfbe0*/  STL.64 [R1+0x570], R8 ;  /* 0x0005700801007387 */ /* 0x0001e20000100a00 */
[----:B------:R1:W-:Y:S02]  /*bfbf0*/  STL.64 [R1+0x578], R10 ;  /* 0x0005780a01007387 */ /* 0x0003e40000100a00 */
[----:B0-----:R-:W-:Y:S02]  /*bfc00*/  IMAD.MOV.U32 R8, RZ, RZ, R18 ;  /* 0x000000ffff087224 */ /* 0x001fe400078e0012 */
[----:B------:R-:W2:Y:S02]  /*bfc10*/  LDL.LU.64 R18, [R1+0xab50] ;  /* 0x00ab500001127983 */ /* 0x000ea40000300a00 */
[C---:B--2---:R-:W-:Y:S01]  /*bfc20*/  HMMA.16816.F32.BF16 R20, R4.reuse, R18, R20 ;  /* 0x000000120414723c */ /* 0x044fe20000041814 */
[----:B-1----:R-:W-:Y:S02]  /*bfc30*/  IMAD.MOV.U32 R10, RZ, RZ, R18 ;  /* 0x000000ffff0a7224 */ /* 0x002fe400078e0012 */
[----:B------:R-:W-:Y:S11]  /*bfc40*/  IMAD.MOV.U32 R9, RZ, RZ, R19 ;  /* 0x000000ffff097224 */ /* 0x000ff600078e0013 */
[----:B------:R-:W-:Y:S09]  /*bfc50*/  @!UPT UIADD3 URZ, URZ, URZ, URZ ;  /* 0x0000003f3f3ff290 */ /* 0x000ff2000fffe03f */
[----:B------:R-:W-:Y:S01]  /*bfc60*/  STL.64 [R1+0x560], R20 ;  /* 0x0005601401007387 */ /* 0x000fe20000100a00 */
[----:B------:R0:W-:Y:S03]  /*bfc70*/  STL.64 [R1+0x568], R22 ;  /* 0x0005681601007387 */ /* 0x0001e60000100a00 */
[----:B0-----:R-:W2:Y:S01]  /*bfc80*/  LDL.LU.64 R22, [R1+0xab48] ;  /* 0x00ab480001167983 */ /* 0x001ea20000300a00 */
[----:B------:R-:W3:Y:S02]  /*bfc90*/  LDL.LU.64 R18, [R1+0xab40] ;  /* 0x00ab400001127983 */ /* 0x000ee40000300a00 */
[----:B------:R-:W3:Y:S02]  /*bfca0*/  LDL.LU.64 R16, [R1+0xab38] ;  /* 0x00ab380001107983 */ /* 0x000ee40000300a00 */
[----:B---3--:R-:W-:Y:S11]  /*bfcb0*/  HMMA.16816.F32.BF16 R16, R4, R14, R16 ;  /* 0x0000000e0410723c */ /* 0x008ff60000041810 */
[----:B------:R-:W-:Y:S11]  /*bfcc0*/  @!UPT UIADD3 URZ, URZ, URZ, URZ ;  /* 0x0000003f3f3ff290 */ /* 0x000ff6000fffe03f */
[----:B------:R-:W-:Y:S01]  /*bfcd0*/  @!UPT UIADD3 URZ, URZ, URZ, URZ ;  /* 0x0000003f3f3ff290 */ /* 0x000fe2000fffe03f */
[----:B------:R-:W-:Y:S01]  /*bfce0*/  STL.64 [R1+0x550], R16 ;  /* 0x0005501001007387 */ /* 0x000fe20000100a00 */
[----:B------:R0:W-:Y:S03]  /*bfcf0*/  STL.64 [R1+0x558], R18 ;  /* 0x0005581201007387 */ /* 0x0001e60000100a00 */
[----:B0-----:R-:W3:Y:S01]  /*bfd00*/  LDL.LU.64 R18, [R1+0xab30] ;  /* 0x00ab300001127983 */ /* 0x001ee20000300a00 */
[----:B------:R-:W-:-:S05]  /*bfd10*/  IMAD.MOV.U32 R11, RZ, RZ, R15 ;  /* 0x000000ffff0b7224 */ /* 0x000fca00078e000f */
[----:B------:R-:W-:Y:S01]  /*bfd20*/  STL.64 [R1+0xaa88], R10 ;  /* 0x00aa880a01007387 */ /* 0x000fe20000100a00 */
[----:B------:R3:W-:Y:S02]  /*bfd30*/  STL.64 [R1+0xaa80], R8 ;  /* 0x00aa800801007387 */ /* 0x0007e40000100a00 */
[----:B------:R-:W-:Y:S01]  /*bfd40*/  IMAD.MOV.U32 R20, RZ, RZ, R14 ;  /* 0x000000ffff147224 */ /* 0x000fe200078e000e */
[----:B---3--:R-:W-:Y:S01]  /*bfd50*/  HMMA.16816.F32.BF16 R8, R4, R18, R24 ;  /* 0x000000120408723c */ /* 0x008fe20000041818 */
[----:B------:R-:W-:Y:S11]  /*bfd60*/  IMAD.MOV.U32 R21, RZ, RZ, R19 ;  /* 0x000000ffff157224 */ /* 0x000ff600078e0013 */
[----:B------:R-:W-:Y:S11]  /*bfd70*/  @!UPT UIADD3 URZ, URZ, URZ, URZ ;  /* 0x0000003f3f3ff290 */ /* 0x000ff6000fffe03f */
[----:B------:R0:W-:Y:S01]  /*bfd80*/  STL.64 [R1+0x540], R8 ;  /* 0x0005400801007387 */ /* 0x0001e20000100a00 */
[----:B------:R1:W-:Y:S02]  /*bfd90*/  STL.64 [R1+0x548], R10 ;  /* 0x0005480a01007387 */ /* 0x0003e40000100a00 */
[----:B--2---:R2:W-:Y:S02]  /*bfda0*/  STL.64 [R1+0xaaf0], R22 ;  /* 0x00aaf01601007387 */ /* 0x0045e40000100a00 */
[----:B------:R-:W-:Y:S01]  /*bfdb0*/  STL.64 [R1+0xaae8], R20 ;  /* 0x00aae81401007387 */ /* 0x000fe20000100a00 */
[----:B0-----:R-:W3:Y:S01]  /*bfdc0*/  LDL.LU R8, [R1+0x360] ;  /* 0x0003600001087983 */ /* 0x001ee20000300800 */
[----:B------:R-:W3:Y:S02]  /*bfdd0*/  LDL.LU R9, [R1+0x364] ;  /* 0x0003640001097983 */ /* 0x000ee40000300800 */
[----:B-1----:R-:W4:Y:S02]  /*bfde0*/  LDL.LU R10, [R1+0x368] ;  /* 0x00036800010a7983 */ /* 0x002f240000300800 */
[----:B------:R-:W4:Y:S01]  /*bfdf0*/  LDL.LU R11, [R1+0x36c] ;  /* 0x00036c00010b7983 */ /* 0x000f220000300800 */
[----:B------:R-:W3:Y:S01]  /*bfe00*/  LDL.LU R24, [R1+0x530] ;  /* 0x0005300001187983 */ /* 0x000ee20000300800 */
[----:B------:R-:W3:Y:S02]  /*bfe10*/  LDL.LU R25, [R1+0x534] ;  /* 0x0005340001197983 */ /* 0x000ee40000300800 */
[----:B------:R-:W3:Y:S02]  /*bfe20*/  LDL.LU R26, [R1+0x538] ;  /* 0x00053800011a7983 */ /* 0x000ee40000300800 */
[----:B------:R-:W3:Y:S01]  /*bfe30*/  LDL.LU R27, [R1+0x53c] ;  /* 0x00053c00011b7983 */ /* 0x000ee20000300800 */
[----:B--2---:R-:W2:Y:S01]  /*bfe40*/  LDL.64 R22, [R1+0x178] ;  /* 0x0001780001167983 */ /* 0x004ea20000100a00 */
[----:B------:R-:W-:-:S03]  /*bfe50*/  IMAD.MOV.U32 R28, RZ, RZ, R18 ;  /* 0x000000ffff1c7224 */ /* 0x000fc600078e0012 */
[----:B--2---:R0:W-:Y:S01]  /*bfe60*/  STL.64 [R1+0xab08], R22 ;  /* 0x00ab081601007387 */ /* 0x0041e20000100a00 */
        /* <DEDUP_REMOVED lines=8> */
[----:B--2---:R1:W-:Y:S01]  /*bfef0*/  STL.64 [R1+0xab20], R14 ;  /* 0x00ab200e01007387 */ /* 0x0043e20000100a00 */
[----:B------:R-:W-:Y:S02]  /*bff00*/  STL.64 [R1+0xab18], R12 ;  /* 0x00ab180c01007387 */ /* 0x000fe40000100a00 */
[----:B0-----:R-:W2:Y:S01]  /*bff10*/  LDL.64 R22, [R1+0x188] ;  /* 0x0001880001167983 */ /* 0x001ea20000100a00 */
[----:B-1----:R-:W2:Y:S01]  /*bff20*/  LDL.64 R14, [R1+0x198] ;  /* 0x00019800010e7983 */ /* 0x002ea20000100a00 */
[----:B------:R-:W-:Y:S02]  /*bff30*/  STL.64 [R1+0xab00], R18 ;  /* 0x00ab001201007387 */ /* 0x000fe40000100a00 */
[----:B------:R0:W-:Y:S02]  /*bff40*/  STL.64 [R1+0xaaf8], R16 ;  /* 0x00aaf81001007387 */ /* 0x0001e40000100a00 */
[----:B0-----:R-:W2:Y:S01]  /*bff50*/  LDL.LU R16, [R1+0x510] ;  /* 0x0005100001107983 */ /* 0x001ea20000300800 */
[----:B------:R-:W2:Y:S02]  /*bff60*/  LDL.LU R17, [R1+0x514] ;  /* 0x0005140001117983 */ /* 0x000ea40000300800 */
[----:B------:R-:W2:Y:S02]  /*bff70*/  LDL.LU R18, [R1+0x518] ;  /* 0x0005180001127983 */ /* 0x000ea40000300800 */
[----:B------:R-:W2:Y:S01]  /*bff80*/  LDL.LU R19, [R1+0x51c] ;  /* 0x00051c0001137983 */ /* 0x000ea20000300800 */
[----:B----4-:R-:W-:Y:S01]  /*bff90*/  STL.64 [R1+0xaa98], R10 ;  /* 0x00aa980a01007387 */ /* 0x010fe20000100a00 */
[----:B---3--:R0:W-:Y:S03]  /*bffa0*/  STL.64 [R1+0xaa90], R8 ;  /* 0x00aa900801007387 */ /* 0x0081e60000100a00 */
[----:B0-----:R-:W3:Y:S01]  /*bffb0*/  LDL.LU R8, [R1+0x370] ;  /* 0x0003700001087983 */ /* 0x001ee20000300800 */
[----:B------:R-:W3:Y:S02]  /*bffc0*/  LDL.LU R9, [R1+0x374] ;  /* 0x0003740001097983 */ /* 0x000ee40000300800 */
[----:B------:R-:W4:Y:S02]  /*bffd0*/  LDL.LU R10, [R1+0x378] ;  /* 0x00037800010a7983 */ /* 0x000f240000300800 */
[----:B------:R-:W4:Y:S02]  /*bffe0*/  LDL.LU R11, [R1+0x37c] ;  /* 0x00037c00010b7983 */ /* 0x000f240000300800 */
[----:B----4-:R0:W-:Y:S01]  /*bfff0*/  STL.64 [R1+0xaaa8], R10 ;  /* 0x00aaa80a01007387 */ /* 0x0101e20000100a00 */
[----:B---3--:R-:W-:Y:S03]  /*c0000*/  STL.64 [R1+0xaaa0], R8 ;  /* 0x00aaa00801007387 */ /* 0x008fe60000100a00 */
[----:B0-----:R-:W3:Y:S01]  /*c0010*/  LDL.LU.64 R10, [R1+0x18] ;  /* 0x00001800010a7983 */ /* 0x001ee20000300a00 */
[C---:B--2---:R-:W-:Y:S03]  /*c0020*/  HMMA.16816.F32.BF16 R24, R4.reuse, R14, R24 ;  /* 0x0000000e0418723c */ /* 0x044fe60000041818 */
[----:B---3--:R0:W-:Y:S04]  /*c0030*/  STL.64 [R1+0xaac0], R10 ;  /* 0x00aac00a01007387 */ /* 0x0081e80000100a00 */
[----:B0-----:R-:W2:Y:S11]  /*c0040*/  LDL.LU.64 R10, [R1+0x28] ;  /* 0x00002800010a7983 */ /* 0x001eb60000300a00 */
[----:B------:R-:W-:Y:S05]  /*c0050*/  @!UPT UIADD3 URZ, URZ, URZ, URZ ;  /* 0x0000003f3f3ff290 */ /* 0x000fea000fffe03f */
[----:B------:R-:W-:Y:S02]  /*c0060*/  STL.64 [R1+0x530], R24 ;  /* 0x0005301801007387 */ /* 0x000fe40000100a00 */
[----:B------:R0:W-:Y:S02]  /*c0070*/  STL.64 [R1+0x538], R26 ;  /* 0x0005381a01007387 */ /* 0x0001e40000100a00 */
[----:B0-----:R-:W3:Y:S01]  /*c0080*/  LDL.LU.64 R26, [R1+0xab28] ;  /* 0x00ab2800011a7983 */ /* 0x001ee20000300a00 */
[----:B------:R-:W-:Y:S02]  /*c0090*/  IMAD.MOV.U32 R25, RZ, RZ, R14 ;  /* 0x000000ffff197224 */ /* 0x000fe400078e000e */
[----:B------:R-:W-:Y:S02]  /*c00a0*/  IMAD.MOV.U32 R24, RZ, RZ, R15 ;  /* 0x000000ffff187224 */ /* 0x000fe400078e000f */
[----:B------:R-:W4:Y:S01]  /*c00b0*/  LDL.LU.64 R14, [R1+0xab20] ;  /* 0x00ab2000010e7983 */ /* 0x000f220000300a00 */
[----:B------:R-:W4:Y:S03]  /*c00c0*/  LDL.LU.64 R12, [R1+0xab18] ;  /* 0x00ab1800010c7983 */ /* 0x000f260000300a00 */
[----:B---3--:R-:W-:Y:S01]  /*c00d0*/  STL.64 [R1+0xaab8], R26 ;  /* 0x00aab81a01007387 */ /* 0x008fe20000100a00 */
[----:B------:R0:W-:Y:S03]  /*c00e0*/  STL.64 [R1+0xaab0], R24 ;  /* 0x00aab01801007387 */ /* 0x0001e60000100a00 */
[----:B0-----:R-:W3:Y:S01]  /*c00f0*/  LDL.LU R24, [R1+0x380] ;  /* 0x0003800001187983 */ /* 0x001ee20000300800 */
[----:B------:R-:W3:Y:S02]  /*c0100*/  LDL.LU R25, [R1+0x384] ;  /* 0x0003840001197983 */ /* 0x000ee40000300800 */
[----:B------:R-:W2:Y:S02]  /*c0110*/  LDL.LU R26, [R1+0x388] ;  /* 0x00038800011a7983 */ /* 0x000ea40000300800 */
[----:B------:R-:W2:Y:S01]  /*c0120*/  LDL.LU R27, [R1+0x38c] ;  /* 0x00038c00011b7983 */ /* 0x000ea20000300800 */
[C---:B----4-:R-:W-:Y:S01]  /*c0130*/  HMMA.16816.F32.BF16 R12, R4.reuse, R22, R12 ;  /* 0x00000016040c723c */ /* 0x050fe2000004180c */
[----:B--2---:R-:W-:Y:S01]  /*c0140*/  STL.64 [R1+0xaad0], R26 ;  /* 0x00aad01a01007387 */ /* 0x004fe20000100a00 */
[----:B---3--:R0:W-:Y:S03]  /*c0150*/  STL.64 [R1+0xaac8], R24 ;  /* 0x00aac81801007387 */ /* 0x0081e60000100a00 */
        /* <DEDUP_REMOVED lines=8> */
[----:B-1----:R-:W3:Y:S01]  /*c01e0*/  LDL.LU R14, [R1+0xab10] ;  /* 0x00ab1000010e7983 */ /* 0x002ee20000300800 */
[----:B------:R-:W-:Y:S02]  /*c01f0*/  IMAD.MOV.U32 R13, RZ, RZ, R23 ;  /* 0x000000ffff0d7224 */ /* 0x000fe400078e0017 */
[----:B------:R-:W4:Y:S02]  /*c0200*/  LDL.LU.64 R22, [R1+0xab08] ;  /* 0x00ab080001167983 */ /* 0x000f240000300a00 */
        /* <DEDUP_REMOVED lines=8> */
[----:B------:R-:W4:Y:S02]  /*c0290*/  LDL.LU.64 R22, [R1+0xaaf0] ;  /* 0x00aaf00001167983 */ /* 0x000f240000300a00 */
[----:B------:R-:W2:Y:S01]  /*c02a0*/  LDL.LU.64 R20, [R1+0xaae8] ;  /* 0x00aae80001147983 */ /* 0x000ea20000300a00 */
[----:B----4-:R-:W-:Y:S01]  /*c02b0*/  HMMA.16816.F32.BF16 R4, R4, R22, R16 ;  /* 0x000000160404723c */ /* 0x010fe20000041810 */
[----:B------:R-:W2:Y:S01]  /*c02c0*/  LDL.LU.64 R18, [R1+0xaae0] ;  /* 0x00aae00001127983 */ /* 0x000ea20000300a00 */
[----:B------:R-:W2:Y:S02]  /*c02d0*/  LDL.LU.64 R16, [R1+0xaad8] ;  /* 0x00aad80001107983 */ /* 0x000ea40000300a00 */
[----:B------:R-:W-:Y:S11]  /*c02e0*/  STL.64 [R1+0xa978], R22 ;  /* 0x00a9781601007387 */ /* 0x000ff60000100a00 */
[----:B------:R-:W-:Y:S08]  /*c02f0*/  @!UPT UIADD3 URZ, URZ, URZ, URZ ;  /* 0x0000003f3f3ff290 */ /* 0x000ff0000fffe03f */
[----:B------:R-:W-:Y:S01]  /*c0300*/  STL.64 [R1+0x130], R4 ;  /* 0x0001300401007387 */ /* 0x000fe20000100a00 */
[----:B------:R0:W-:Y:S03]  /*c0310*/  STL.64 [R1+0x138], R6 ;  /* 0x0001380601007387 */ /* 0x0001e60000100a00 */
[----:B0-----:R-:W4:Y:S04]  /*c0320*/  LDL R7, [R1+0xb38] ;  /* 0x000b380001077983 */ /* 0x001f280000100800 */
[----:B----4-:R0:W-:Y:S01]  /*c0330*/  STL [R1+0xa900], R7 ;  /* 0x00a9000701007387 */ /* 0x0101e20000100800 */
[----:B------:R-:W4:Y:S02]  /*c0340*/  LDL.LU R4, [R1+0x60] ;  /* 0x0000600001047983 */ /* 0x000f240000300800 */
[----:B------:R-:W4:Y:S02]  /*c0350*/  LDL.LU R5, [R1+0x64] ;  /* 0x0000640001057983 */ /* 0x000f240000300800 */
[----:B------:R-:W3:Y:S01]  /*c0360*/  LDL.LU R6, [R1+0x68] ;  /* 0x0000680001067983 */ /* 0x000ee20000300800 */
[----:B0-----:R-:W3:Y:S01]  /*c0370*/  LDL.LU R7, [R1+0x6c] ;  /* 0x00006c0001077983 */ /* 0x001ee20000300800 */
[C---:B--2---:R-:W-:Y:S03]  /*c0380*/  HMMA.16816.F32.BF16 R24, R16.reuse, R10, R24 ;  /* 0x0000000a1018723c */ /* 0x044fe60000041818 */
[----:B---3--:R0:W-:Y:S01]  /*c0390*/  STL.64 [R1+0xa910], R6 ;  /* 0x00a9100601007387 */ /* 0x0081e20000100a00 */
[----:B----4-:R1:W-:Y:S03]  /*c03a0*/  STL.64 [R1+0xa908], R4 ;  /* 0x00a9080401007387 */ /* 0x0103e60000100a00 */
[----:B0-----:R-:W2:Y:S01]  /*c03b0*/  LDL.LU R6, [R1+0x8] ;  /* 0x0000080001067983 */ /* 0x001ea20000300800 */
[----:B------:R-:W2:Y:S11]  /*c03c0*/  LDL.LU R7, [R1+0xc] ;  /* 0x00000c0001077983 */ /* 0x000eb60000300800 */
[----:B------:R-:W-:Y:S04]  /*c03d0*/  @!UPT UIADD3 URZ, URZ, URZ, URZ ;  /* 0x0000003f3f3ff290 */ /* 0x000fe8000fffe03f */
[----:B------:R-:W-:Y:S02]  /*c03e0*/  STL.64 [R1+0x390], R24 ;  /* 0x0003901801007387 */ /* 0x000fe40000100a00 */
[----:B------:R0:W-:Y:S02]  /*c03f0*/  STL.64 [R1+0x398], R26 ;  /* 0x0003981a01007387 */ /* 0x0001e40000100a00 */
[----:B-1----:R-:W-:Y:S02]  /*c0400*/  IMAD.MOV.U32 R5, RZ, RZ, R10 ;  /* 0x000000ffff057224 */ /* 0x002fe400078e000a */
[----:B------:R-:W-:Y:S01]  /*c0410*/  IMAD.MOV.U32 R4, RZ, RZ, R11 ;  /* 0x000000ffff047224 */ /* 0x000fe200078e000b */
[----:B0-----:R-:W3:Y:S01]  /*c0420*/  LDL.LU.64 R26, [R1+0xaad0] ;  /* 0x00aad000011a7983 */ /* 0x001ee20000300a00 */
[----:B------:R-:W3:Y:S02]  /*c0430*/  LDL.LU.64 R24, [R1+0xaac8] ;  /* 0x00aac80001187983 */ /* 0x000ee40000300a00 */
[----:B------:R-:W3:Y:S02]  /*c0440*/  LDL.LU.64 R10, [R1+0xaac0] ;  /* 0x00aac000010a7983 */ /* 0x000ee40000300a00 */
        /* <DEDUP_REMOVED lines=8> */
[----:B------:R-:W2:Y:S02]  /*c04d0*/  LDL.LU.64 R10, [R1+0xaaa8] ;  /* 0x00aaa800010a7983 */ /* 0x000ea40000300a00 */
[----:B------:R-:W2:Y:S02]  /*c04e0*/  LDL.LU.64 R8, [R1+0xaaa0] ;  /* 0x00aaa00001087983 */ /* 0x000ea40000300a00 */
[----:B--2---:R-:W-:Y:S11]  /*c04f0*/  HMMA.16816.F32.BF16 R8, R16, R6, R8 ;  /* 0x000000061008723c */ /* 0x004ff60000041808 */
[----:B------:R-:W-:Y:S11]  /*c0500*/  @!UPT UIADD3 URZ, URZ, URZ, URZ ;  /* 0x0000003f3f3ff290 */ /* 0x000ff6000fffe03f */
[----:B------:R-:W-:Y:S01]  /*c0510*/  @!UPT UIADD3 URZ, URZ, URZ, URZ ;  /* 0x0000003f3f3ff290 */ /* 0x000fe2000fffe03f */
[----:B------:R-:W-:Y:S01]  /*c0520*/  STL.64 [R1+0x370], R8 ;  /* 0x0003700801007387 */ /* 0x000fe20000100a00 */
[----:B------:R0:W-:Y:S03]  /*c0530*/  STL.64 [R1+0x378], R10 ;  /* 0x0003780a01007387 */ /* 0x0001e60000100a00 */
[----:B0-----:R-:W3:Y:S01]  /*c0540*/  LDL.LU.64 R10, [R1+0xaa98] ;  /* 0x00aa9800010a7983 */ /* 0x001ee20000300a00 */
[----:B------:R-:W3:Y:S02]  /*c0550*/  LDL.LU.64 R8, [R1+0xaa90] ;  /* 0x00aa900001087983 */ /* 0x000ee40000300a00 */
[----:B------:R0:W-:Y:S02]  /*c0560*/  STL.64 [R1+0xa928], R6 ;  /* 0x00a9280601007387 */ /* 0x0001e40000100a00 */
[----:B0-----:R-:W-:Y:S02]  /*c0570*/  IMAD.MOV.U32 R6, RZ, RZ, R23 ;  /* 0x000000ffff067224 */ /* 0x001fe400078e0017 */
[----:B------:R-:W-:-:S05]  /*c0580*/  IMAD.MOV.U32 R7, RZ, RZ, R22 ;  /* 0x000000ffff077224 */ /* 0x000fca00078e0016 */
[----:B------:R0:W-:Y:S02]  /*c0590*/  STL.64 [R1+0xa940], R6 ;  /* 0x00a9400601007387 */ /* 0x0001e40000100a00 */
[----:B0-----:R-:W-:Y:S02]  /*c05a0*/  IMAD.MOV.U32 R6, RZ, RZ, R5 ;  /* 0x000000ffff067224 */ /* 0x001fe400078e0005 */
[----:B------:R-:W-:Y:S01]  /*c05b0*/  IMAD.MOV.U32 R7, RZ, RZ, R4 ;  /* 0x000000ffff077224 */ /* 0x000fe200078e0004 */
[----:B---3--:R-:W-:Y:S11]  /*c05c0*/  HMMA.16816.F32.BF16 R8, R16, R26, R8 ;  /* 0x0000001a1008723c */ /* 0x008ff60000041808 */
[----:B------:R-:W-:Y:S11]  /*c05d0*/  @!UPT UIADD3 URZ, URZ, URZ, URZ ;  /* 0x0000003f3f3ff290 */ /* 0x000ff6000fffe03f */
[----:B------:R-:W-:Y:S01]  /*c05e0*/  @!UPT UIADD3 URZ, URZ, URZ, URZ ;  /* 0x0000003f3f3ff290 */ /* 0x000fe2000fffe03f */
[----:B------:R-:W-:Y:S01]  /*c05f0*/  STL.64 [R1+0x360], R8 ;  /* 0x0003600801007387 */ /* 0x000fe20000100a00 */
[----:B------:R0:W-:Y:S03]  /*c0600*/  STL.64 [R1+0x368], R10 ;  /* 0x0003680a01007387 */ /* 0x0001e60000100a00 */
[----:B0-----:R-:W2:Y:S01]  /*c0610*/  LDL.LU.64 R10, [R1+0xaa88] ;  /* 0x00aa8800010a7983 */ /* 0x001ea20000300a00 */
[----:B------:R-:W3:Y:S02]  /*c0620*/  LDL.LU.64 R8, [R1+0xaa80] ;  /* 0x00aa800001087983 */ /* 0x000ee40000300a00 */
        /* <DEDUP_REMOVED lines=8> */
[----:B------:R-:W-:Y:S02]  /*c06b0*/  STL.64 [R1+0xa980], R4 ;  /* 0x00a9800401007387 */ /* 0x000fe40000100a00 */
[----:B------:R-:W2:Y:S02]  /*c06c0*/  LDL.LU R15, [R1+0xaa7c] ;  /* 0x00aa7c00010f7983 */ /* 0x000ea40000300800 */
[----:B------:R-:W2:Y:S01]  /*c06d0*/  LDL.LU R29, [R1+0xaa78] ;  /* 0x00aa7800011d7983 */ /* 0x000ea20000300800 */
[----:B------:R0:W-:Y:S02]  /*c06e0*/  STL.64 [R1+0xa990], R22 ;  /* 0x00a9901601007387 */ /* 0x0001e40000100a00 */
[----:B0-----:R-:W-:Y:S02]  /*c06f0*/  IMAD.MOV.U32 R22, RZ, RZ, R12 ;  /* 0x000000ffff167224 */ /* 0x001fe400078e000c */
        /* <DEDUP_REMOVED lines=8> */
[----:B----4-:R-:W-:-:S02]  /*c0780*/  IMAD.MOV.U32 R22, RZ, RZ, R25 ;  /* 0x000000ffff167224 */ /* 0x010fc400078e0019 */
[----:B------:R-:W-:Y:S01]  /*c0790*/  IMAD.MOV.U32 R23, RZ, RZ, R24 ;  /* 0x000000ffff177224 */ /* 0x000fe200078e0018 */
        /* <DEDUP_REMOVED lines=28> */
[----:B---3--:R-:W-:-:S05]  /*c0960*/  IMAD.MOV.U32 R23, RZ, RZ, R9 ;  /* 0x000000ffff177224 */ /* 0x008fca00078e0009 */
        /* <DEDUP_REMOVED lines=8> */
[----:B------:R-:W-:-:S05]  /*c09f0*/  IMAD.MOV.U32 R23, RZ, RZ, R3 ;  /* 0x000000ffff177224 */ /* 0x000fca00078e0003 */
[----:B------:R0:W-:Y:S02]  /*c0a00*/  STL.64 [R1+0xaa20], R22 ;  /* 0x00aa201601007387 */ /* 0x0001e40000100a00 */
[----:B0-----:R-:W-:Y:S02]  /*c0a10*/  IMAD.MOV.U32 R22, RZ, RZ, R2 ;  /* 0x000000ffff167224 */ /* 0x001fe400078e0002 */
[----:B------:R-:W-:-:S05]  /*c0a20*/  IMAD.MOV.U32 R23, RZ, RZ, R0 ;  /* 0x000000ffff177224 */ /* 0x000fca00078e0000 */
[----:B------:R-:W-:Y:S04]  /*c0a30*/  STL.64 [R1+0xaa38], R22 ;  /* 0x00aa381601007387 */ /* 0x000fe80000100a00 */
[----:B---3--:R-:W-:Y:S01]  /*c0a40*/  STL.64 [R1+0xaa00], R6 ;  /* 0x00aa000601007387 */ /* 0x008fe20000100a00 */
[----:B--2---:R0:W-:Y:S03]  /*c0a50*/  STL.64 [R1+0xa9f8], R4 ;  /* 0x00a9f80401007387 */ /* 0x0041e60000100a00 */
[----:B0-----:R-:W2:Y:S01]  /*c0a60*/  LDL.LU R4, [R1+0x300] ;  /* 0x0003000001047983 */ /* 0x001ea20000300800 */
[----:B------:R-:W2:Y:S02]  /*c0a70*/  LDL.LU R5, [R1+0x304] ;  /* 0x0003040001057983 */ /* 0x000ea40000300800 */
[----:B------:R-:W3:Y:S02]  /*c0a80*/  LDL.LU R6, [R1+0x308] ;  /* 0x0003080001067983 */ /* 0x000ee40000300800 */
[----:B------:R-:W3:Y:S01]  /*c0a90*/  LDL.LU R7, [R1+0x30c] ;  /* 0x00030c0001077983 */ /* 0x000ee20000300800 */
[----:B------:R-:W2:Y:S04]  /*c0aa0*/  LDL.LU.64 R22, [R1+0x38] ;  /* 0x0000380001167983 */ /* 0x000ea80000300a00 */
[----:B--2---:R-:W-:Y:S01]  /*c0ab0*/  STL.64 [R1+0xaa50], R22 ;  /* 0x00aa501601007387 */ /* 0x004fe20000100a00 */
[----:B---3--:R-:W-:Y:S02]  /*c0ac0*/  STL.64 [R1+0xaa18], R6 ;  /* 0x00aa180601007387 */ /* 0x008fe40000100a00 */
[----:B------:R0:W-:Y:S02]  /*c0ad0*/  STL.64 [R1+0xaa10], R4 ;  /* 0x00aa100401007387 */ /* 0x0001e40000100a00 */
[----:B0-----:R-:W2:Y:S01]  /*c0ae0*/  LDL.LU R4, [R1+0x310] ;  /* 0x0003100001047983 */ /* 0x001ea20000300800 */
[----:B------:R-:W2:Y:S02]  /*c0af0*/  LDL.LU R5, [R1+0x314] ;  /* 0x0003140001057983 */ /* 0x000ea40000300800 */
[----:B------:R-:W3:Y:S02]  /*c0b00*/  LDL.LU R6, [R1+0x318] ;  /* 0x0003180001067983 */ /* 0x000ee40000300800 */
[----:B------:R-:W3:Y:S01]  /*c0b10*/  LDL.LU R7, [R1+0x31c] ;  /* 0x00031c0001077983 */ /* 0x000ee20000300800 */
[----:B------:R-:W2:Y:S01]  /*c0b20*/  LDL.LU R20, [R1+0x340] ;  /* 0x0003400001147983 */ /* 0x000ea20000300800 */
[----:B------:R-:W4:Y:S02]  /*c0b30*/  LDL.LU R21, [R1+0x344] ;  /* 0x0003440001157983 */ /* 0x000f240000300800 */
[----:B------:R-:W4:Y:S02]  /*c0b40*/  LDL.LU R22, [R1+0x348] ;  /* 0x0003480001167983 */ /* 0x000f240000300800 */
[----:B------:R-:W4:Y:S01]  /*c0b50*/  LDL.LU R23, [R1+0x34c] ;  /* 0x00034c0001177983 */ /* 0x000f220000300800 */
[----:B------:R-:W4:Y:S01]  /*c0b60*/  LDL.LU R8, [R1+0x350] ;  /* 0x0003500001087983 */ /* 0x000f220000300800 */
[----:B------:R-:W4:Y:S02]  /*c0b70*/  LDL.LU R9, [R1+0x354] ;  /* 0x0003540001097983 */ /* 0x000f240000300800 */
[----:B------:R-:W4:Y:S02]  /*c0b80*/  LDL.LU R10, [R1+0x358] ;  /* 0x00035800010a7983 */ /* 0x000f240000300800 */
[----:B------:R-:W4:Y:S01]  /*c0b90*/  LDL.LU R11, [R1+0x35c] ;  /* 0x00035c00010b7983 */ /* 0x000f220000300800 */
        /* <DEDUP_REMOVED lines=13> */
[----:B----4-:R0:W-:Y:S03]  /*c0c70*/  STL.64 [R1+0xa918], R24 ;  /* 0x00a9181801007387 */ /* 0x0101e60000100a00 */
[----:B0-----:R-:W3:Y:S01]  /*c0c80*/  LDL.LU R24, [R1+0x70] ;  /* 0x0000700001187983 */ /* 0x001ee20000300800 */
[----:B------:R-:W3:Y:S02]  /*c0c90*/  LDL.LU R25, [R1+0x74] ;  /* 0x0000740001197983 */ /* 0x000ee40000300800 */
[----:B------:R-:W4:Y:S02]  /*c0ca0*/  LDL.LU R26, [R1+0x78] ;  /* 0x00007800011a7983 */ /* 0x000f240000300800 */
[----:B------:R-:W4:Y:S01]  /*c0cb0*/  LDL.LU R27, [R1+0x7c] ;  /* 0x00007c00011b7983 */ /* 0x000f220000300800 */
[C---:B------:R-:W-:Y:S01]  /*c0cc0*/  HMMA.16816.F32.BF16 R8, R16.reuse, R14, R8 ;  /* 0x0000000e1008723c */ /* 0x040fe20000041808 */
        /* <DEDUP_REMOVED lines=11> */
[----:B------:R-:W3:Y:S02]  /*c0d80*/  LDL.LU R27, [R1+0x9c] ;  /* 0x00009c00011b7983 */ /* 0x000ee40000300800 */
        /* <DEDUP_REMOVED lines=77> */
[----:B------:R-:W3:Y:S02]  /*c1260*/  LDL.LU.64 R22, [R1+0xa968] ;  /* 0x00a9680001167983 */ /* 0x000ee40000300a00 */
[----:B------:R-:W3:Y:S11]  /*c1270*/  LDL.LU.64 R20, [R1+0xa960] ;  /* 0x00a9600001147983 */ /* 0x000ef60000300a00 */
[----:B------:R-:W-:Y:S07]  /*c1280*/  @!UPT UIADD3 URZ, URZ, URZ, URZ ;  /* 0x0000003f3f3ff290 */ /* 0x000fee000fffe03f */
[----:B------:R0:W-:Y:S01]  /*c1290*/  STL.64 [R1+0x8e0], R16 ;  /* 0x0008e01001007387 */ /* 0x0001e20000100a00 */
[----:B------:R-:W-:Y:S03]  /*c12a0*/  STL.64 [R1+0x8e8], R18 ;  /* 0x0008e81201007387 */ /* 0x000fe60000100a00 */
[----:B0-----:R-:W2:Y:S01]  /*c12b0*/  LDL.LU R16, [R1+0x40] ;  /* 0x0000400001107983 */ /* 0x001ea20000300800 */
[----:B------:R-:W-:Y:S02]  /*c12c0*/  IMAD.MOV.U32 R17, RZ, RZ, R29 ;  /* 0x000000ffff117224 */ /* 0x000fe400078e001d */
[----:B------:R-:W4:Y:S01]  /*c12d0*/  LDL.LU R29, [R1+0xa958] ;  /* 0x00a95800011d7983 */ /* 0x000f220000300800 */
        /* <DEDUP_REMOVED lines=16> */
[----:B------:R-:W2:Y:S11]  /*c13e0*/  LDL.LU.64 R24, [R1+0xa918] ;  /* 0x00a9180001187983 */ /* 0x000eb60000300a00 */
[----:B------:R-:W-:Y:S09]  /*c13f0*/  @!UPT UIADD3 URZ, URZ, URZ, URZ ;  /* 0x0000003f3f3ff290 */ /* 0x000ff2000fffe03f */
[----:B------:R-:W-:Y:S01]  /*c1400*/  STL.64 [R1+0x100], R4 ;  /* 0x0001000401007387 */ /* 0x000fe20000100a00 */
[----:B------:R0:W-:Y:S03]  /*c1410*/  STL.64 [R1+0x108], R6 ;  /* 0x0001080601007387 */ /* 0x0001e60000100a00 */
[----:B0-----:R-:W3:Y:S01]  /*c1420*/  LDL.LU.64 R6, [R1+0xa910] ;  /* 0x00a9100001067983 */ /* 0x001ee20000300a00 */
[----:B------:R-:W3:Y:S02]  /*c1430*/  LDL.LU.64 R4, [R1+0xa908] ;  /* 0x00a9080001047983 */ /* 0x000ee40000300a00 */
[----:B---3--:R-:W-:Y:S11]  /*c1440*/  HMMA.16816.F32.BF16 R4, R20, R26, R4 ;  /* 0x0000001a1404723c */ /* 0x008ff60000041804 */
[----:B------:R-:W-:Y:S11]  /*c1450*/  @!UPT UIADD3 URZ, URZ, URZ, URZ ;  /* 0x0000003f3f3ff290 */ /* 0x000ff6000fffe03f */
[----:B------:R-:W-:Y:S01]  /*c1460*/  @!UPT UIADD3 URZ, URZ, URZ, URZ ;  /* 0x0000003f3f3ff290 */ /* 0x000fe2000fffe03f */
[----:B------:R-:W-:Y:S01]  /*c1470*/  STL.64 [R1+0xf0], R4 ;  /* 0x0000f00401007387 */ /* 0x000fe20000100a00 */
[----:B------:R0:W-:Y:S03]  /*c1480*/  STL.64 [R1+0xf8], R6 ;  /* 0x0000f80601007387 */ /* 0x0001e60000100a00 */
[----:B0-----:R-:W3:Y:S01]  /*c1490*/  LDL.LU R7, [R1+0xa900] ;  /* 0x00a9000001077983 */ /* 0x001ee20000300800 */
[----:B------:R-:W-:Y:S02]  /*c14a0*/  IMAD.MOV.U32 R18, RZ, RZ, R9 ;  /* 0x000000ffff127224 */ /* 0x000fe400078e0009 */
[----:B------:R-:W-:Y:S02]  /*c14b0*/  IMAD.MOV.U32 R19, RZ, RZ, R8 ;  /* 0x000000ffff137224 */ /* 0x000fe400078e0008 */
[----:B------:R-:W-:Y:S02]  /*c14c0*/  IMAD.MOV.U32 R26, RZ, RZ, R13 ;  /* 0x000000ffff1a7224 */ /* 0x000fe400078e000d */
[----:B------:R-:W-:-:S03]  /*c14d0*/  IMAD.MOV.U32 R27, RZ, RZ, R12 ;  /* 0x000000ffff1b7224 */ /* 0x000fc600078e000c */
[C---:B--2---:R-:W-:Y:S08]  /*c14e0*/  HMMA.16816.F32.BF16 R8, R20.reuse, R10, R16 ;  /* 0x0000000a1408723c */ /* 0x044ff00000041810 */
[----:B------:R-:W-:Y:S01]  /*c14f0*/  HMMA.16816.F32.BF16 R12, R20, R14, R24 ;  /* 0x0000000e140c723c */ /* 0x000fe20000041818 */
[----:B----4-:R-:W-:Y:S11]  /*c1500*/  LDSM.16.M88.4 R24, [R29+0xc080] ;  /* 0x00c080001d18783b */ /* 0x010ff60000000200 */
[----:B------:R-:W-:Y:S11]  /*c1510*/  @!UPT UIADD3 URZ, URZ, URZ, URZ ;  /* 0x0000003f3f3ff290 */ /* 0x000ff6000fffe03f */
[----:B------:R-:W-:Y:S01]  /*c1520*/  STL.64 [R1+0xe0], R12 ;  /* 0x0000e00c01007387 */ /* 0x000fe20000100a00 */
[----:B------:R-:W-:Y:S02]  /*c1530*/  STL.64 [R1+0xe8], R14 ;  /* 0x0000e80e01007387 */ /* 0x000fe40000100a00 */
[----:B------:R-:W0:Y:S04]  /*c1540*/  LDSM.16.M88.4 R12, [R29+0x80] ;  /* 0x000080001d0c783b */ /* 0x000e280000000200 */
[----:B0-----:R-:W-:Y:S02]  /*c1550*/  IMAD.MOV.U32 R0, RZ, RZ, R13 ;  /* 0x000000ffff007224 */ /* 0x001fe400078e000d */
[----:B------:R-:W-:Y:S01]  /*c1560*/  IMAD.MOV.U32 R28, RZ, RZ, R12 ;  /* 0x000000ffff1c7224 */ /* 0x000fe200078e000c */
[----:B---3--:R-:W0:Y:S02]  /*c1570*/  LDSM.16.MT88.4 R16, [R7+0x46000] ;  /* 0x046000000710783b */ /* 0x008e240000004200 */
[----:B------:R-:W-:Y:S02]  /*c1580*/  LDSM.16.MT88.4 R4, [R7+0x46080] ;  /* 0x046080000704783b */ /* 0x000fe40000004200 */
[----:B0-----:R-:W-:Y:S02]  /*c1590*/  STL.64 [R1+0xa840], R18 ;  /* 0x00a8401201007387 */ /* 0x001fe40000100a00 */
[----:B------:R-:W-:Y:S02]  /*c15a0*/  STL.64 [R1+0xd0], R8 ;  /* 0x0000d00801007387 */ /* 0x000fe40000100a00 */
[----:B------:R-:W-:Y:S02]  /*c15b0*/  STL.64 [R1+0xd8], R10 ;  /* 0x0000d80a01007387 */ /* 0x000fe40000100a00 */
[----:B------:R-:W0:Y:S04]  /*c15c0*/  LDSM.16.M88.4 R8, [R29+0x4080] ;  /* 0x004080001d08783b */ /* 0x000e280000000200 */
[----:B------:R1:W-:Y:S01]  /*c15d0*/  STL.64 [R1+0xa838], R16 ;  /* 0x00a8381001007387 */ /* 0x0003e20000100a00 */
[----:B------:R-:W-:Y:S02]  /*c15e0*/  STL.64 [R1+0x20], R12 ;  /* 0x0000200c01007387 */ /* 0x000fe40000100a00 */
[----:B------:R-:W-:Y:S02]  /*c15f0*/  STL.64 [R1+0x28], R14 ;  /* 0x0000280e01007387 */ /* 0x000fe40000100a00 */
[----:B------:R-:W-:Y:S01]  /*c1600*/  STL [R1+0xa8f4], R0 ;  /* 0x00a8f40001007387 */ /* 0x000fe20000100800 */
[----:B------:R-:W-:Y:S04]  /*c1610*/  STL [R1+0xa8f0], R28 ;  /* 0x00a8f01c01007387 */ /* 0x000fe80000100800 */
[----:B------:R-:W-:Y:S04]  /*c1620*/  LDSM.16.M88.4 R12, [R29+0x10080] ;  /* 0x010080001d0c783b */ /* 0x000fe80000000200 */
[----:B0-----:R-:W-:Y:S01]  /*c1630*/  STL.64 [R1+0x10], R8 ;  /* 0x0000100801007387 */ /* 0x001fe20000100a00 */
[----:B-1----:R-:W-:-:S02]  /*c1640*/  IMAD.MOV.U32 R17, RZ, RZ, R8 ;  /* 0x000000ffff117224 */ /* 0x002fc400078e0008 */
[----:B------:R-:W-:Y:S02]  /*c1650*/  STL.64 [R1+0x18], R10 ;  /* 0x0000180a01007387 */ /* 0x000fe40000100a00 */
[----:B------:R-:W-:Y:S02]  /*c1660*/  IMAD.MOV.U32 R16, RZ, RZ, R9 ;  /* 0x000000ffff107224 */ /* 0x000fe400078e0009 */
[----:B------:R-:W0:Y:S04]  /*c1670*/  LDSM.16.M88.4 R8, [R29+0x8080] ;  /* 0x008080001d08783b */ /* 0x000e280000000200 */
[----:B0-----:R-:W-:Y:S01]  /*c1680*/  STL.64 [R1], R8 ;  /* 0x0000000801007387 */ /* 0x001fe20000100a00 */
[----:B------:R-:W-:Y:S02]  /*c1690*/  IMAD.MOV.U32 R0, RZ, RZ, R8 ;  /* 0x000000ffff007224 */ /* 0x000fe400078e0008 */
[----:B------:R-:W-:Y:S02]  /*c16a0*/  STL.64 [R1+0x8], R10 ;  /* 0x0000080a01007387 */ /* 0x000fe40000100a00 */
[----:B------:R-:W-:-:S02]  /*c16b0*/  IMAD.MOV.U32 R28, RZ, RZ, R9 ;  /* 0x000000ffff1c7224 */ /* 0x000fc400078e0009 */
[----:B------:R-:W0:Y:S04]  /*c16c0*/  LDSM.16.M88.4 R8, [R29+0x14080] ;  /* 0x014080001d08783b */ /* 0x000e280000000200 */
[----:B------:R-:W-:Y:S01]  /*c16d0*/  STL.64 [R1+0xa808], R26 ;  /* 0x00a8081a01007387 */ /* 0x000fe20000100a00 */
[----:B------:R-:W-:Y:S02]  /*c16e0*/  STL.64 [R1+0xa800], R24 ;  /* 0x00a8001801007387 */ /* 0x000fe40000100a00 */
[----:B------:R-:W-:Y:S02]  /*c16f0*/  STL [R1+0x9fe4], R14 ;  /* 0x009fe40e01007387 */ /* 0x000fe40000100800 */
[----:B------:R-:W-:Y:S01]  /*c1700*/  STL [R1+0x9fe0], R15 ;  /* 0x009fe00f01007387 */ /* 0x000fe20000100800 */
[----:B0-----:R-:W-:Y:S01]  /*c1710*/  STL [R1+0x9f2c], R10 ;  /* 0x009f2c0a01007387 */ /* 0x001fe20000100800 */
[----:B------:R-:W-:Y:S02]  /*c1720*/  STL [R1+0x9f28], R11 ;  /* 0x009f280b01007387 */ /* 0x000fe40000100800 */
[----:B------:R0:W-:Y:S02]  /*c1730*/  STL.64 [R1+0xa810], R8 ;  /* 0x00a8100801007387 */ /* 0x0001e40000100a00 */
[----:B0-----:R-:W2:Y:S01]  /*c1740*/  LDL.LU R8, [R1+0x880] ;  /* 0x0008800001087983 */ /* 0x001ea20000300800 */
[----:B------:R-:W2:Y:S02]  /*c1750*/  LDL.LU R9, [R1+0x884] ;  /* 0x0008840001097983 */ /* 0x000ea40000300800 */
[----:B------:R-:W2:Y:S02]  /*c1760*/  LDL.LU R10, [R1+0x888] ;  /* 0x00088800010a7983 */ /* 0x000ea40000300800 */
[----:B------:R-:W2:Y:S02]  /*c1770*/  LDL.LU R11, [R1+0x88c] ;  /* 0x00088c00010b7983 */ /* 0x000ea40000300800 */
[----:B------:R-:W-:-:S02]  /*c1780*/  IMAD.MOV.U32 R26, RZ, RZ, R3 ;  /* 0x000000ffff1a7224 */ /* 0x000fc400078e0003 */
[----:B------:R-:W-:-:S07]  /*c1790*/  IMAD.MOV.U32 R27, RZ, RZ, R2 ;  /* 0x000000ffff1b7224 */ /* 0x000fce00078e0002 */
[----:B--2---:R-:W-:Y:S01]  /*c17a0*/  HMMA.16816.F32.BF16 R24, R20, R26, R8 ;  /* 0x0000001a1418723c */ /* 0x004fe20000041808 */
[----:B------:R-:W0:Y:S11]  /*c17b0*/  LDSM.16.M88.4 R8, [R29+0x18080] ;  /* 0x018080001d08783b */ /* 0x000e360000000200 */
[----:B------:R-:W-:Y:S11]  /*c17c0*/  @!UPT UIADD3 URZ, URZ, URZ, URZ ;  /* 0x0000003f3f3ff290 */ /* 0x000ff6000fffe03f */
[----:B------:R-:W-:Y:S01]  /*c17d0*/  STL.64 [R1+0x880], R24 ;  /* 0x0008801801007387 */ /* 0x000fe20000100a00 */
[----:B------:R-:W-:Y:S02]  /*c17e0*/  STL.64 [R1+0x888], R26 ;  /* 0x0008881a01007387 */ /* 0x000fe40000100a00 */
[----:B------:R-:W1:Y:S01]  /*c17f0*/  LDSM.16.M88.4 R24, [R29+0x1c080] ;  /* 0x01c080001d18783b */ /* 0x000e620000000200 */
[----:B0-----:R-:W-:Y:S03]  /*c1800*/  STL.64 [R1+0x30], R8 ;  /* 0x0000300801007387 */ /* 0x001fe60000100a00 */
[----:B------:R-:W-:Y:S02]  /*c1810*/  STL.64 [R1+0x38], R10 ;  /* 0x0000380a01007387 */ /* 0x000fe40000100a00 */
[----:B------:R-:W0:Y:S01]  /*c1820*/  LDSM.16.M88.4 R8, [R29+0x20080] ;  /* 0x020080001d08783b */ /* 0x000e220000000200 */
[----:B-1----:R-:W-:Y:S03]  /*c1830*/  STL.64 [R1+0xc0], R24 ;  /* 0x0000c01801007387 */ /* 0x002fe60000100a00 */
[----:B------:R-:W-:Y:S01]  /*c1840*/  STL.64 [R1+0xc8], R26 ;  /* 0x0000c81a01007387 */ /* 0x000fe20000100a00 */
[----:B0-----:R-:W-:Y:S01]  /*c1850*/  STL.64 [R1+0xb0], R8 ;  /* 0x0000b00801007387 */ /* 0x001fe20000100a00 */
[----:B------:R-:W-:-:S02]  /*c1860*/  IMAD.MOV.U32 R2, RZ, RZ, R8 ;  /* 0x000000ffff027224 */ /* 0x000fc400078e0008 */
[----:B------:R-:W-:Y:S02]  /*c1870*/  STL.64 [R1+0xb8], R10 ;  /* 0x0000b80a01007387 */ /* 0x000fe40000100a00 */
[----:B------:R-:W-:Y:S02]  /*c1880*/  IMAD.MOV.U32 R3, RZ, RZ, R9 ;  /* 0x000000ffff037224 */ /* 0x000fe400078e0009 */
[----:B------:R-:W0:Y:S02]  /*c1890*/  LDSM.16.M88.4 R8, [R29+0x24080] ;  /* 0x024080001d08783b */ /* 0x000e240000000200 */
[----:B0-----:R-:W-:Y:S02]  /*c18a0*/  IMAD.MOV.U32 R27, RZ, RZ, R8 ;  /* 0x000000ffff1b7224 */ /* 0x001fe400078e0008 */
[----:B------:R-:W-:Y:S01]  /*c18b0*/  IMAD.MOV.U32 R26, RZ, RZ, R9 ;  /* 0x000000ffff1a7224 */ /* 0x000fe200078e0009 */
[----:B------:R-:W-:Y:S01]  /*c18c0*/  STL.64 [R1+0xa0], R8 ;  /* 0x0000a00801007387 */ /* 0x000fe20000100a00 */
[----:B------:R-:W-:Y:S02]  /*c18d0*/  STL.64 [R1+0xa8], R10 ;  /* 0x0000a80a01007387 */ /* 0x000fe40000100a00 */
[----:B------:R-:W0:Y:S01]  /*c18e0*/  LDSM.16.M88.4 R8, [R29+0x2c080] ;  /* 0x02c080001d08783b */ /* 0x000e220000000200 */
[----:B------:R-:W-:Y:S03]  /*c18f0*/  STL.64 [R1+0xa8f8], R26 ;  /* 0x00a8f81a01007387 */ /* 0x000fe60000100a00 */
[----:B------:R-:W1:Y:S04]  /*c1900*/  LDSM.16.M88.4 R24, [R29+0x28080] ;  /* 0x028080001d18783b */ /* 0x000e680000000200 */
[----:B0-----:R-:W-:Y:S01]  /*c1910*/  IMAD.MOV.U32 R15, RZ, RZ, R8 ;  /* 0x000000ffff0f7224 */ /* 0x001fe200078e0008 */
[----:B-1----:R-:W-:Y:S01]  /*c1920*/  STL.64 [R1+0x90], R24 ;  /* 0x0000901801007387 */ /* 0x002fe20000100a00 */
[----:B------:R-:W-:Y:S02]  /*c1930*/  STL.64 [R1+0x98], R26 ;  /* 0x0000981a01007387 */ /* 0x000fe40000100a00 */
[----:B------:R-:W-:Y:S02]  /*c1940*/  STL.64 [R1+0x80], R8 ;  /* 0x0000800801007387 */ /* 0x000fe40000100a00 */
[----:B------:R-:W-:Y:S02]  /*c1950*/  STL.64 [R1+0x88], R10 ;  /* 0x0000880a01007387 */ /* 0x000fe40000100a00 */
[----:B------:R-:W-:Y:S01]  /*c1960*/  IMAD.MOV.U32 R14, RZ, RZ, R9 ;  /* 0x000000ffff0e7224 */ /* 0x000fe200078e0009 */
[----:B------:R-:W-:Y:S04]  /*c1970*/  LDSM.16.M88.4 R24, [R29+0x34080] ;  /* 0x034080001d18783b */ /* 0x000fe80000000200 */
[----:B------:R-:W0:Y:S04]  /*c1980*/  LDSM.16.M88.4 R8, [R29+0x30080] ;  /* 0x030080001d08783b */ /* 0x000e280000000200 */
[----:B------:R-:W-:Y:S01]  /*c1990*/  STL.64 [R1+0xa7f8], R14 ;  /* 0x00a7f80e01007387 */ /* 0x000fe20000100a00 */
[----:B------:R-:W-:Y:S02]  /*c19a0*/  STL.64 [R1+0xa7f0], R12 ;  /* 0x00a7f00c01007387 */ /* 0x000fe40000100a00 */
[----:B------:R-:W-:Y:S01]  /*c19b0*/  LDSM.16.M88.4 R12, [R29+0x38080] ;  /* 0x038080001d0c783b */ /* 0x000fe20000000200 */
[----:B0-----:R-:W-:Y:S03]  /*c19c0*/  STL.64 [R1+0x70], R8 ;  /* 0x0000700801007387 */ /* 0x001fe60000100a00 */
[----:B------:R-:W-:Y:S02]  /*c19d0*/  STL.64 [R1+0x78], R10 ;  /* 0x0000780a01007387 */ /* 0x000fe40000100a00 */
[----:B------:R-:W0:Y:S04]  /*c19e0*/  LDSM.16.M88.4 R8, [R29+0x3c080] ;  /* 0x03c080001d08783b */ /* 0x000e280000000200 */
[----:B------:R-:W-:Y:S01]  /*c19f0*/  STL.64 [R1+0x60], R24 ;  /* 0x0000601801007387 */ /* 0x000fe20000100a00 */
[----:B------:R-:W-:Y:S01]  /*c1a00*/  STL.64 [R1+0x68], R26 ;  /* 0x0000681a01007387 */ /* 0x000fe20000100a00 */
[----:B0-----:R-:W-:-:S03]  /*c1a10*/  IMAD.MOV.U32 R29, RZ, RZ, R11 ;  /* 0x000000ffff1d7224 */ /* 0x001fc600078e000b */
[----:B------:R-:W-:Y:S01]  /*c1a20*/  STL.64 [R1+0x40], R8 ;  /* 0x0000400801007387 */ /* 0x000fe20000100a00 */
[----:B------:R-:W-:Y:S02]  /*c1a30*/  STL.64 [R1+0x50], R12 ;  /* 0x0000500c01007387 */ /* 0x000fe40000100a00 */
[----:B------:R-:W-:Y:S02]  /*c1a40*/  STL.64 [R1+0x58], R14 ;  /* 0x0000580e01007387 */ /* 0x000fe40000100a00 */
[----:B------:R-:W-:Y:S01]  /*c1a50*/  STL.64 [R1+0x48], R10 ;  /* 0x0000480a01007387 */ /* 0x000fe20000100a00 */
[----:B------:R-:W-:Y:S01]  /*c1a60*/  STL [R1+0x9e80], R29 ;  /* 0x009e801d01007387 */ /* 0x000fe20000100800 */
[----:B------:R-:W2:Y:S02]  /*c1a70*/  LDL.LU R18, [R1+0x168] ;  /* 0x0001680001127983 */ /* 0x000ea40000300800 */
[----:B------:R-:W2:Y:S02]  /*c1a80*/  LDL.LU R19, [R1+0x16c] ;  /* 0x00016c0001137983 */ /* 0x000ea40000300800 */
[----:B--2---:R0:W-:Y:S01]  /*c1a90*/  STL.64 [R1+0xa858], R18 ;  /* 0x00a8581201007387 */ /* 0x0041e20000100a00 */
[----:B------:R-:W-:Y:S02]  /*c1aa0*/  STL.64 [R1+0xa758], R6 ;  /* 0x00a7580601007387 */ /* 0x000fe40000100a00 */
[----:B------:R1:W-:Y:S01]  /*c1ab0*/  STL.64 [R1+0xa750], R4 ;  /* 0x00a7500401007387 */ /* 0x0003e20000100a00 */
[----:B0-----:R-:W2:Y:S01]  /*c1ac0*/  LDL.LU R18, [R1+0x178] ;  /* 0x0001780001127983 */ /* 0x001ea20000300800 */
[----:B------:R-:W2:Y:S02]  /*c1ad0*/  LDL.LU R19, [R1+0x17c] ;  /* 0x00017c0001137983 */ /* 0x000ea40000300800 */
[----:B-1----:R-:W-:-:S02]  /*c1ae0*/  IMAD.MOV.U32 R4, RZ, RZ, R17 ;  /* 0x000000ffff047224 */ /* 0x002fc400078e0011 */
[----:B------:R-:W-:Y:S01]  /*c1af0*/  IMAD.MOV.U32 R5, RZ, RZ, R16 ;  /* 0x000000ffff057224 */ /* 0x000fe200078e0010 */
[----:B--2---:R-:W-:Y:S04]  /*c1b00*/  STL.64 [R1+0xa870], R18 ;  /* 0x00a8701201007387 */ /* 0x004fe80000100a00 */
[----:B------:R0:W-:Y:S02]  /*c1b10*/  STL.64 [R1+0xa828], R4 ;  /* 0x00a8280401007387 */ /* 0x0001e40000100a00 */
        /* <DEDUP_REMOVED lines=33> */
[----:B------:R-:W2:Y:S02]  /*c1d30*/  LDL.LU R10, [R1+0x1e8] ;  /* 0x0001e800010a7983 */ /* 0x000ea40000300800 */
[----:B------:R-:W2:Y:S01]  /*c1d40*/  LDL.LU R11, [R1+0x1ec] ;  /* 0x0001ec00010b7983 */ /* 0x000ea20000300800 */
[----:B------:R-:W2:Y:S01]  /*c1d50*/  LDL.LU R24, [R1+0x8c0] ;  /* 0x0008c00001187983 */ /* 0x000ea20000300800 */
[----:B------:R-:W2:Y:S02]  /*c1d60*/  LDL.LU R25, [R1+0x8c4] ;  /* 0x0008c40001197983 */ /* 0x000ea40000300800 */
[----:B------:R-:W2:Y:S02]  /*c1d70*/  LDL.LU R26, [R1+0x8c8] ;  /* 0x0008c800011a7983 */ /* 0x000ea40000300800 */
[----:B------:R-:W2:Y:S01]  /*c1d80*/  LDL.LU R27, [R1+0x8cc] ;  /* 0x0008cc00011b7983 */ /* 0x000ea20000300800 */
        /* <DEDUP_REMOVED lines=9> */
[----:B----4-:R0:W-:Y:S01]  /*c1e20*/  STL.64 [R1+0xa8e8], R18 ;  /* 0x00a8e81201007387 */ /* 0x0101e20000100a00 */
[----:B------:R-:W4:Y:S02]  /*c1e30*/  LDL.LU R14, [R1+0x1d8] ;  /* 0x0001d800010e7983 */ /* 0x000f240000300800 */
[----:B------:R-:W4:Y:S02]  /*c1e40*/  LDL.LU R15, [R1+0x1dc] ;  /* 0x0001dc00010f7983 */ /* 0x000f240000300800 */
[----:B------:R-:W4:Y:S01]  /*c1e50*/  LDL.LU R16, [R1+0x8b0] ;  /* 0x0008b00001107983 */ /* 0x000f220000300800 */
[----:B------:R-:W4:Y:S04]  /*c1e60*/  LDL.LU R17, [R1+0x8b4] ;  /* 0x0008b40001117983 */ /* 0x000f280000300800 */
[----:B0-----:R-:W4:Y:S01]  /*c1e70*/  LDL.LU R18, [R1+0x8b8] ;  /* 0x0008b80001127983 */ /* 0x001f220000300800 */
[----:B------:R-:W4:Y:S02]  /*c1e80*/  LDL.LU R19, [R1+0x8bc] ;  /* 0x0008bc0001137983 */ /* 0x000f240000300800 */
[----:B---3--:R-:W-:Y:S02]  /*c1e90*/  STL.64 [R1+0xa8b0], R6 ;  /* 0x00a8b00601007387 */ /* 0x008fe40000100a00 */
[----:B--2---:R0:W-:Y:S02]  /*c1ea0*/  STL.64 [R1+0xa8a8], R4 ;  /* 0x00a8a80401007387 */ /* 0x0041e40000100a00 */
        /* <DEDUP_REMOVED lines=15> */
[----:B------:R-:W2:Y:S02]  /*c1fa0*/  LDL.LU R6, [R1+0x8a8] ;  /* 0x0008a80001067983 */ /* 0x000ea40000300800 */
[----:B------:R-:W2:Y:S01]  /*c1fb0*/  LDL.LU R7, [R1+0x8ac] ;  /* 0x0008ac0001077983 */ /* 0x000ea20000300800 */
[----:B------:R-:W3:Y:S01]  /*c1fc0*/  LDL.LU.64 R26, [R1+0xa8f8] ;  /* 0x00a8f800011a7983 */ /* 0x000ee20000300a00 */
[----:B------:R-:W-:-:S02]  /*c1fd0*/  IMAD.MOV.U32 R24, RZ, RZ, R0 ;  /* 0x000000ffff187224 */ /* 0x000fc400078e0000 */
[----:B------:R-:W2:Y:S02]  /*c1fe0*/  LDL.LU R0, [R1+0xa8f4] ;  /* 0x00a8f40001007983 */ /* 0x000ea40000300800 */
[----:B------:R-:W-:-:S07]  /*c1ff0*/  IMAD.MOV.U32 R25, RZ, RZ, R28 ;  /* 0x000000ffff197224 */ /* 0x000fce00078e001c */
[----:B------:R-:W-:Y:S01]  /*c2000*/  STL.64 [R1+0x8c0], R8 ;  /* 0x0008c00801007387 */ /* 0x000fe20000100a00 */
[----:B------:R-:W-:Y:S02]  /*c2010*/  STL.64 [R1+0x8c8], R10 ;  /* 0x0008c80a01007387 */ /* 0x000fe40000100a00 */
[----:B------:R-:W2:Y:S01]  /*c2020*/  LDL.LU R28, [R1+0xa8f0] ;  /* 0x00a8f000011c7983 */ /* 0x000ea20000300800 */
[C---:B----4-:R-:W-:Y:S01]  /*c2030*/  HMMA.16816.F32.BF16 R12, R20.reuse, R14, R16 ;  /* 0x0000000e140c723c */ /* 0x050fe20000041810 */
[----:B---3--:R-:W-:Y:S01]  /*c2040*/  STL.64 [R1+0xa820], R26 ;  /* 0x00a8201a01007387 */ /* 0x008fe20000100a00 */
[----:B------:R0:W-:Y:S03]  /*c2050*/  STL.64 [R1+0xa818], R24 ;  /* 0x00a8181801007387 */ /* 0x0001e60000100a00 */
        /* <DEDUP_REMOVED lines=8> */
[----:B------:R-:W2:Y:S06]  /*c20e0*/  LDL.LU.64 R18, [R1+0xa8e8] ;  /* 0x00a8e80001127983 */ /* 0x000eac0000300a00 */
[----:B------:R0:W-:Y:S02]  /*c20f0*/  STL.64 [R1+0x8b0], R12 ;  /* 0x0008b00c01007387 */ /* 0x0001e40000100a00 */
[----:B------:R1:W-:Y:S01]  /*c2100*/  STL.64 [R1+0x8b8], R14 ;  /* 0x0008b80e01007387 */ /* 0x0003e20000100a00 */
        /* <DEDUP_REMOVED lines=48> */
[----:B------:R-:W2:Y:S02]  /*c2410*/  LDL.LU.64 R4, [R1+0xa848] ;  /* 0x00a8480001047983 */ /* 0x000ea40000300a00 */
[----:B------:R-:W2:Y:S02]  /*c2420*/  LDL.LU.64 R18, [R1+0xa840] ;  /* 0x00a8400001127983 */ /* 0x000ea40000300a00 */
[----:B------:R-:W2:Y:S11]  /*c2430*/  LDL.LU.64 R16, [R1+0xa838] ;  /* 0x00a8380001107983 */ /* 0x000eb60000300a00 */
[----:B------:R-:W-:Y:S05]  /*c2440*/  @!UPT UIADD3 URZ, URZ, URZ, URZ ;  /* 0x0000003f3f3ff290 */ /* 0x000fea000fffe03f */
[----:B------:R0:W-:Y:S01]  /*c2450*/  STL.64 [R1+0x500], R20 ;  /* 0x0005001401007387 */ /* 0x0001e20000100a00 */
[----:B------:R2:W-:Y:S02]  /*c2460*/  STL.64 [R1+0x508], R22 ;  /* 0x0005081601007387 */ /* 0x0005e40000100a00 */
[----:B0-----:R-:W-:Y:S02]  /*c2470*/  IMAD.MOV.U32 R20, RZ, RZ, R28 ;  /* 0x000000ffff147224 */ /* 0x001fe400078e001c */
[----:B------:R-:W-:Y:S01]  /*c2480*/  IMAD.MOV.U32 R21, RZ, RZ, R0 ;  /* 0x000000ffff157224 */ /* 0x000fe200078e0000 */
[----:B------:R-:W3:Y:S01]  /*c2490*/  LDL.LU R28, [R1+0xa834] ;  /* 0x00a83400011c7983 */ /* 0x000ee20000300800 */
[----:B------:R-:W3:Y:S05]  /*c24a0*/  LDL.LU R0, [R1+0xa830] ;  /* 0x00a8300001007983 */ /* 0x000eea0000300800 */
[C---:B--2---:R-:W-:Y:S01]  /*c24b0*/  HMMA.16816.F32.BF16 R20, R16.reuse, R20, R4 ;  /* 0x000000141014723c */ /* 0x044fe20000041804 */
[----:B------:R-:W3:Y:S11]  /*c24c0*/  LDL.LU.64 R4, [R1+0xa828] ;  /* 0x00a8280001047983 */ /* 0x000ef60000300a00 */
[----:B------:R-:W-:Y:S11]  /*c24d0*/  @!UPT UIADD3 URZ, URZ, URZ, URZ ;  /* 0x0000003f3f3ff290 */ /* 0x000ff6000fffe03f */
[----:B------:R0:W-:Y:S01]  /*c24e0*/  STL.64 [R1+0x4f0], R20 ;  /* 0x0004f01401007387 */ /* 0x0001e20000100a00 */
[----:B------:R1:W-:Y:S03]  /*c24f0*/  STL.64 [R1+0x4f8], R22 ;  /* 0x0004f81601007387 */ /* 0x0003e60000100a00 */
[----:B0-----:R-:W2:Y:S01]  /*c2500*/  LDL.LU R20, [R1+0x4a0] ;  /* 0x0004a00001147983 */ /* 0x001ea20000300800 */
[----:B------:R-:W2:Y:S02]  /*c2510*/  LDL.LU R21, [R1+0x4a4] ;  /* 0x0004a40001157983 */ /* 0x000ea40000300800 */
[----:B-1----:R-:W2:Y:S02]  /*c2520*/  LDL.LU R22, [R1+0x4a8] ;  /* 0x0004a80001167983 */ /* 0x002ea40000300800 */
[----:B------:R-:W2:Y:S01]  /*c2530*/  LDL.LU R23, [R1+0x4ac] ;  /* 0x0004ac0001177983 */ /* 0x000ea20000300800 */
[----:B---3--:R-:W-:Y:S01]  /*c2540*/  HMMA.16816.F32.BF16 R4, R16, R4, R24 ;  /* 0x000000041004723c */ /* 0x008fe20000041818 */
[----:B--2---:R-:W-:Y:S01]  /*c2550*/  STL.64 [R1+0xa7e0], R22 ;  /* 0x00a7e01601007387 */ /* 0x004fe20000100a00 */
[----:B------:R0:W-:Y:S03]  /*c2560*/  STL.64 [R1+0xa7d8], R20 ;  /* 0x00a7d81401007387 */ /* 0x0001e60000100a00 */
[----:B0-----:R-:W2:Y:S01]  /*c2570*/  LDL.LU R20, [R1+0x4b0] ;  /* 0x0004b00001147983 */ /* 0x001ea20000300800 */
[----:B------:R-:W2:Y:S02]  /*c2580*/  LDL.LU R21, [R1+0x4b4] ;  /* 0x0004b40001157983 */ /* 0x000ea40000300800 */
[----:B------:R-:W2:Y:S02]  /*c2590*/  LDL.LU R22, [R1+0x4b8] ;  /* 0x0004b80001167983 */ /* 0x000ea40000300800 */
[----:B------:R-:W2:Y:S01]  /*c25a0*/  LDL.LU R23, [R1+0x4bc] ;  /* 0x0004bc0001177983 */ /* 0x000ea20000300800 */
[----:B------:R-:W3:Y:S01]  /*c25b0*/  LDL.LU.64 R26, [R1+0xa820] ;  /* 0x00a82000011a7983 */ /* 0x000ee20000300a00 */
[----:B------:R-:W4:Y:S11]  /*c25c0*/  LDL.LU.64 R24, [R1+0xa818] ;  /* 0x00a8180001187983 */ /* 0x000f360000300a00 */
[----:B------:R3:W-:Y:S02]  /*c25d0*/  STL.64 [R1+0x4e0], R4 ;  /* 0x0004e00401007387 */ /* 0x0007e40000100a00 */
[----:B------:R-:W-:Y:S02]  /*c25e0*/  STL.64 [R1+0x4e8], R6 ;  /* 0x0004e80601007387 */ /* 0x000fe40000100a00 */
[----:B---3--:R-:W-:-:S02]  /*c25f0*/  IMAD.MOV.U32 R4, RZ, RZ, R27 ;  /* 0x000000ffff047224 */ /* 0x008fc400078e001b */
[----:B------:R-:W-:-:S05]  /*c2600*/  IMAD.MOV.U32 R5, RZ, RZ, R26 ;  /* 0x000000ffff057224 */ /* 0x000fca00078e001a */
[----:B------:R0:W-:Y:S04]  /*c2610*/  STL.64 [R1+0xa7b0], R4 ;  /* 0x00a7b00401007387 */ /* 0x0001e80000100a00 */
[----:B0-----:R-:W3:Y:S01]  /*c2620*/  LDL.64 R4, [R1+0xc0] ;  /* 0x0000c00001047983 */ /* 0x001ee20000100a00 */
[C---:B----4-:R-:W-:Y:S11]  /*c2630*/  HMMA.16816.F32.BF16 R24, R16.reuse, R24, R8 ;  /* 0x000000181018723c */ /* 0x050ff60000041808 */
[----:B------:R-:W-:Y:S11]  /*c2640*/  @!UPT UIADD3 URZ, URZ, URZ, URZ ;  /* 0x0000003f3f3ff290 */ /* 0x000ff6000fffe03f */
[----:B------:R-:W-:Y:S02]  /*c2650*/  @!UPT UIADD3 URZ, URZ, URZ, URZ ;  /* 0x0000003f3f3ff290 */ /* 0x000fe4000fffe03f */
[----:B------:R-:W-:Y:S02]  /*c2660*/  IMAD.MOV.U32 R10, RZ, RZ, R26 ;  /* 0x000000ffff0a7224 */ /* 0x000fe400078e001a */
[----:B------:R-:W-:Y:S01]  /*c2670*/  IMAD.MOV.U32 R11, RZ, RZ, R27 ;  /* 0x000000ffff0b7224 */ /* 0x000fe200078e001b */
[----:B---3--:R0:W-:Y:S04]  /*c2680*/  STL.64 [R1+0xa7c0], R4 ;  /* 0x00a7c00401007387 */ /* 0x0081e80000100a00 */
[----:B0-----:R-:W3:Y:S01]  /*c2690*/  LDL.64 R4, [R1+0x30] ;  /* 0x0000300001047983 */ /* 0x001ee20000100a00 */
[----:B------:R-:W4:Y:S02]  /*c26a0*/  LDL.LU.64 R8, [R1+0xa810] ;  /* 0x00a8100001087983 */ /* 0x000f240000300a00 */
[----:B------:R0:W-:Y:S02]  /*c26b0*/  STL.64 [R1+0x4d0], R24 ;  /* 0x0004d01801007387 */ /* 0x0001e40000100a00 */
[----:B------:R-:W2:Y:S01]  /*c26c0*/  LDL.LU.64 R26, [R1+0xa808] ;  /* 0x00a80800011a7983 */ /* 0x000ea20000300a00 */
        /* <DEDUP_REMOVED lines=10> */
[----:B------:R-:W-:Y:S02]  /*c2770*/  STL.64 [R1+0xa718], R26 ;  /* 0x00a7181a01007387 */ /* 0x000fe40000100a00 */
[----:B------:R0:W-:Y:S02]  /*c2780*/  STL.64 [R1+0xa710], R24 ;  /* 0x00a7101801007387 */ /* 0x0001e40000100a00 */
[----:B0-----:R-:W-:-:S02]  /*c2790*/  IMAD.MOV.U32 R24, RZ, RZ, R2 ;  /* 0x000000ffff187224 */ /* 0x001fc400078e0002 */
[----:B------:R-:W-:Y:S01]  /*c27a0*/  IMAD.MOV.U32 R25, RZ, RZ, R3 ;  /* 0x000000ffff197224 */ /* 0x000fe200078e0003 */
[----:B------:R-:W3:Y:S01]  /*c27b0*/  LDL.LU R2, [R1+0xa7ec] ;  /* 0x00a7ec0001027983 */ /* 0x000ee20000300800 */
[----:B------:R-:W3:Y:S03]  /*c27c0*/  LDL.LU R3, [R1+0xa7e8] ;  /* 0x00a7e80001037983 */ /* 0x000ee60000300800 */
[----:B------:R0:W-:Y:S04]  /*c27d0*/  STL.64 [R1+0xa7b8], R24 ;  /* 0x00a7b81801007387 */ /* 0x0001e80000100a00 */
        /* <DEDUP_REMOVED lines=14> */
[----:B0-----:R-:W4:Y:S01]  /*c28c0*/  LDL.LU.64 R22, [R1+0xa7e0] ;  /* 0x00a7e00001167983 */ /* 0x001f220000300a00 */
[----:B------:R-:W4:Y:S02]  /*c28d0*/  LDL.LU.64 R20, [R1+0xa7d8] ;  /* 0x00a7d80001147983 */ /* 0x000f240000300a00 */
[----:B------:R-:W-:Y:S01]  /*c28e0*/  STL.64 [R1+0xa760], R12 ;  /* 0x00a7600c01007387 */ /* 0x000fe20000100a00 */
[C---:B----4-:R-:W-:Y:S11]  /*c28f0*/  HMMA.16816.F32.BF16 R20, R16.reuse, R8, R20 ;  /* 0x000000081014723c */ /* 0x050ff60000041814 */
[----:B------:R-:W-:Y:S11]  /*c2900*/  @!UPT UIADD3 URZ, URZ, URZ, URZ ;  /* 0x0000003f3f3ff290 */ /* 0x000ff6000fffe03f */
[----:B------:R-:W-:Y:S01]  /*c2910*/  @!UPT UIADD3 URZ, URZ, URZ, URZ ;  /* 0x0000003f3f3ff290 */ /* 0x000fe2000fffe03f */
[----:B------:R-:W-:Y:S01]  /*c2920*/  STL.64 [R1+0x4a0], R20 ;  /* 0x0004a01401007387 */ /* 0x000fe20000100a00 */
[----:B------:R-:W-:Y:S02]  /*c2930*/  STL.64 [R1+0x4a8], R22 ;  /* 0x0004a81601007387 */ /* 0x000fe40000100a00 */
[----:B------:R-:W0:Y:S04]  /*c2940*/  LDSM.16.MT88.4 R20, [R28+0x46000] ;  /* 0x046000001c14783b */ /* 0x000e280000004200 */
[----:B------:R-:W-:Y:S01]  /*c2950*/  STL [R1+0xa6e0], R28 ;  /* 0x00a6e01c01007387 */ /* 0x000fe20000100800 */
[----:B0-----:R-:W-:Y:S01]  /*c2960*/  STL.64 [R1+0xa5f8], R22 ;  /* 0x00a5f81601007387 */ /* 0x001fe20000100a00 */
[----:B------:R0:W-:Y:S03]  /*c2970*/  STL.64 [R1+0xa5f0], R20 ;  /* 0x00a5f01401007387 */ /* 0x0001e60000100a00 */
[----:B0-----:R-:W3:Y:S01]  /*c2980*/  LDL.64 R20, [R1+0x40] ;  /* 0x0000400001147983 */ /* 0x001ee20000100a00 */
[----:B--2---:R-:W-:Y:S01]  /*c2990*/  HMMA.16816.F32.BF16 R24, R16, R4, R24 ;  /* 0x000000041018723c */ /* 0x004fe20000041818 */
[----:B------:R-:W-:-:S02]  /*c29a0*/  IMAD.MOV.U32 R10, RZ, RZ, R5 ;  /* 0x000000ffff0a7224 */ /* 0x000fc400078e0005 */
[----:B---3--:R0:W-:Y:S04]  /*c29b0*/  STL.64 [R1+0xa790], R20 ;  /* 0x00a7901401007387 */ /* 0x0081e80000100a00 */
[----:B0-----:R-:W2:Y:S01]  /*c29c0*/  LDL.LU R20, [R1+0x800] ;  /* 0x0008000001147983 */ /* 0x001ea20000300800 */
[----:B------:R-:W2:Y:S02]  /*c29d0*/  LDL.LU R21, [R1+0x804] ;  /* 0x0008040001157983 */ /* 0x000ea40000300800 */
[----:B------:R-:W2:Y:S02]  /*c29e0*/  LDL.LU R22, [R1+0x808] ;  /* 0x0008080001167983 */ /* 0x000ea40000300800 */
[----:B------:R-:W2:Y:S11]  /*c29f0*/  LDL.LU R23, [R1+0x80c] ;  /* 0x00080c0001177983 */ /* 0x000eb60000300800 */
[----:B------:R-:W-:Y:S01]  /*c2a00*/  STL.64 [R1+0x830], R24 ;  /* 0x0008301801007387 */ /* 0x000fe20000100a00 */
[----:B------:R0:W-:Y:S03]  /*c2a10*/  STL.64 [R1+0x838], R26 ;  /* 0x0008381a01007387 */ /* 0x0001e60000100a00 */
[----:B0-----:R-:W3:Y:S01]  /*c2a20*/  LDL.LU.64 R26, [R1+0xa7d0] ;  /* 0x00a7d000011a7983 */ /* 0x001ee20000300a00 */
[----:B------:R-:W3:Y:S02]  /*c2a30*/  LDL.LU.64 R24, [R1+0xa7c8] ;  /* 0x00a7c80001187983 */ /* 0x000ee40000300a00 */
[----:B------:R-:W3:Y:S02]  /*c2a40*/  LDL.LU.64 R4, [R1+0xa7c0] ;  /* 0x00a7c00001047983 */ /* 0x000ee40000300a00 */
[----:B------:R-:W-:Y:S01]  /*c2a50*/  STL [R1+0xa6e4], R10 ;  /* 0x00a6e40a01007387 */ /* 0x000fe20000100800 */
[----:B------:R0:W-:Y:S04]  /*c2a60*/  STL.64 [R1+0xa7a8], R8 ;  /* 0x00a7a80801007387 */ /* 0x0001e80000100a00 */
[----:B0-----:R-:W4:Y:S01]  /*c2a70*/  LDL.LU R8, [R1+0x810] ;  /* 0x0008100001087983 */ /* 0x001f220000300800 */
[----:B------:R-:W4:Y:S02]  /*c2a80*/  LDL.LU R9, [R1+0x814] ;  /* 0x0008140001097983 */ /* 0x000f240000300800 */
[----:B------:R-:W4:Y:S02]  /*c2a90*/  LDL.LU R10, [R1+0x818] ;  /* 0x00081800010a7983 */ /* 0x000f240000300800 */
[----:B------:R-:W4:Y:S01]  /*c2aa0*/  LDL.LU R11, [R1+0x81c] ;  /* 0x00081c00010b7983 */ /* 0x000f220000300800 */
[C---:B---3--:R-:W-:Y:S01]  /*c2ab0*/  HMMA.16816.F32.BF16 R24, R16.reuse, R4, R24 ;  /* 0x000000041018723c */ /* 0x048fe20000041818 */
[----:B------:R-:W-:Y:S11]  /*c2ac0*/  IMAD.MOV.U32 R28, RZ, RZ, R5 ;  /* 0x000000ffff1c7224 */ /* 0x000ff600078e0005 */
[----:B------:R-:W-:Y:S11]  /*c2ad0*/  @!UPT UIADD3 URZ, URZ, URZ, URZ ;  /* 0x0000003f3f3ff290 */ /* 0x000ff6000fffe03f */
[----:B------:R0:W-:Y:S01]  /*c2ae0*/  STL.64 [R1+0x820], R24 ;  /* 0x0008201801007387 */ /* 0x0001e20000100a00 */
[----:B------:R-:W-:Y:S03]  /*c2af0*/  STL.64 [R1+0x828], R26 ;  /* 0x0008281a01007387 */ /* 0x000fe60000100a00 */
[----:B0-----:R-:W4:Y:S01]  /*c2b00*/  LDL.LU.64 R24, [R1+0xa7b8] ;  /* 0x00a7b80001187983 */ /* 0x001f220000300a00 */
[----:B------:R-:W2:Y:S02]  /*c2b10*/  LDL.LU.64 R4, [R1+0xa7b0] ;  /* 0x00a7b00001047983 */ /* 0x000ea40000300a00 */
[----:B------:R-:W-:Y:S01]  /*c2b20*/  STL [R1+0xa6e8], R28 ;  /* 0x00a6e81c01007387 */ /* 0x000fe20000100800 */
[C---:B----4-:R-:W-:Y:S08]  /*c2b30*/  HMMA.16816.F32.BF16 R8, R16.reuse, R24, R8 ;  /* 0x000000181008723c */ /* 0x050ff00000041808 */
[C---:B--2---:R-:W-:Y:S11]  /*c2b40*/  HMMA.16816.F32.BF16 R4, R16.reuse, R4, R20 ;  /* 0x000000041004723c */ /* 0x044ff60000041814 */
[----:B------:R-:W-:Y:S04]  /*c2b50*/  @!UPT UIADD3 URZ, URZ, URZ, URZ ;  /* 0x0000003f3f3ff290 */ /* 0x000fe8000fffe03f */
[----:B------:R0:W-:Y:S01]  /*c2b60*/  STL.64 [R1+0x810], R8 ;  /* 0x0008100801007387 */ /* 0x0001e20000100a00 */
[----:B------:R1:W-:Y:S02]  /*c2b70*/  STL [R1+0x818], R10 ;  /* 0x0008180a01007387 */ /* 0x0003e40000100800 */
[----:B------:R-:W-:Y:S01]  /*c2b80*/  IMAD.MOV.U32 R29, RZ, RZ, R11 ;  /* 0x000000ffff1d7224 */ /* 0x000fe200078e000b */
[----:B0-----:R-:W2:Y:S01]  /*c2b90*/  LDL.LU R8, [R1+0x7f0] ;  /* 0x0007f00001087983 */ /* 0x001ea20000300800 */
[----:B------:R-:W2:Y:S02]  /*c2ba0*/  LDL.LU R9, [R1+0x7f4] ;  /* 0x0007f40001097983 */ /* 0x000ea40000300800 */
[----:B-1----:R-:W2:Y:S02]  /*c2bb0*/  LDL.LU R10, [R1+0x7f8] ;  /* 0x0007f800010a7983 */ /* 0x002ea40000300800 */
[----:B------:R-:W2:Y:S01]  /*c2bc0*/  LDL.LU R11, [R1+0x7fc] ;  /* 0x0007fc00010b7983 */ /* 0x000ea20000300800 */
[----:B------:R-:W2:Y:S01]  /*c2bd0*/  LDL.64 R24, [R1+0x90] ;  /* 0x0000900001187983 */ /* 0x000ea20000100a00 */
[----:B------:R-:W-:Y:S02]  /*c2be0*/  STL [R1+0x9f88], R29 ;  /* 0x009f881d01007387 */ /* 0x000fe40000100800 */
[----:B------:R-:W3:Y:S02]  /*c2bf0*/  LDL.LU R20, [R1+0x7d0] ;  /* 0x0007d00001147983 */ /* 0x000ee40000300800 */
[----:B------:R-:W-:Y:S01]  /*c2c00*/  STL.64 [R1+0x800], R4 ;  /* 0x0008000401007387 */ /* 0x000fe20000100a00 */
[----:B------:R-:W-:Y:S01]  /*c2c10*/  STL.64 [R1+0x808], R6 ;  /* 0x0008080601007387 */ /* 0x000fe20000100a00 */
        /* <DEDUP_REMOVED lines=9> */
[----:B------:R-:W4:Y:S04]  /*c2cb0*/  LDL.64 R12, [R1+0x50] ;  /* 0x00005000010c7983 */ /* 0x000f280000100a00 */
[----:B----4-:R0:W-:Y:S04]  /*c2cc0*/  STL.64 [R1+0xa778], R12 ;  /* 0x00a7780c01007387 */ /* 0x0101e80000100a00 */
[----:B0-----:R-:W4:Y:S01]  /*c2cd0*/  LDL.64 R12, [R1+0x60] ;  /* 0x00006000010c7983 */ /* 0x001f220000100a00 */
[----:B------:R-:W3:Y:S02]  /*c2ce0*/  LDL.LU R4, [R1+0x490] ;  /* 0x0004900001047983 */ /* 0x000ee40000300800 */
[----:B------:R-:W3:Y:S02]  /*c2cf0*/  LDL.LU R5, [R1+0x494] ;  /* 0x0004940001057983 */ /* 0x000ee40000300800 */
[----:B------:R-:W3:Y:S01]  /*c2d00*/  LDL.LU R6, [R1+0x498] ;  /* 0x0004980001067983 */ /* 0x000ee20000300800 */
[----:B------:R-:W3:Y:S01]  /*c2d10*/  LDL.LU R7, [R1+0x49c] ;  /* 0x00049c0001077983 */ /* 0x000ee20000300800 */
[----:B--2---:R-:W-:Y:S03]  /*c2d20*/  HMMA.16816.F32.BF16 R8, R16, R24, R8 ;  /* 0x000000181008723c */ /* 0x004fe60000041808 */
[----:B---3--:R-:W-:Y:S01]  /*c2d30*/  STL.64 [R1+0xa770], R6 ;  /* 0x00a7700601007387 */ /* 0x008fe20000100a00 */
        /* <DEDUP_REMOVED lines=8> */
[----:B0-----:R-:W4:Y:S01]  /*c2dc0*/  LDL.LU R4, [R1+0x7c0] ;  /* 0x0007c00001047983 */ /* 0x001f220000300800 */
[----:B------:R-:W4:Y:S02]  /*c2dd0*/  LDL.LU R5, [R1+0x7c4] ;  /* 0x0007c40001057983 */ /* 0x000f240000300800 */
[----:B------:R-:W4:Y:S02]  /*c2de0*/  LDL.LU R6, [R1+0x7c8] ;  /* 0x0007c80001067983 */ /* 0x000f240000300800 */
[----:B------:R-:W4:Y:S01]  /*c2df0*/  LDL.LU R7, [R1+0x7cc] ;  /* 0x0007cc0001077983 */ /* 0x000f220000300800 */
[----:B------:R0:W-:Y:S01]  /*c2e00*/  STL.64 [R1+0x7f0], R8 ;  /* 0x0007f00801007387 */ /* 0x0001e20000100a00 */
[----:B------:R1:W-:Y:S03]  /*c2e10*/  STL.64 [R1+0x7f8], R10 ;  /* 0x0007f80a01007387 */ /* 0x0003e60000100a00 */
[----:B0-----:R-:W2:Y:S01]  /*c2e20*/  LDL.LU.64 R8, [R1+0xa7a8] ;  /* 0x00a7a80001087983 */ /* 0x001ea20000300a00 */
[----:B-1----:R-:W-:-:S02]  /*c2e30*/  IMAD.MOV.U32 R10, RZ, RZ, R24 ;  /* 0x000000ffff0a7224 */ /* 0x002fc400078e0018 */
[----:B------:R-:W3:Y:S02]  /*c2e40*/  LDL.64 R24, [R1] ;  /* 0x0000000001187983 */ /* 0x000ee40000100a00 */
[----:B---3--:R0:W-:Y:S02]  /*c2e50*/  STL.64 [R1+0xa730], R24 ;  /* 0x00a7301801007387 */ /* 0x0081e40000100a00 */
[----:B0-----:R-:W-:Y:S02]  /*c2e60*/  IMAD.MOV.U32 R24, RZ, RZ, R15 ;  /* 0x000000ffff187224 */ /* 0x001fe400078e000f */
[----:B------:R-:W-:-:S07]  /*c2e70*/  IMAD.MOV.U32 R25, RZ, RZ, R14 ;  /* 0x000000ffff197224 */ /* 0x000fce00078e000e */
[C---:B------:R-:W-:Y:S01]  /*c2e80*/  HMMA.16816.F32.BF16 R24, R16.reuse, R24, R20 ;  /* 0x000000181018723c */ /* 0x040fe20000041814 */
[----:B------:R-:W-:Y:S01]  /*c2e90*/  STL [R1+0xa6f0], R29 ;  /* 0x00a6f01d01007387 */ /* 0x000fe20000100800 */
[----:B------:R-:W-:Y:S02]  /*c2ea0*/  STL [R1+0xa6ec], R10 ;  /* 0x00a6ec0a01007387 */ /* 0x000fe40000100800 */
[----:B------:R-:W3:Y:S02]  /*c2eb0*/  LDL.LU.64 R22, [R1+0xa7a0] ;  /* 0x00a7a00001167983 */ /* 0x000ee40000300a00 */
[----:B------:R-:W3:Y:S11]  /*c2ec0*/  LDL.LU.64 R20, [R1+0xa798] ;  /* 0x00a7980001147983 */ /* 0x000ef60000300a00 */
[----:B------:R-:W-:Y:S06]  /*c2ed0*/  @!UPT UIADD3 URZ, URZ, URZ, URZ ;  /* 0x0000003f3f3ff290 */ /* 0x000fec000fffe03f */
[----:B------:R0:W-:Y:S01]  /*c2ee0*/  STL.64 [R1+0x7e0], R24 ;  /* 0x0007e01801007387 */ /* 0x0001e20000100a00 */
[----:B------:R-:W-:Y:S03]  /*c2ef0*/  STL.64 [R1+0x7e8], R26 ;  /* 0x0007e81a01007387 */ /* 0x000fe60000100a00 */
[----:B0-----:R-:W2:Y:S04]  /*c2f00*/  LDL.64 R24, [R1+0x10] ;  /* 0x0000100001187983 */ /* 0x001ea80000100a00 */
[----:B--2---:R0:W-:Y:S04]  /*c2f10*/  STL.64 [R1+0xa748], R24 ;  /* 0x00a7481801007387 */ /* 0x0041e80000100a00 */
[----:B0-----:R-:W3:Y:S01]  /*c2f20*/  LDL.64 R24, [R1+0x70] ;  /* 0x0000700001187983 */ /* 0x001ee20000100a00 */
[----:B----4-:R-:W-:Y:S01]  /*c2f30*/  HMMA.16816.F32.BF16 R4, R16, R12, R4 ;  /* 0x0000000c1004723c */ /* 0x010fe20000041804 */
[----:B------:R-:W-:-:S02]  /*c2f40*/  IMAD.MOV.U32 R10, RZ, RZ, R12 ;  /* 0x000000ffff0a7224 */ /* 0x000fc400078e000c */
[----:B------:R-:W-:-:S05]  /*c2f50*/  IMAD.MOV.U32 R28, RZ, RZ, R13 ;  /* 0x000000ffff1c7224 */ /* 0x000fca00078e000d */
[C---:B---3--:R-:W-:Y:S11]  /*c2f60*/  HMMA.16816.F32.BF16 R20, R16.reuse, R24, R20 ;  /* 0x000000181014723c */ /* 0x048ff60000041814 */
[----:B------:R-:W-:Y:S11]  /*c2f70*/  @!UPT UIADD3 URZ, URZ, URZ, URZ ;  /* 0x0000003f3f3ff290 */ /* 0x000ff6000fffe03f */
[----:B------:R-:W-:Y:S01]  /*c2f80*/  @!UPT UIADD3 URZ, URZ, URZ, URZ ;  /* 0x0000003f3f3ff290 */ /* 0x000fe2000fffe03f */
[----:B------:R0:W-:Y:S01]  /*c2f90*/  STL.64 [R1+0x7d0], R20 ;  /* 0x0007d01401007387 */ /* 0x0001e20000100a00 */
[----:B------:R1:W-:Y:S03]  /*c2fa0*/  STL.64 [R1+0x7d8], R22 ;  /* 0x0007d81601007387 */ /* 0x0003e60000100a00 */
[----:B0-----:R-:W2:Y:S01]  /*c2fb0*/  LDL.LU.64 R20, [R1+0xa790] ;  /* 0x00a7900001147983 */ /* 0x001ea20000300a00 */
[----:B-1----:R-:W-:Y:S02]  /*c2fc0*/  IMAD.MOV.U32 R23, RZ, RZ, R24 ;  /* 0x000000ffff177224 */ /* 0x002fe400078e0018 */
[----:B------:R-:W-:Y:S02]  /*c2fd0*/  IMAD.MOV.U32 R22, RZ, RZ, R25 ;  /* 0x000000ffff167224 */ /* 0x000fe400078e0019 */
[----:B------:R-:W3:Y:S01]  /*c2fe0*/  LDL.64 R24, [R1+0x20] ;  /* 0x0000200001187983 */ /* 0x000ee20000100a00 */
[----:B------:R-:W-:Y:S02]  /*c2ff0*/  STL.64 [R1+0x7c0], R4 ;  /* 0x0007c00401007387 */ /* 0x000fe40000100a00 */
[----:B------:R0:W-:Y:S02]  /*c3000*/  STL.64 [R1+0x7c8], R6 ;  /* 0x0007c80601007387 */ /* 0x0001e40000100a00 */
[----:B0-----:R-:W4:Y:S01]  /*c3010*/  LDL.LU.64 R6, [R1+0xa788] ;  /* 0x00a7880001067983 */ /* 0x001f220000300a00 */
[----:B------:R-:W4:Y:S02]  /*c3020*/  LDL.LU.64 R4, [R1+0xa780] ;  /* 0x00a7800001047983 */ /* 0x000f240000300a00 */
[----:B------:R-:W4:Y:S02]  /*c3030*/  LDL.LU.64 R12, [R1+0xa778] ;  /* 0x00a77800010c7983 */ /* 0x000f240000300a00 */
        /* <DEDUP_REMOVED lines=18> */
[----:B------:R-:W-:Y:S02]  /*c3160*/  IMAD.MOV.U32 R29, RZ, RZ, R12 ;  /* 0x000000ffff1d7224 */ /* 0x000fe400078e000c */
[----:B------:R-:W-:Y:S02]  /*c3170*/  IMAD.MOV.U32 R15, RZ, RZ, R13 ;  /* 0x000000ffff0f7224 */ /* 0x000fe400078e000d */
[----:B------:R-:W2:Y:S01]  /*c3180*/  LDL.LU.64 R12, [R1+0xa760] ;  /* 0x00a76000010c7983 */ /* 0x000ea20000300a00 */
[----:B----4-:R-:W-:Y:S03]  /*c3190*/  HMMA.16816.F32.BF16 R16, R16, R20, R4 ;  /* 0x000000141010723c */ /* 0x010fe60000041804 */
[----:B------:R-:W3:Y:S01]  /*c31a0*/  LDL.LU.64 R6, [R1+0xa758] ;  /* 0x00a7580001067983 */ /* 0x000ee20000300a00 */
[----:B------:R-:W3:Y:S11]  /*c31b0*/  LDL.LU.64 R4, [R1+0xa750] ;  /* 0x00a7500001047983 */ /* 0x000ef60000300a00 */
[----:B------:R-:W-:Y:S08]  /*c31c0*/  @!UPT UIADD3 URZ, URZ, URZ, URZ ;  /* 0x0000003f3f3ff290 */ /* 0x000ff0000fffe03f */
[----:B------:R0:W-:Y:S01]  /*c31d0*/  STL.64 [R1+0x490], R16 ;  /* 0x0004901001007387 */ /* 0x0001e20000100a00 */
[----:B------:R1:W-:Y:S03]  /*c31e0*/  STL.64 [R1+0x498], R18 ;  /* 0x0004981201007387 */ /* 0x0003e60000100a00 */
[----:B0-----:R-:W3:Y:S01]  /*c31f0*/  LDL.LU R16, [R1+0x2a0] ;  /* 0x0002a00001107983 */ /* 0x001ee20000300800 */
[----:B------:R-:W3:Y:S02]  /*c3200*/  LDL.LU R17, [R1+0x2a4] ;  /* 0x0002a40001117983 */ /* 0x000ee40000300800 */
[----:B-1----:R-:W3:Y:S02]  /*c3210*/  LDL.LU R18, [R1+0x2a8] ;  /* 0x0002a80001127983 */ /* 0x002ee40000300800 */
[----:B------:R-:W3:Y:S01]  /*c3220*/  LDL.LU R19, [R1+0x2ac] ;  /* 0x0002ac0001137983 */ /* 0x000ee20000300800 */
[----:B------:R0:W-:Y:S01]  /*c3230*/  STL.64 [R1+0xa610], R20 ;  /* 0x00a6101401007387 */ /* 0x0001e20000100a00 */
[----:B------:R1:W-:Y:S03]  /*c3240*/  STL.64 [R1+0xa6f8], R22 ;  /* 0x00a6f81601007387 */ /* 0x0003e60000100a00 */
[----:B0-----:R-:W4:Y:S01]  /*c3250*/  LDL.LU R20, [R1+0x260] ;  /* 0x0002600001147983 */ /* 0x001f220000300800 */
[----:B------:R-:W4:Y:S02]  /*c3260*/  LDL.LU R21, [R1+0x264] ;  /* 0x0002640001157983 */ /* 0x000f240000300800 */
[----:B-1----:R-:W2:Y:S02]  /*c3270*/  LDL.LU R22, [R1+0x268] ;  /* 0x0002680001167983 */ /* 0x002ea40000300800 */
        /* <DEDUP_REMOVED lines=23> */
[C---:B---3--:R-:W-:Y:S01]  /*c33f0*/  HMMA.16816.F32.BF16 R8, R4.reuse, R24, R8 ;  /* 0x000000180408723c */ /* 0x048fe20000041808 */
[----:B------:R-:W-:Y:S11]  /*c3400*/  IMAD.MOV.U32 R14, RZ, RZ, R24 ;  /* 0x000000ffff0e7224 */ /* 0x000ff600078e0018 */
[----:B------:R-:W-:Y:S11]  /*c3410*/  @!UPT UIADD3 URZ, URZ, URZ, URZ ;  /* 0x0000003f3f3ff290 */ /* 0x000ff6000fffe03f */
[----:B------:R-:W-:Y:S01]  /*c3420*/  STL.64 [R1+0x280], R8 ;  /* 0x0002800801007387 */ /* 0x000fe20000100a00 */
[----:B------:R0:W-:Y:S03]  /*c3430*/  STL.64 [R1+0x288], R10 ;  /* 0x0002880a01007387 */ /* 0x0001e60000100a00 */
[----:B0-----:R-:W3:Y:S01]  /*c3440*/  LDL.LU R10, [R1+0xa728] ;  /* 0x00a72800010a7983 */ /* 0x001ee20000300800 */
[----:B------:R-:W4:Y:S02]  /*c3450*/  LDL.LU.64 R8, [R1+0xa720] ;  /* 0x00a7200001087983 */ /* 0x000f240000300a00 */
[----:B------:R-:W-:Y:S02]  /*c3460*/  IMAD.MOV.U32 R11, RZ, RZ, R25 ;  /* 0x000000ffff0b7224 */ /* 0x000fe400078e0019 */
[----:B------:R-:W2:Y:S01]  /*c3470*/  LDL.LU.64 R26, [R1+0xa718] ;  /* 0x00a71800011a7983 */ /* 0x000ea20000300a00 */
[----:B------:R-:W2:Y:S02]  /*c3480*/  LDL.LU.64 R24, [R1+0xa710] ;  /* 0x00a7100001187983 */ /* 0x000ea40000300a00 */
        /* <DEDUP_REMOVED lines=9> */
[----:B0-----:R-:W4:Y:S01]  /*c3520*/  LDL.LU R24, [R1+0x250] ;  /* 0x0002500001187983 */ /* 0x001f220000300800 */
[----:B------:R-:W-:-:S02]  /*c3530*/  IMAD.MOV.U32 R25, RZ, RZ, R3 ;  /* 0x000000ffff197224 */ /* 0x000fc400078e0003 */
[----:B------:R-:W-:Y:S02]  /*c3540*/  IMAD.MOV.U32 R26, RZ, RZ, R2 ;  /* 0x000000ffff1a7224 */ /* 0x000fe400078e0002 */
[----:B------:R-:W-:Y:S01]  /*c3550*/  IMAD.MOV.U32 R27, RZ, RZ, R0 ;  /* 0x000000ffff1b7224 */ /* 0x000fe200078e0000 */
[C---:B--2---:R-:W-:Y:S08]  /*c3560*/  HMMA.16816.F32.BF16 R20, R4.reuse, R12, R20 ;  /* 0x0000000c0414723c */ /* 0x044ff00000041814 */
[----:B----4-:R-:W-:Y:S11]  /*c3570*/  HMMA.16816.F32.BF16 R24, R4, R8, R24 ;  /* 0x000000080418723c */ /* 0x010ff60000041818 */
[----:B------:R-:W-:Y:S05]  /*c3580*/  @!UPT UIADD3 URZ, URZ, URZ, URZ ;  /* 0x0000003f3f3ff290 */ /* 0x000fea000fffe03f */
[----:B------:R-:W-:Y:S02]  /*c3590*/  IMAD.MOV.U32 R0, RZ, RZ, R23 ;  /* 0x000000ffff007224 */ /* 0x000fe400078e0017 */
[----:B------:R-:W-:Y:S02]  /*c35a0*/  IMAD.MOV.U32 R2, RZ, RZ, R22 ;  /* 0x000000ffff027224 */ /* 0x000fe400078e0016 */
[----:B------:R-:W-:Y:S01]  /*c35b0*/  IMAD.MOV.U32 R3, RZ, RZ, R21 ;  /* 0x000000ffff037224 */ /* 0x000fe200078e0015 */
[----:B------:R-:W-:Y:S01]  /*c35c0*/  STL [R1+0x260], R20 ;  /* 0x0002601401007387 */ /* 0x000fe20000100800 */
[----:B------:R-:W2:Y:S02]  /*c35d0*/  LDL.LU.64 R22, [R1+0xa6f8] ;  /* 0x00a6f80001167983 */ /* 0x000ea40000300a00 */
[----:B------:R-:W-:Y:S02]  /*c35e0*/  STL.64 [R1+0xa5c0], R12 ;  /* 0x00a5c00c01007387 */ /* 0x000fe40000100a00 */
[----:B------:R-:W-:Y:S01]  /*c35f0*/  STL [R1+0x9f94], R0 ;  /* 0x009f940001007387 */ /* 0x000fe20000100800 */
[----:B------:R-:W-:Y:S01]  /*c3600*/  STL [R1+0x9f90], R2 ;  /* 0x009f900201007387 */ /* 0x000fe20000100800 */
[----:B------:R-:W-:Y:S03]  /*c3610*/  STL [R1+0x9f8c], R3 ;  /* 0x009f8c0301007387 */ /* 0x000fe60000100800 */
[----:B------:R0:W-:Y:S01]  /*c3620*/  STL.64 [R1+0x250], R24 ;  /* 0x0002501801007387 */ /* 0x0001e20000100a00 */
[----:B------:R1:W-:Y:S03]  /*c3630*/  STL.64 [R1+0x258], R26 ;  /* 0x0002581a01007387 */ /* 0x0003e60000100a00 */
[----:B0-----:R-:W4:Y:S01]  /*c3640*/  LDL.LU R24, [R1+0x460] ;  /* 0x0004600001187983 */ /* 0x001f220000300800 */
[----:B------:R-:W4:Y:S02]  /*c3650*/  LDL.LU R25, [R1+0x464] ;  /* 0x0004640001197983 */ /* 0x000f240000300800 */
[----:B-1----:R-:W2:Y:S02]  /*c3660*/  LDL.LU R26, [R1+0x468] ;  /* 0x00046800011a7983 */ /* 0x002ea40000300800 */
[----:B------:R-:W2:Y:S02]  /*c3670*/  LDL.LU R27, [R1+0x46c] ;  /* 0x00046c00011b7983 */ /* 0x000ea40000300800 */
[----:B------:R-:W-:-:S02]  /*c3680*/  IMAD.MOV.U32 R12, RZ, RZ, R19 ;  /* 0x000000ffff0c7224 */ /* 0x000fc400078e0013 */
[----:B------:R-:W-:Y:S02]  /*c3690*/  IMAD.MOV.U32 R13, RZ, RZ, R18 ;  /* 0x000000ffff0d7224 */ /* 0x000fe400078e0012 */
[----:B------:R-:W-:Y:S02]  /*c36a0*/  IMAD.MOV.U32 R20, RZ, RZ, R29 ;  /* 0x000000ffff147224 */ /* 0x000fe400078e001d */
[----:B------:R-:W-:Y:S01]  /*c36b0*/  IMAD.MOV.U32 R21, RZ, RZ, R15 ;  /* 0x000000ffff157224 */ /* 0x000fe200078e000f */
[----:B--2---:R-:W-:Y:S01]  /*c36c0*/  STL.64 [R1+0xa5d0], R26 ;  /* 0x00a5d01a01007387 */ /* 0x004fe20000100a00 */
[----:B----4-:R-:W-:Y:S02]  /*c36d0*/  STL.64 [R1+0xa5c8], R24 ;  /* 0x00a5c81801007387 */ /* 0x010fe40000100a00 */
[----:B------:R0:W-:Y:S02]  /*c36e0*/  STL.64 [R1+0xa5d8], R12 ;  /* 0x00a5d80c01007387 */ /* 0x0001e40000100a00 */
[----:B------:R-:W-:Y:S02]  /*c36f0*/  STL [R1+0xa608], R14 ;  /* 0x00a6080e01007387 */ /* 0x000fe40000100800 */
[----:B0-----:R-:W-:-:S02]  /*c3700*/  IMAD.MOV.U32 R12, RZ, RZ, R17 ;  /* 0x000000ffff0c7224 */ /* 0x001fc400078e0011 */
[----:B------:R-:W-:-:S05]  /*c3710*/  IMAD.MOV.U32 R13, RZ, RZ, R16 ;  /* 0x000000ffff0d7224 */ /* 0x000fca00078e0010 */
[----:B------:R0:W-:Y:S01]  /*c3720*/  STL.64 [R1+0xa600], R12 ;  /* 0x00a6000c01007387 */ /* 0x0001e20000100a00 */
[----:B------:R-:W2:Y:S02]  /*c3730*/  LDL.LU R24, [R1+0x470] ;  /* 0x0004700001187983 */ /* 0x000ea40000300800 */
[----:B------:R-:W2:Y:S02]  /*c3740*/  LDL.LU R25, [R1+0x474] ;  /* 0x0004740001197983 */ /* 0x000ea40000300800 */
[----:B------:R-:W4:Y:S01]  /*c3750*/  LDL.LU R26, [R1+0x478] ;  /* 0x00047800011a7983 */ /* 0x000f220000300800 */
[----:B------:R-:W4:Y:S01]  /*c3760*/  LDL.LU R27, [R1+0x47c] ;  /* 0x00047c00011b7983 */ /* 0x000f220000300800 */
[----:B------:R-:W2:Y:S02]  /*c3770*/  LDL.LU R29, [R1+0xa6f0] ;  /* 0x00a6f000011d7983 */ /* 0x000ea40000300800 */
[----:B------:R3:W-:Y:S01]  /*c3780*/  STL.64 [R1+0xa628], R20 ;  /* 0x00a6281401007387 */ /* 0x0007e20000100a00 */
[----:B0-----:R-:W2:Y:S01]  /*c3790*/  LDL.LU R12, [R1+0x240] ;  /* 0x00024000010c7983 */ /* 0x001ea20000300800 */
[----:B------:R-:W2:Y:S02]  /*c37a0*/  LDL.LU R13, [R1+0x244] ;  /* 0x00024400010d7983 */ /* 0x000ea40000300800 */
[----:B------:R-:W2:Y:S02]  /*c37b0*/  LDL.LU R14, [R1+0x248] ;  /* 0x00024800010e7983 */ /* 0x000ea40000300800 */
[----:B------:R-:W2:Y:S02]  /*c37c0*/  LDL.LU R15, [R1+0x24c] ;  /* 0x00024c00010f7983 */ /* 0x000ea40000300800 */
[----:B---3--:R-:W-:-:S02]  /*c37d0*/  IMAD.MOV.U32 R20, RZ, RZ, R10 ;  /* 0x000000ffff147224 */ /* 0x008fc400078e000a */
[----:B------:R-:W-:Y:S01]  /*c37e0*/  IMAD.MOV.U32 R21, RZ, RZ, R28 ;  /* 0x000000ffff157224 */ /* 0x000fe200078e001c */
[----:B------:R-:W3:Y:S01]  /*c37f0*/  LDL.LU R10, [R1+0xa6ec] ;  /* 0x00a6ec00010a7983 */ /* 0x000ee20000300800 */
[----:B------:R-:W3:Y:S03]  /*c3800*/  LDL.LU R28, [R1+0xa6e8] ;  /* 0x00a6e800011c7983 */ /* 0x000ee60000300800 */
[----:B------:R0:W-:Y:S02]  /*c3810*/  STL.64 [R1+0xa640], R20 ;  /* 0x00a6401401007387 */ /* 0x0001e40000100a00 */
[----:B0-----:R-:W-:Y:S02]  /*c3820*/  IMAD.MOV.U32 R20, RZ, RZ, R23 ;  /* 0x000000ffff147224 */ /* 0x001fe400078e0017 */
[----:B------:R-:W-:Y:S01]  /*c3830*/  IMAD.MOV.U32 R21, RZ, RZ, R22 ;  /* 0x000000ffff157224 */ /* 0x000fe200078e0016 */
[----:B--2---:R-:W-:Y:S01]  /*c3840*/  STL.64 [R1+0xa620], R14 ;  /* 0x00a6200e01007387 */ /* 0x004fe20000100a00 */
[----:B------:R0:W-:Y:S03]  /*c3850*/  STL.64 [R1+0xa618], R12 ;  /* 0x00a6180c01007387 */ /* 0x0001e60000100a00 */
[----:B0-----:R-:W2:Y:S01]  /*c3860*/  LDL.LU R12, [R1+0x610] ;  /* 0x00061000010c7983 */ /* 0x001ea20000300800 */
[----:B------:R-:W2:Y:S02]  /*c3870*/  LDL.LU R13, [R1+0x614] ;  /* 0x00061400010d7983 */ /* 0x000ea40000300800 */
[----:B------:R-:W2:Y:S02]  /*c3880*/  LDL.LU R14, [R1+0x618] ;  /* 0x00061800010e7983 */ /* 0x000ea40000300800 */
[----:B------:R-:W2:Y:S01]  /*c3890*/  LDL.LU R15, [R1+0x61c] ;  /* 0x00061c00010f7983 */ /* 0x000ea20000300800 */
[----:B------:R0:W-:Y:S04]  /*c38a0*/  STL.64 [R1+0xa658], R20 ;  /* 0x00a6581401007387 */ /* 0x0001e80000100a00 */
[----:B0-----:R-:W2:Y:S01]  /*c38b0*/  LDL.LU R20, [R1+0x640] ;  /* 0x0006400001147983 */ /* 0x001ea20000300800 */
[----:B------:R-:W2:Y:S02]  /*c38c0*/  LDL.LU R21, [R1+0x644] ;  /* 0x0006440001157983 */ /* 0x000ea40000300800 */
[----:B------:R-:W2:Y:S02]  /*c38d0*/  LDL.LU R22, [R1+0x648] ;  /* 0x0006480001167983 */ /* 0x000ea40000300800 */
[----:B------:R-:W2:Y:S02]  /*c38e0*/  LDL.LU R23, [R1+0x64c] ;  /* 0x00064c0001177983 */ /* 0x000ea40000300800 */
[----:B--2---:R-:W-:Y:S01]  /*c38f0*/  STL.64 [R1+0xa668], R22 ;  /* 0x00a6681601007387 */ /* 0x004fe20000100a00 */
[----:B------:R3:W-:Y:S02]  /*c3900*/  STL.64 [R1+0xa660], R20 ;  /* 0x00a6601401007387 */ /* 0x0007e40000100a00 */
[----:B---3--:R-:W-:-:S02]  /*c3910*/  IMAD.MOV.U32 R20, RZ, RZ, R10 ;  /* 0x000000ffff147224 */ /* 0x008fc400078e000a */
[----:B------:R-:W-:Y:S01]  /*c3920*/  IMAD.MOV.U32 R21, RZ, RZ, R29 ;  /* 0x000000ffff157224 */ /* 0x000fe200078e001d */
[----:B------:R-:W2:Y:S04]  /*c3930*/  LDL.LU R10, [R1+0xa6e4] ;  /* 0x00a6e400010a7983 */ /* 0x000ea80000300800 */
[----:B------:R0:W-:Y:S04]  /*c3940*/  STL.64 [R1+0xa680], R20 ;  /* 0x00a6801401007387 */ /* 0x0001e80000100a00 */
[----:B0-----:R-:W3:Y:S04]  /*c3950*/  LDL.64 R20, [R1+0xa0] ;  /* 0x0000a00001147983 */ /* 0x001ee80000100a00 */
[----:B---3--:R-:W-:Y:S01]  /*c3960*/  STL.64 [R1+0xa698], R20 ;  /* 0x00a6981401007387 */ /* 0x008fe20000100a00 */
[----:B------:R-:W-:Y:S02]  /*c3970*/  STL.64 [R1+0xa638], R14 ;  /* 0x00a6380e01007387 */ /* 0x000fe40000100a00 */
[----:B------:R0:W-:Y:S02]  /*c3980*/  STL.64 [R1+0xa630], R12 ;  /* 0x00a6300c01007387 */ /* 0x0001e40000100a00 */
[----:B0-----:R-:W3:Y:S01]  /*c3990*/  LDL.LU R12, [R1+0x620] ;  /* 0x00062000010c7983 */ /* 0x001ee20000300800 */
[----:B------:R-:W3:Y:S02]  /*c39a0*/  LDL.LU R13, [R1+0x624] ;  /* 0x00062400010d7983 */ /* 0x000ee40000300800 */
[----:B------:R-:W2:Y:S02]  /*c39b0*/  LDL.LU R14, [R1+0x628] ;  /* 0x00062800010e7983 */ /* 0x000ea40000300800 */
[----:B------:R-:W2:Y:S01]  /*c39c0*/  LDL.LU R15, [R1+0x62c] ;  /* 0x00062c00010f7983 */ /* 0x000ea20000300800 */
[----:B------:R-:W2:Y:S04]  /*c39d0*/  LDL.64 R20, [R1+0xb0] ;  /* 0x0000b00001147983 */ /* 0x000ea80000100a00 */
[----:B--2---:R-:W-:Y:S01]  /*c39e0*/  STL.64 [R1+0xa6b0], R20 ;  /* 0x00a6b01401007387 */ /* 0x004fe20000100a00 */
[----:B------:R-:W-:Y:S02]  /*c39f0*/  STL.64 [R1+0xa650], R14 ;  /* 0x00a6500e01007387 */ /* 0x000fe40000100a00 */
[----:B---3--:R0:W-:Y:S02]  /*c3a00*/  STL.64 [R1+0xa648], R12 ;  /* 0x00a6480c01007387 */ /* 0x0081e40000100a00 */
[----:B0-----:R-:W2:Y:S01]  /*c3a10*/  LDL.LU R12, [R1+0x630] ;  /* 0x00063000010c7983 */ /* 0x001ea20000300800 */
[----:B------:R-:W2:Y:S02]  /*c3a20*/  LDL.LU R13, [R1+0x634] ;  /* 0x00063400010d7983 */ /* 0x000ea40000300800 */
[----:B------:R-:W3:Y:S02]  /*c3a30*/  LDL.LU R14, [R1+0x638] ;  /* 0x00063800010e7983 */ /* 0x000ee40000300800 */
[----:B------:R-:W3:Y:S01]  /*c3a40*/  LDL.LU R15, [R1+0x63c] ;  /* 0x00063c00010f7983 */ /* 0x000ee20000300800 */
[----:B------:R-:W2:Y:S01]  /*c3a50*/  LDL R20, [R1+0xc0] ;  /* 0x0000c00001147983 */ /* 0x000ea20000100800 */
[----:B------:R-:W-:-:S02]  /*c3a60*/  IMAD.MOV.U32 R21, RZ, RZ, R28 ;  /* 0x000000ffff157224 */ /* 0x000fc400078e001c */
[----:B------:R-:W4:Y:S03]  /*c3a70*/  LDL.LU R28, [R1+0xa6e0] ;  /* 0x00a6e000011c7983 */ /* 0x000f260000300800 */
[----:B--2---:R-:W-:Y:S01]  /*c3a80*/  STL.64 [R1+0xa6c8], R20 ;  /* 0x00a6c81401007387 */ /* 0x004fe20000100a00 */
[----:B---3--:R-:W-:Y:S02]  /*c3a90*/  STL.64 [R1+0xa678], R14 ;  /* 0x00a6780e01007387 */ /* 0x008fe40000100a00 */
[----:B------:R0:W-:Y:S01]  /*c3aa0*/  STL.64 [R1+0xa670], R12 ;  /* 0x00a6700c01007387 */ /* 0x0001e20000100a00 */
[----:B----4-:R-:W1:Y:S04]  /*c3ab0*/  LDSM.16.MT88.4 R16, [R28+0x46080] ;  /* 0x046080001c10783b */ /* 0x010e680000004200 */
[----:B0-----:R-:W2:Y:S01]  /*c3ac0*/  LDL.LU R12, [R1+0x650] ;  /* 0x00065000010c7983 */ /* 0x001ea20000300800 */
[----:B------:R-:W2:Y:S02]  /*c3ad0*/  LDL.LU R13, [R1+0x654] ;  /* 0x00065400010d7983 */ /* 0x000ea40000300800 */
[----:B------:R-:W3:Y:S02]  /*c3ae0*/  LDL.LU R14, [R1+0x658] ;  /* 0x00065800010e7983 */ /* 0x000ee40000300800 */
[----:B------:R-:W3:Y:S01]  /*c3af0*/  LDL.LU R15, [R1+0x65c] ;  /* 0x00065c00010f7983 */ /* 0x000ee20000300800 */
[----:B------:R-:W4:Y:S04]  /*c3b00*/  LDL R20, [R1+0x30] ;  /* 0x0000300001147983 */ /* 0x000f280000100800 */
        /* <DEDUP_REMOVED lines=30> */
[----:B------:R-:W2:Y:S01]  /*c3cf0*/  LDL.LU R27, [R1+0x48c] ;  /* 0x00048c00011b7983 */ /* 0x000ea20000300800 */
[----:B------:R-:W-:Y:S01]  /*c3d00*/  STL.64 [R1+0xa5a8], R8 ;  /* 0x00a5a80801007387 */ /* 0x000fe20000100a00 */
[----:B-1----:R-:W-:Y:S02]  /*c3d10*/  STL.64 [R1+0xa500], R18 ;  /* 0x00a5001201007387 */ /* 0x002fe40000100a00 */
[----:B------:R0:W-:Y:S02]  /*c3d20*/  STL.64 [R1+0xa4f8], R16 ;  /* 0x00a4f81001007387 */ /* 0x0001e40000100a00 */
[----:B0-----:R-:W3:Y:S01]  /*c3d30*/  LDL.64 R16, [R1+0x80] ;  /* 0x0000800001107983 */ /* 0x001ee20000100a00 */
[----:B------:R-:W-:Y:S01]  /*c3d40*/  STL [R1+0x9f98], R28 ;  /* 0x009f981c01007387 */ /* 0x000fe20000100800 */
        /* <DEDUP_REMOVED lines=12> */
[----:B------:R-:W-:Y:S03]  /*c3e10*/  STL.64 [R1+0x688], R22 ;  /* 0x0006881601007387 */ /* 0x000fe60000100a00 */
[----:B0-----:R-:W4:Y:S02]  /*c3e20*/  LDL.LU.64 R20, [R1+0xa6b0] ;  /* 0x00a6b00001147983 */ /* 0x001f240000300a00 */
        /* <DEDUP_REMOVED lines=18> */
[C---:B----4-:R-:W-:Y:S01]  /*c3f50*/  HMMA.16816.F32.BF16 R20, R4.reuse, R20, R12 ;  /* 0x000000140414723c */ /* 0x050fe2000004180c */
[----:B------:R-:W4:Y:S01]  /*c3f60*/  LDL.LU.64 R14, [R1+0xa678] ;  /* 0x00a67800010e7983 */ /* 0x000f220000300a00 */
        /* <DEDUP_REMOVED lines=10> */
[----:B------:R-:W-:Y:S03]  /*c4010*/  STL.64 [R1+0x648], R22 ;  /* 0x0006481601007387 */ /* 0x000fe60000100a00 */
[----:B0-----:R-:W4:Y:S01]  /*c4020*/  LDL.LU.64 R20, [R1+0xa658] ;  /* 0x00a6580001147983 */ /* 0x001f220000300a00 */
[----:B------:R0:W-:Y:S03]  /*c4030*/  STL.64 [R1+0xa548], R16 ;  /* 0x00a5481001007387 */ /* 0x0001e60000100a00 */
[----:B0-----:R-:W3:Y:S01]  /*c4040*/  LDL.LU R16, [R1+0x450] ;  /* 0x0004500001107983 */ /* 0x001ee20000300800 */
[----:B------:R-:W3:Y:S02]  /*c4050*/  LDL.LU R17, [R1+0x454] ;  /* 0x0004540001117983 */ /* 0x000ee40000300800 */
[----:B------:R-:W3:Y:S02]  /*c4060*/  LDL.LU R18, [R1+0x458] ;  /* 0x0004580001127983 */ /* 0x000ee40000300800 */
[----:B------:R-:W3:Y:S01]  /*c4070*/  LDL.LU R19, [R1+0x45c] ;  /* 0x00045c0001137983 */ /* 0x000ee20000300800 */
[C---:B----4-:R-:W-:Y:S01]  /*c4080*/  HMMA.16816.F32.BF16 R20, R4.reuse, R20, R12 ;  /* 0x000000140414723c */ /* 0x050fe2000004180c */
[----:B------:R-:W4:Y:S01]  /*c4090*/  LDL.LU.64 R14, [R1+0xa650] ;  /* 0x00a65000010e7983 */ /* 0x000f220000300a00 */
[----:B------:R-:W4:Y:S11]  /*c40a0*/  LDL.LU.64 R12, [R1+0xa648] ;  /* 0x00a64800010c7983 */ /* 0x000f360000300a00 */
[----:B------:R-:W-:Y:S10]  /*c40b0*/  @!UPT UIADD3 URZ, URZ, URZ, URZ ;  /* 0x0000003f3f3ff290 */ /* 0x000ff4000fffe03f */
        /* <DEDUP_REMOVED lines=18> */
[----:B------:R-:W4:Y:S01]  /*c41e0*/  LDL.LU R14, [R1+0xa608] ;  /* 0x00a60800010e7983 */ /* 0x000f220000300800 */
[----:B------:R-:W2:Y:S02]  /*c41f0*/  LDL.LU.64 R12, [R1+0xa600] ;  /* 0x00a60000010c7983 */ /* 0x000ea40000300a00 */
[----:B------:R-:W-:-:S02]  /*c4200*/  IMAD.MOV.U32 R2, RZ, RZ, R20 ;  /* 0x000000ffff027224 */ /* 0x000fc400078e0014 */
[----:B------:R-:W-:Y:S11]  /*c4210*/  IMAD.MOV.U32 R0, RZ, RZ, R21 ;  /* 0x000000ffff007224 */ /* 0x000ff600078e0015 */
[----:B------:R-:W-:Y:S05]  /*c4220*/  @!UPT UIADD3 URZ, URZ, URZ, URZ ;  /* 0x0000003f3f3ff290 */ /* 0x000fea000fffe03f */
[----:B------:R4:W-:Y:S01]  /*c4230*/  STL.64 [R1+0x240], R4 ;  /* 0x0002400401007387 */ /* 0x0009e20000100a00 */
[----:B------:R-:W-:Y:S02]  /*c4240*/  STL.64 [R1+0x248], R6 ;  /* 0x0002480601007387 */ /* 0x000fe40000100a00 */
[----:B-1----:R-:W2:Y:S02]  /*c4250*/  LDL.LU.64 R22, [R1+0xa5f8] ;  /* 0x00a5f80001167983 */ /* 0x002ea40000300a00 */
[----:B------:R-:W2:Y:S02]  /*c4260*/  LDL.LU.64 R20, [R1+0xa5f0] ;  /* 0x00a5f00001147983 */ /* 0x000ea40000300a00 */
[----:B----4-:R-:W-:Y:S02]  /*c4270*/  IMAD.MOV.U32 R4, RZ, RZ, R14 ;  /* 0x000000ffff047224 */ /* 0x010fe400078e000e */
[C---:B--2---:R-:W-:Y:S01]  /*c4280*/  HMMA.16816.F32.BF16 R12, R20.reuse, R12, R24 ;  /* 0x0000000c140c723c */ /* 0x044fe20000041818 */
[----:B------:R-:W2:Y:S01]  /*c4290*/  LDL.LU.64 R26, [R1+0xa5e8] ;  /* 0x00a5e800011a7983 */ /* 0x000ea20000300a00 */
[----:B------:R-:W2:Y:S11]  /*c42a0*/  LDL.LU.64 R24, [R1+0xa5e0] ;  /* 0x00a5e00001187983 */ /* 0x000eb60000300a00 */
[----:B------:R-:W-:Y:S10]  /*c42b0*/  @!UPT UIADD3 URZ, URZ, URZ, URZ ;  /* 0x0000003f3f3ff290 */ /* 0x000ff4000fffe03f */
[----:B------:R0:W-:Y:S01]  /*c42c0*/  STL.64 [R1+0x480], R12 ;  /* 0x0004800c01007387 */ /* 0x0001e20000100a00 */
[----:B------:R2:W-:Y:S03]  /*c42d0*/  STL.64 [R1+0x488], R14 ;  /* 0x0004880e01007387 */ /* 0x0005e60000100a00 */
[----:B0-----:R-:W2:Y:S01]  /*c42e0*/  LDL.LU.64 R12, [R1+0xa5d8] ;  /* 0x00a5d800010c7983 */ /* 0x001ea20000300a00 */
[----:B------:R-:W-:Y:S01]  /*c42f0*/  IMAD.MOV.U32 R5, RZ, RZ, R11 ;  /* 0x000000ffff057224 */ /* 0x000fe200078e000b */
[C---:B--2---:R-:W-:Y:S02]  /*c4300*/  HMMA.16816.F32.BF16 R12, R20.reuse, R12, R24 ;  /* 0x0000000c140c723c */ /* 0x044fe40000041818 */
[----:B------:R-:W2:Y:S01]  /*c4310*/  LDL.LU.64 R26, [R1+0xa5d0] ;  /* 0x00a5d000011a7983 */ /* 0x000ea20000300a00 */
[----:B------:R-:W2:Y:S11]  /*c4320*/  LDL.LU.64 R24, [R1+0xa5c8] ;  /* 0x00a5c80001187983 */ /* 0x000eb60000300a00 */
[----:B------:R-:W-:Y:S09]  /*c4330*/  @!UPT UIADD3 URZ, URZ, URZ, URZ ;  /* 0x0000003f3f3ff290 */ /* 0x000ff2000fffe03f */
[----:B------:R0:W-:Y:S01]  /*c4340*/  STL.64 [R1+0x470], R12 ;  /* 0x0004700c01007387 */ /* 0x0001e20000100a00 */
[----:B------:R-:W-:Y:S03]  /*c4350*/  STL.64 [R1+0x478], R14 ;  /* 0x0004780e01007387 */ /* 0x000fe60000100a00 */
[----:B0-----:R-:W4:Y:S01]  /*c4360*/  LDL.LU.64 R12, [R1+0xa5c0] ;  /* 0x00a5c000010c7983 */ /* 0x001f220000300a00 */
[C---:B--2---:R-:W-:Y:S03]  /*c4370*/  HMMA.16816.F32.BF16 R4, R20.reuse, R4, R24 ;  /* 0x000000041404723c */ /* 0x044fe60000041818 */
[----:B------:R-:W2:Y:S01]  /*c4380*/  LDL.LU.64 R26, [R1+0xa5b8] ;  /* 0x00a5b800011a7983 */ /* 0x000ea20000300a00 */
[----:B------:R-:W3:Y:S11]  /*c4390*/  LDL.LU.64 R24, [R1+0xa5b0] ;  /* 0x00a5b00001187983 */ /* 0x000ef60000300a00 */
[----:B------:R-:W-:Y:S08]  /*c43a0*/  @!UPT UIADD3 URZ, URZ, URZ, URZ ;  /* 0x0000003f3f3ff290 */ /* 0x000ff0000fffe03f */
[----:B------:R-:W-:Y:S01]  /*c43b0*/  STL.64 [R1+0x460], R4 ;  /* 0x0004600401007387 */ /* 0x000fe20000100a00 */
[----:B------:R3:W-:Y:S02]  /*c43c0*/  STL.64 [R1+0x468], R6 ;  /* 0x0004680601007387 */ /* 0x0007e40000100a00 */
[----:B---3--:R-:W-:Y:S07]  /*c43d0*/  HMMA.16816.F32.BF16 R4, R20, R24, R16 ;  /* 0x000000181404723c */ /* 0x008fee0000041810 */
[----:B------:R-:W-:-:S02]  /*c43e0*/  IMAD.MOV.U32 R16, RZ, RZ, R10 ;  /* 0x000000ffff107224 */ /* 0x000fc400078e000a */
[----:B------:R-:W-:Y:S11]  /*c43f0*/  IMAD.MOV.U32 R17, RZ, RZ, R9 ;  /* 0x000000ffff117224 */ /* 0x000ff600078e0009 */
[----:B------:R-:W-:Y:S03]  /*c4400*/  @!UPT UIADD3 URZ, URZ, URZ, URZ ;  /* 0x0000003f3f3ff290 */ /* 0x000fe6000fffe03f */
[----:B------:R-:W-:Y:S01]  /*c4410*/  STL.64 [R1+0x450], R4 ;  /* 0x0004500401007387 */ /* 0x000fe20000100a00 */
[----:B------:R-:W-:Y:S02]  /*c4420*/  STL.64 [R1+0x458], R6 ;  /* 0x0004580601007387 */ /* 0x000fe40000100a00 */
[----:B------:R-:W-:Y:S02]  /*c4430*/  STL.64 [R1+0xa560], R16 ;  /* 0x00a5601001007387 */ /* 0x000fe40000100a00 */
[----:B--2---:R-:W-:Y:S01]  /*c4440*/  STL.64 [R1+0xa4b8], R26 ;  /* 0x00a4b81a01007387 */ /* 0x004fe20000100a00 */
[----:B------:R0:W-:Y:S04]  /*c4450*/  STL.64 [R1+0xa4b0], R24 ;  /* 0x00a4b01801007387 */ /* 0x0001e80000100a00 */
[----:B0-----:R-:W2:Y:S01]  /*c4460*/  LDL.LU R24, [R1+0x750] ;  /* 0x0007500001187983 */ /* 0x001ea20000300800 */
[----:B------:R-:W2:Y:S02]  /*c4470*/  LDL.LU R25, [R1+0x754] ;  /* 0x0007540001197983 */ /* 0x000ea40000300800 */
[----:B------:R-:W3:Y:S02]  /*c4480*/  LDL.LU R26, [R1+0x758] ;  /* 0x00075800011a7983 */ /* 0x000ee40000300800 */
[----:B------:R-:W3:Y:S02]  /*c4490*/  LDL.LU R27, [R1+0x75c] ;  /* 0x00075c00011b7983 */ /* 0x000ee40000300800 */
[----:B------:R-:W-:-:S02]  /*c44a0*/  IMAD.MOV.U32 R16, RZ, RZ, R8 ;  /* 0x000000ffff107224 */ /* 0x000fc400078e0008 */
[----:B------:R-:W4:Y:S01]  /*c44b0*/  LDL.LU R8, [R1+0x440] ;  /* 0x0004400001087983 */ /* 0x000f220000300800 */
[----:B------:R-:W4:Y:S02]  /*c44c0*/  LDL.LU R9, [R1+0x444] ;  /* 0x0004440001097983 */ /* 0x000f240000300800 */
[----:B------:R-:W4:Y:S02]  /*c44d0*/  LDL.LU R10, [R1+0x448] ;  /* 0x00044800010a7983 */ /* 0x000f240000300800 */
[----:B------:R-:W4:Y:S02]  /*c44e0*/  LDL.LU R11, [R1+0x44c] ;  /* 0x00044c00010b7983 */ /* 0x000f240000300800 */
[----:B------:R-:W-:Y:S01]  /*c44f0*/  IMAD.MOV.U32 R17, RZ, RZ, R3 ;  /* 0x000000ffff117224 */ /* 0x000fe200078e0003 */
[----:B------:R-:W2:Y:S01]  /*c4500*/  LDL.LU R4, [R1+0x430] ;  /* 0x0004300001047983 */ /* 0x000ea20000300800 */
[----:B------:R-:W2:Y:S02]  /*c4510*/  LDL.LU R5, [R1+0x434] ;  /* 0x0004340001057983 */ /* 0x000ea40000300800 */
[----:B------:R-:W2:Y:S02]  /*c4520*/  LDL.LU R6, [R1+0x438] ;  /* 0x0004380001067983 */ /* 0x000ea40000300800 */
[----:B------:R-:W2:Y:S01]  /*c4530*/  LDL.LU R7, [R1+0x43c] ;  /* 0x00043c0001077983 */ /* 0x000ea20000300800 */
[----:B------:R-:W2:Y:S01]  /*c4540*/  LDL R14, [R1+0x3f84] ;  /* 0x003f8400010e7983 */ /* 0x000ea20000100800 */
[----:B------:R0:W-:Y:S03]  /*c4550*/  STL.64 [R1+0xa578], R16 ;  /* 0x00a5781001007387 */ /* 0x0001e60000100a00 */
[----:B0-----:R-:W2:Y:S04]  /*c4560*/  LDL.64 R16, [R1+0xc0] ;  /* 0x0000c00001107983 */ /* 0x001ea80000100a00 */
[----:B--2---:R0:W-:Y:S04]  /*c4570*/  STL.64 [R1+0xa590], R16 ;  /* 0x00a5901001007387 */ /* 0x0041e80000100a00 */
[----:B0-----:R-:W2:Y:S01]  /*c4580*/  LDL.64 R16, [R1+0x30] ;  /* 0x0000300001107983 */ /* 0x001ea20000100a00 */
        /* <DEDUP_REMOVED lines=26> */
[----:B------:R-:W-:Y:S03]  /*c4730*/  STL.64 [R1+0x448], R10 ;  /* 0x0004480a01007387 */ /* 0x000fe60000100a00 */
[----:B0-----:R-:W3:Y:S01]  /*c4740*/  LDL.LU.64 R8, [R1+0xa5a8] ;  /* 0x00a5a80001087983 */ /* 0x001ee20000300a00 */
[----:B------:R0:W-:Y:S03]  /*c4750*/  STL.64 [R1+0xa4c0], R12 ;  /* 0x00a4c00c01007387 */ /* 0x0001e60000100a00 */
[----:B0-----:R-:W4:Y:S01]  /*c4760*/  LDL.64 R12, [R1+0x90] ;  /* 0x00009000010c7983 */ /* 0x001f220000100a00 */
[C---:B---3--:R-:W-:Y:S08]  /*c4770*/  HMMA.16816.F32.BF16 R4, R20.reuse, R8, R4 ;  /* 0x000000081404723c */ /* 0x048ff00000041804 */
[----:B--2---:R-:W-:Y:S11]  /*c4780*/  HMMA.16816.F32.BF16 R24, R20, R16, R24 ;  /* 0x000000101418723c */ /* 0x004ff60000041818 */
[----:B------:R-:W-:Y:S04]  /*c4790*/  @!UPT UIADD3 URZ, URZ, URZ, URZ ;  /* 0x0000003f3f3ff290 */ /* 0x000fe8000fffe03f */
[----:B------:R-:W-:Y:S01]  /*c47a0*/  STL.64 [R1+0x430], R4 ;  /* 0x0004300401007387 */ /* 0x000fe20000100a00 */
[----:B------:R-:W-:Y:S02]  /*c47b0*/  STL.64 [R1+0x438], R6 ;  /* 0x0004380601007387 */ /* 0x000fe40000100a00 */
[----:B------:R-:W0:Y:S02]  /*c47c0*/  LDSM.16.MT88.4 R4, [R14+0x46000] ;  /* 0x046000000e04783b */ /* 0x000e240000004200 */
[----:B0-----:R-:W-:Y:S02]  /*c47d0*/  STL.64 [R1+0xa398], R6 ;  /* 0x00a3980601007387 */ /* 0x001fe40000100a00 */
[----:B------:R0:W-:Y:S02]  /*c47e0*/  STL.64 [R1+0xa390], R4 ;  /* 0x00a3900401007387 */ /* 0x0001e40000100a00 */
[----:B------:R-:W-:Y:S02]  /*c47f0*/  STL.64 [R1+0x7a0], R24 ;  /* 0x0007a01801007387 */ /* 0x000fe40000100a00 */
[----:B------:R1:W-:Y:S02]  /*c4800*/  STL.64 [R1+0x7a8], R26 ;  /* 0x0007a81a01007387 */ /* 0x0003e40000100a00 */
[----:B0-----:R-:W-:-:S02]  /*c4810*/  IMAD.MOV.U32 R4, RZ, RZ, R2 ;  /* 0x000000ffff047224 */ /* 0x001fc400078e0002 */
[----:B------:R-:W-:Y:S01]  /*c4820*/  IMAD.MOV.U32 R5, RZ, RZ, R0 ;  /* 0x000000ffff057224 */ /* 0x000fe200078e0000 */
[----:B-1----:R-:W2:Y:S01]  /*c4830*/  LDL.LU.64 R26, [R1+0xa5a0] ;  /* 0x00a5a000011a7983 */ /* 0x002ea20000300a00 */
[----:B------:R-:W2:Y:S02]  /*c4840*/  LDL.LU.64 R24, [R1+0xa598] ;  /* 0x00a5980001187983 */ /* 0x000ea40000300a00 */
[----:B------:R-:W-:Y:S02]  /*c4850*/  IMAD.MOV.U32 R2, RZ, RZ, R16 ;  /* 0x000000ffff027224 */ /* 0x000fe400078e0010 */
[----:B------:R-:W-:Y:S02]  /*c4860*/  IMAD.MOV.U32 R0, RZ, RZ, R17 ;  /* 0x000000ffff007224 */ /* 0x000fe400078e0011 */
[----:B------:R-:W2:Y:S03]  /*c4870*/  LDL.LU.64 R16, [R1+0xa590] ;  /* 0x00a5900001107983 */ /* 0x000ea60000300a00 */
[----:B------:R-:W-:Y:S02]  /*c4880*/  STL [R1+0xa474], R0 ;  /* 0x00a4740001007387 */ /* 0x000fe40000100800 */
        /* <DEDUP_REMOVED lines=12> */
[----:B0-----:R-:W4:Y:S01]  /*c4950*/  LDL.LU R4, [R1+0x760] ;  /* 0x0007600001047983 */ /* 0x001f220000300800 */
[----:B------:R-:W4:Y:S02]  /*c4960*/  LDL.LU R5, [R1+0x764] ;  /* 0x0007640001057983 */ /* 0x000f240000300800 */
[----:B------:R-:W4:Y:S02]  /*c4970*/  LDL.LU R6, [R1+0x768] ;  /* 0x0007680001067983 */ /* 0x000f240000300800 */
[----:B------:R-:W4:Y:S01]  /*c4980*/  LDL.LU R7, [R1+0x76c] ;  /* 0x00076c0001077983 */ /* 0x000f220000300800 */
[----:B------:R-:W-:Y:S01]  /*c4990*/  STL [R1+0xa478], R28 ;  /* 0x00a4781c01007387 */ /* 0x000fe20000100800 */
[C---:B--2---:R-:W-:Y:S03]  /*c49a0*/  HMMA.16816.F32.BF16 R16, R20.reuse, R16, R24 ;  /* 0x000000101410723c */ /* 0x044fe60000041818 */
[----:B------:R-:W2:Y:S01]  /*c49b0*/  LDL.LU.64 R26, [R1+0xa570] ;  /* 0x00a57000011a7983 */ /* 0x000ea20000300a00 */
[----:B------:R-:W2:Y:S11]  /*c49c0*/  LDL.LU.64 R24, [R1+0xa568] ;  /* 0x00a5680001187983 */ /* 0x000eb60000300a00 */
[----:B------:R-:W-:Y:S08]  /*c49d0*/  @!UPT UIADD3 URZ, URZ, URZ, URZ ;  /* 0x0000003f3f3ff290 */ /* 0x000ff0000fffe03f */
[----:B------:R0:W-:Y:S01]  /*c49e0*/  STL.64 [R1+0x780], R16 ;  /* 0x0007801001007387 */ /* 0x0001e20000100a00 */
[----:B------:R2:W-:Y:S03]  /*c49f0*/  STL.64 [R1+0x788], R18 ;  /* 0x0007881201007387 */ /* 0x0005e60000100a00 */
[----:B0-----:R-:W2:Y:S01]  /*c4a00*/  LDL.LU.64 R16, [R1+0xa560] ;  /* 0x00a5600001107983 */ /* 0x001ea20000300a00 */
[----:B------:R-:W3:Y:S01]  /*c4a10*/  LDL R29, [R1+0x3f80] ;  /* 0x003f8000011d7983 */ /* 0x000ee20000100800 */
[C---:B--2---:R-:W-:Y:S02]  /*c4a20*/  HMMA.16816.F32.BF16 R16, R20.reuse, R16, R24 ;  /* 0x000000101410723c */ /* 0x044fe40000041818 */
[----:B---3--:R-:W-:Y:S01]  /*c4a30*/  STL [R1+0xa480], R29 ;  /* 0x00a4801d01007387 */ /* 0x008fe20000100800 */
[----:B------:R-:W2:Y:S02]  /*c4a40*/  LDL.LU.64 R26, [R1+0xa558] ;  /* 0x00a55800011a7983 */ /* 0x000ea40000300a00 */
[----:B------:R-:W2:Y:S11]  /*c4a50*/  LDL.LU.64 R24, [R1+0xa550] ;  /* 0x00a5500001187983 */ /* 0x000eb60000300a00 */
[----:B------:R-:W-:Y:S07]  /*c4a60*/  @!UPT UIADD3 URZ, URZ, URZ, URZ ;  /* 0x0000003f3f3ff290 */ /* 0x000fee000fffe03f */
[----:B------:R0:W-:Y:S01]  /*c4a70*/  STL.64 [R1+0x770], R16 ;  /* 0x0007701001007387 */ /* 0x0001e20000100a00 */
[----:B------:R-:W-:Y:S03]  /*c4a80*/  STL.64 [R1+0x778], R18 ;  /* 0x0007781201007387 */ /* 0x000fe60000100a00 */
[----:B0-----:R-:W2:Y:S01]  /*c4a90*/  LDL.LU.64 R16, [R1+0xa548] ;  /* 0x00a5480001107983 */ /* 0x001ea20000300a00 */
[C---:B----4-:R-:W-:Y:S01]  /*c4aa0*/  HMMA.16816.F32.BF16 R4, R20.reuse, R12, R4 ;  /* 0x0000000c1404723c */ /* 0x050fe20000041804 */
[----:B------:R-:W-:Y:S02]  /*c4ab0*/  IMAD.MOV.U32 R10, RZ, RZ, R13 ;  /* 0x000000ffff0a7224 */ /* 0x000fe400078e000d */
[----:B------:R-:W-:Y:S11]  /*c4ac0*/  IMAD.MOV.U32 R11, RZ, RZ, R12 ;  /* 0x000000ffff0b7224 */ /* 0x000ff600078e000c */
[----:B------:R-:W-:Y:S09]  /*c4ad0*/  @!UPT UIADD3 URZ, URZ, URZ, URZ ;  /* 0x0000003f3f3ff290 */ /* 0x000ff2000fffe03f */
[----:B------:R-:W-:Y:S01]  /*c4ae0*/  STL.64 [R1+0x760], R4 ;  /* 0x0007600401007387 */ /* 0x000fe20000100a00 */
[----:B------:R2:W-:Y:S02]  /*c4af0*/  STL.64 [R1+0x768], R6 ;  /* 0x0007680601007387 */ /* 0x0005e40000100a00 */
[----:B------:R-:W-:Y:S02]  /*c4b00*/  STL [R1+0xa488], R10 ;  /* 0x00a4880a01007387 */ /* 0x000fe40000100800 */
[----:B------:R-:W-:Y:S01]  /*c4b10*/  STL [R1+0xa484], R11 ;  /* 0x00a4840b01007387 */ /* 0x000fe20000100800 */
[----:B------:R0:W-:Y:S01]  /*c4b20*/  STL.64 [R1+0xa528], R8 ;  /* 0x00a5280801007387 */ /* 0x0001e20000100a00 */
[C---:B--2---:R-:W-:Y:S01]  /*c4b30*/  HMMA.16816.F32.BF16 R4, R20.reuse, R16, R24 ;  /* 0x000000101404723c */ /* 0x044fe20000041818 */
[----:B------:R-:W-:Y:S02]  /*c4b40*/  IMAD.MOV.U32 R0, RZ, RZ, R16 ;  /* 0x000000ffff007224 */ /* 0x000fe400078e0010 */
[----:B------:R-:W-:Y:S11]  /*c4b50*/  IMAD.MOV.U32 R2, RZ, RZ, R17 ;  /* 0x000000ffff027224 */ /* 0x000ff600078e0011 */
[----:B------:R-:W-:Y:S09]  /*c4b60*/  @!UPT UIADD3 URZ, URZ, URZ, URZ ;  /* 0x0000003f3f3ff290 */ /* 0x000ff2000fffe03f */
[----:B------:R1:W-:Y:S01]  /*c4b70*/  STL.64 [R1+0x750], R4 ;  /* 0x0007500401007387 */ /* 0x0003e20000100a00 */
[----:B------:R2:W-:Y:S02]  /*c4b80*/  STL.64 [R1+0x758], R6 ;  /* 0x0007580601007387 */ /* 0x0005e40000100a00 */
[----:B------:R-:W3:Y:S02]  /*c4b90*/  LDL.LU R12, [R1+0x210] ;  /* 0x00021000010c7983 */ /* 0x000ee40000300800 */
[----:B------:R-:W3:Y:S01]  /*c4ba0*/  LDL.LU R13, [R1+0x214] ;  /* 0x00021400010d7983 */ /* 0x000ee20000300800 */
[----:B------:R-:W4:Y:S01]  /*c4bb0*/  LDL.LU R14, [R1+0x218] ;  /* 0x00021800010e7983 */ /* 0x000f220000300800 */
[----:B------:R-:W4:Y:S02]  /*c4bc0*/  LDL.LU R15, [R1+0x21c] ;  /* 0x00021c00010f7983 */ /* 0x000f240000300800 */
[----:B------:R-:W3:Y:S02]  /*c4bd0*/  LDL.LU R16, [R1+0x420] ;  /* 0x0004200001107983 */ /* 0x000ee40000300800 */
[----:B------:R-:W3:Y:S01]  /*c4be0*/  LDL.LU R17, [R1+0x424] ;  /* 0x0004240001117983 */ /* 0x000ee20000300800 */
[----:B------:R-:W3:Y:S01]  /*c4bf0*/  LDL.LU R18, [R1+0x428] ;  /* 0x0004280001127983 */ /* 0x000ee20000300800 */
[----:B------:R-:W3:Y:S02]  /*c4c00*/  LDL.LU R19, [R1+0x42c] ;  /* 0x00042c0001137983 */ /* 0x000ee40000300800 */
[----:B0-----:R-:W3:Y:S02]  /*c4c10*/  LDL.LU R8, [R1+0x730] ;  /* 0x0007300001087983 */ /* 0x001ee40000300800 */
[----:B------:R-:W3:Y:S01]  /*c4c20*/  LDL.LU R9, [R1+0x734] ;  /* 0x0007340001097983 */ /* 0x000ee20000300800 */
[----:B------:R-:W3:Y:S01]  /*c4c30*/  LDL.LU R10, [R1+0x738] ;  /* 0x00073800010a7983 */ /* 0x000ee20000300800 */
[----:B------:R-:W3:Y:S02]  /*c4c40*/  LDL.LU R11, [R1+0x73c] ;  /* 0x00073c00010b7983 */ /* 0x000ee40000300800 */
[----:B-1----:R-:W4:Y:S02]  /*c4c50*/  LDL.LU R4, [R1+0x740] ;  /* 0x0007400001047983 */ /* 0x002f240000300800 */
[----:B------:R-:W4:Y:S01]  /*c4c60*/  LDL.LU R5, [R1+0x744] ;  /* 0x0007440001057983 */ /* 0x000f220000300800 */
[----:B--2---:R-:W2:Y:S01]  /*c4c70*/  LDL.LU R6, [R1+0x748] ;  /* 0x0007480001067983 */ /* 0x004ea20000300800 */
[----:B------:R-:W2:Y:S03]  /*c4c80*/  LDL.LU R7, [R1+0x74c] ;  /* 0x00074c0001077983 */ /* 0x000ea60000300800 */
[----:B---3--:R-:W-:Y:S01]  /*c4c90*/  STL.64 [R1+0xa538], R10 ;  /* 0x00a5380a01007387 */ /* 0x008fe20000100a00 */
[----:B------:R0:W-:Y:S03]  /*c4ca0*/  STL.64 [R1+0xa530], R8 ;  /* 0x00a5300801007387 */ /* 0x0001e60000100a00 */
[----:B0-----:R-:W2:Y:S01]  /*c4cb0*/  LDL.64 R8, [R1+0x70] ;  /* 0x0000700001087983 */ /* 0x001ea20000100a00 */
[----:B------:R-:W-:Y:S02]  /*c4cc0*/  STL.64 [R1+0xa510], R18 ;  /* 0x00a5101201007387 */ /* 0x000fe40000100a00 */
[----:B------:R0:W-:Y:S02]  /*c4cd0*/  STL.64 [R1+0xa508], R16 ;  /* 0x00a5081001007387 */ /* 0x0001e40000100a00 */
[----:B0-----:R-:W3:Y:S04]  /*c4ce0*/  LDL.64 R16, [R1+0x50] ;  /* 0x0000500001107983 */ /* 0x001ee80000100a00 */
[----:B---3--:R0:W-:Y:S04]  /*c4cf0*/  STL.64 [R1+0xa520], R16 ;  /* 0x00a5201001007387 */ /* 0x0081e80000100a00 */
[----:B0-----:R-:W3:Y:S01]  /*c4d00*/  LDL.64 R16, [R1+0x60] ;  /* 0x0000600001107983 */ /* 0x001ee20000100a00 */
[----:B----4-:R-:W-:Y:S02]  /*c4d10*/  STL.64 [R1+0xa4d0], R14 ;  /* 0x00a4d00e01007387 */ /* 0x010fe40000100a00 */
[----:B------:R0:W-:Y:S02]  /*c4d20*/  STL.64 [R1+0xa4c8], R12 ;  /* 0x00a4c80c01007387 */ /* 0x0001e40000100a00 */
[----:B0-----:R-:W4:Y:S04]  /*c4d30*/  LDL.64 R12, [R1+0x10] ;  /* 0x00001000010c7983 */ /* 0x001f280000100a00 */
[----:B----4-:R0:W-:Y:S04]  /*c4d40*/  STL.64 [R1+0xa4e0], R12 ;  /* 0x00a4e00c01007387 */ /* 0x0101e80000100a00 */
[----:B0-----:R-:W4:Y:S04]  /*c4d50*/  LDL.64 R12, [R1+0x20] ;  /* 0x00002000010c7983 */ /* 0x001f280000100a00 */
[----:B----4-:R0:W-:Y:S04]  /*c4d60*/  STL.64 [R1+0xa518], R12 ;  /* 0x00a5180c01007387 */ /* 0x0101e80000100a00 */
[----:B0-----:R-:W4:Y:S01]  /*c4d70*/  LDL.LU R12, [R1+0x720] ;  /* 0x00072000010c7983 */ /* 0x001f220000300800 */
[----:B------:R-:W4:Y:S02]  /*c4d80*/  LDL.LU R13, [R1+0x724] ;  /* 0x00072400010d7983 */ /* 0x000f240000300800 */
[----:B------:R-:W4:Y:S02]  /*c4d90*/  LDL.LU R14, [R1+0x728] ;  /* 0x00072800010e7983 */ /* 0x000f240000300800 */
[----:B------:R-:W4:Y:S01]  /*c4da0*/  LDL.LU R15, [R1+0x72c] ;  /* 0x00072c00010f7983 */ /* 0x000f220000300800 */
[----:B------:R-:W3:Y:S01]  /*c4db0*/  LDL.64 R24, [R1] ;  /* 0x0000000001187983 */ /* 0x000ee20000100a00 */
[----:B--2---:R-:W-:Y:S03]  /*c4dc0*/  HMMA.16816.F32.BF16 R4, R20, R8, R4 ;  /* 0x000000081404723c */ /* 0x004fe60000041804 */
[----:B---3--:R0:W-:Y:S04]  /*c4dd0*/  STL.64 [R1+0xa4d8], R24 ;  /* 0x00a4d81801007387 */ /* 0x0081e80000100a00 */
        /* <DEDUP_REMOVED lines=12> */
[----:B------:R0:W-:Y:S02]  /*c4ea0*/  STL.64 [R1+0x740], R4 ;  /* 0x0007400401007387 */ /* 0x0001e40000100a00 */
[----:B------:R1:W-:Y:S01]  /*c4eb0*/  STL.64 [R1+0x748], R6 ;  /* 0x0007480601007387 */ /* 0x0003e20000100a00 */
[----:B0-----:R-:W3:Y:S01]  /*c4ec0*/  LDL.LU.64 R4, [R1+0xa540] ;  /* 0x00a5400001047983 */ /* 0x001ee20000300a00 */
[----:B-1----:R-:W-:-:S02]  /*c4ed0*/  IMAD.MOV.U32 R7, RZ, RZ, R8 ;  /* 0x000000ffff077224 */ /* 0x002fc400078e0008 */
[----:B------:R-:W2:Y:S02]  /*c4ee0*/  LDL.LU.64 R10, [R1+0xa538] ;  /* 0x00a53800010a7983 */ /* 0x000ea40000300a00 */
[----:B------:R-:W2:Y:S02]  /*c4ef0*/  LDL.LU.64 R8, [R1+0xa530] ;  /* 0x00a5300001087983 */ /* 0x000ea40000300a00 */
[----:B------:R-:W-:Y:S01]  /*c4f00*/  IMAD.MOV.U32 R29, RZ, RZ, R17 ;  /* 0x000000ffff1d7224 */ /* 0x000fe200078e0011 */
[C---:B--2---:R-:W-:Y:S11]  /*c4f10*/  HMMA.16816.F32.BF16 R8, R20.reuse, R16, R8 ;  /* 0x000000101408723c */ /* 0x044ff60000041808 */
[----:B------:R-:W-:Y:S11]  /*c4f20*/  @!UPT UIADD3 URZ, URZ, URZ, URZ ;  /* 0x0000003f3f3ff290 */ /* 0x000ff6000fffe03f */
[----:B------:R-:W-:Y:S01]  /*c4f30*/  @!UPT UIADD3 URZ, URZ, URZ, URZ ;  /* 0x0000003f3f3ff290 */ /* 0x000fe2000fffe03f */
[----:B------:R0:W-:Y:S01]  /*c4f40*/  STL.64 [R1+0x730], R8 ;  /* 0x0007300801007387 */ /* 0x0001e20000100a00 */
[----:B------:R1:W-:Y:S03]  /*c4f50*/  STL.64 [R1+0x738], R10 ;  /* 0x0007380a01007387 */ /* 0x0003e60000100a00 */
[----:B0-----:R-:W2:Y:S01]  /*c4f60*/  LDL.LU.64 R8, [R1+0xa528] ;  /* 0x00a5280001087983 */ /* 0x001ea20000300a00 */
[----:B-1----:R-:W-:Y:S02]  /*c4f70*/  IMAD.MOV.U32 R11, RZ, RZ, R16 ;  /* 0x000000ffff0b7224 */ /* 0x002fe400078e0010 */
[----:B------:R-:W4:Y:S02]  /*c4f80*/  LDL.LU.64 R16, [R1+0xa520] ;  /* 0x00a5200001107983 */ /* 0x000f240000300a00 */
[----:B----4-:R-:W-:Y:S01]  /*c4f90*/  HMMA.16816.F32.BF16 R12, R20, R16, R12 ;  /* 0x00000010140c723c */ /* 0x010fe2000004180c */
[----:B------:R-:W-:-:S02]  /*c4fa0*/  IMAD.MOV.U32 R10, RZ, RZ, R17 ;  /* 0x000000ffff0a7224 */ /* 0x000fc400078e0011 */
[----:B------:R-:W-:Y:S11]  /*c4fb0*/  IMAD.MOV.U32 R0, RZ, RZ, R16 ;  /* 0x000000ffff007224 */ /* 0x000ff600078e0010 */
[----:B------:R-:W-:Y:S09]  /*c4fc0*/  @!UPT UIADD3 URZ, URZ, URZ, URZ ;  /* 0x0000003f3f3ff290 */ /* 0x000ff2000fffe03f */
[----:B------:R0:W-:Y:S01]  /*c4fd0*/  STL.64 [R1+0x720], R12 ;  /* 0x0007200c01007387 */ /* 0x0001e20000100a00 */
[----:B------:R-:W-:Y:S03]  /*c4fe0*/  STL.64 [R1+0x728], R14 ;  /* 0x0007280e01007387 */ /* 0x000fe60000100a00 */
[----:B0-----:R-:W4:Y:S01]  /*c4ff0*/  LDL.LU.64 R12, [R1+0xa518] ;  /* 0x00a51800010c7983 */ /* 0x001f220000300a00 */
[----:B------:R-:W3:Y:S02]  /*c5000*/  LDL.LU.64 R18, [R1+0xa510] ;  /* 0x00a5100001127983 */ /* 0x000ee40000300a00 */
[----:B------:R-:W3:Y:S02]  /*c5010*/  LDL.LU.64 R16, [R1+0xa508] ;  /* 0x00a5080001107983 */ /* 0x000ee40000300a00 */
[----:B------:R-:W-:Y:S01]  /*c5020*/  STL.64 [R1+0xa498], R10 ;  /* 0x00a4980a01007387 */ /* 0x000fe20000100a00 */
        /* <DEDUP_REMOVED lines=14> */
[----:B------:R-:W-:Y:S02]  /*c5110*/  STL.64 [R1+0x420], R20 ;  /* 0x0004201401007387 */ /* 0x000fe40000100a00 */
[----:B------:R0:W-:Y:S02]  /*c5120*/  STL.64 [R1+0x428], R22 ;  /* 0x0004281601007387 */ /* 0x0001e40000100a00 */
[----:B0-----:R-:W2:Y:S01]  /*c5130*/  LDL R23, [R1+0x3f84] ;  /* 0x003f840001177983 */ /* 0x001ea20000100800 */
[----:B------:R4:W-:Y:S02]  /*c5140*/  STL.64 [R1+0xa3a8], R4 ;  /* 0x00a3a80401007387 */ /* 0x0009e40000100a00 */
[----:B----4-:R-:W-:-:S02]  /*c5150*/  IMAD.MOV.U32 R5, RZ, RZ, R12 ;  /* 0x000000ffff057224 */ /* 0x010fc400078e000c */
[----:B------:R-:W-:Y:S01]  /*c5160*/  IMAD.MOV.U32 R4, RZ, RZ, R13 ;  /* 0x000000ffff047224 */ /* 0x000fe200078e000d */
[C---:B---3--:R-:W-:Y:S01]  /*c5170*/  HMMA.16816.F32.BF16 R24, R16.reuse, R12, R24 ;  /* 0x0000000c1018723c */ /* 0x048fe20000041818 */
[----:B--2---:R-:W0:Y:S11]  /*c5180*/  LDSM.16.MT88.4 R20, [R23+0x46080] ;  /* 0x046080001714783b */ /* 0x004e360000004200 */
[----:B------:R-:W-:Y:S11]  /*c5190*/  @!UPT UIADD3 URZ, URZ, URZ, URZ ;  /* 0x0000003f3f3ff290 */ /* 0x000ff6000fffe03f */
[----:B------:R-:W-:Y:S01]  /*c51a0*/  STL.64 [R1+0x230], R24 ;  /* 0x0002301801007387 */ /* 0x000fe20000100a00 */
[----:B------:R1:W-:Y:S03]  /*c51b0*/  STL.64 [R1+0x238], R26 ;  /* 0x0002381a01007387 */ /* 0x0003e60000100a00 */
[----:B-1----:R-:W2:Y:S01]  /*c51c0*/  LDL.LU.64 R26, [R1+0xa4f0] ;  /* 0x00a4f000011a7983 */ /* 0x002ea20000300a00 */
[----:B------:R-:W2:Y:S02]  /*c51d0*/  LDL.LU.64 R24, [R1+0xa4e8] ;  /* 0x00a4e80001187983 */ /* 0x000ea40000300a00 */
[----:B------:R-:W2:Y:S02]  /*c51e0*/  LDL.LU.64 R12, [R1+0xa4e0] ;  /* 0x00a4e000010c7983 */ /* 0x000ea40000300a00 */
[----:B--2---:R-:W-:Y:S01]  /*c51f0*/  HMMA.16816.F32.BF16 R24, R16, R12, R24 ;  /* 0x0000000c1018723c */ /* 0x004fe20000041818 */
[----:B------:R-:W-:-:S02]  /*c5200*/  IMAD.MOV.U32 R6, RZ, RZ, R12 ;  /* 0x000000ffff067224 */ /* 0x000fc400078e000c */
[----:B------:R-:W-:Y:S11]  /*c5210*/  IMAD.MOV.U32 R3, RZ, RZ, R13 ;  /* 0x000000ffff037224 */ /* 0x000ff600078e000d */
[----:B------:R-:W-:Y:S09]  /*c5220*/  @!UPT UIADD3 URZ, URZ, URZ, URZ ;  /* 0x0000003f3f3ff290 */ /* 0x000ff2000fffe03f */
[----:B------:R1:W-:Y:S01]  /*c5230*/  STL.64 [R1+0x220], R24 ;  /* 0x0002201801007387 */ /* 0x0003e20000100a00 */
[----:B------:R-:W-:Y:S03]  /*c5240*/  STL.64 [R1+0x228], R26 ;  /* 0x0002281a01007387 */ /* 0x000fe60000100a00 */
[----:B-1----:R-:W2:Y:S01]  /*c5250*/  LDL.LU.64 R24, [R1+0xa4d8] ;  /* 0x00a4d80001187983 */ /* 0x002ea20000300a00 */
[----:B------:R-:W2:Y:S02]  /*c5260*/  LDL.LU.64 R14, [R1+0xa4d0] ;  /* 0x00a4d000010e7983 */ /* 0x000ea40000300a00 */
[----:B------:R-:W2:Y:S02]  /*c5270*/  LDL.LU.64 R12, [R1+0xa4c8] ;  /* 0x00a4c800010c7983 */ /* 0x000ea40000300a00 */
[C---:B--2---:R-:W-:Y:S11]  /*c5280*/  HMMA.16816.F32.BF16 R12, R16.reuse, R24, R12 ;  /* 0x00000018100c723c */ /* 0x044ff6000004180c */
[----:B------:R-:W-:Y:S11]  /*c5290*/  @!UPT UIADD3 URZ, URZ, URZ, URZ ;  /* 0x0000003f3f3ff290 */ /* 0x000ff6000fffe03f */
[----:B------:R-:W-:Y:S01]  /*c52a0*/  @!UPT UIADD3 URZ, URZ, URZ, URZ ;  /* 0x0000003f3f3ff290 */ /* 0x000fe2000fffe03f */
[----:B------:R1:W-:Y:S01]  /*c52b0*/  STL.64 [R1+0x210], R12 ;  /* 0x0002100c01007387 */ /* 0x0003e20000100a00 */
[----:B------:R2:W-:Y:S03]  /*c52c0*/  STL.64 [R1+0x218], R14 ;  /* 0x0002180e01007387 */ /* 0x0005e60000100a00 */
[----:B-1----:R-:W3:Y:S01]  /*c52d0*/  LDL.LU.64 R12, [R1+0xa4c0] ;  /* 0x00a4c000010c7983 */ /* 0x002ee20000300a00 */
[----:B--2---:R-:W-:Y:S02]  /*c52e0*/  IMAD.MOV.U32 R15, RZ, RZ, R24 ;  /* 0x000000ffff0f7224 */ /* 0x004fe400078e0018 */
[----:B------:R-:W-:Y:S02]  /*c52f0*/  IMAD.MOV.U32 R14, RZ, RZ, R25 ;  /* 0x000000ffff0e7224 */ /* 0x000fe400078e0019 */
[----:B------:R-:W2:Y:S01]  /*c5300*/  LDL.LU.64 R26, [R1+0xa4b8] ;  /* 0x00a4b800011a7983 */ /* 0x000ea20000300a00 */
[----:B------:R-:W4:Y:S02]  /*c5310*/  LDL.LU.64 R24, [R1+0xa4b0] ;  /* 0x00a4b00001187983 */ /* 0x000f240000300a00 */
[C---:B----4-:R-:W-:Y:S11]  /*c5320*/  HMMA.16816.F32.BF16 R8, R16.reuse, R24, R8 ;  /* 0x000000181008723c */ /* 0x050ff60000041808 */
[----:B------:R-:W-:Y:S11]  /*c5330*/  @!UPT UIADD3 URZ, URZ, URZ, URZ ;  /* 0x0000003f3f3ff290 */ /* 0x000ff6000fffe03f */
[----:B------:R-:W-:Y:S01]  /*c5340*/  @!UPT UIADD3 URZ, URZ, URZ, URZ ;  /* 0x0000003f3f3ff290 */ /* 0x000fe2000fffe03f */
[----:B------:R-:W-:Y:S01]  /*c5350*/  STL.64 [R1+0x200], R8 ;  /* 0x0002000801007387 */ /* 0x000fe20000100a00 */
[----:B------:R1:W-:Y:S03]  /*c5360*/  STL.64 [R1+0x208], R10 ;  /* 0x0002080a01007387 */ /* 0x0003e60000100a00 */
[----:B-1----:R-:W3:Y:S01]  /*c5370*/  LDL.LU.64 R10, [R1+0xa4a8] ;  /* 0x00a4a800010a7983 */ /* 0x002ee20000300a00 */
[----:B------:R-:W3:Y:S02]  /*c5380*/  LDL.LU.64 R8, [R1+0xa4a0] ;  /* 0x00a4a00001087983 */ /* 0x000ee40000300a00 */
[----:B--2---:R-:W-:Y:S02]  /*c5390*/  STL.64 [R1+0xa350], R26 ;  /* 0x00a3501a01007387 */ /* 0x004fe40000100a00 */
[----:B------:R1:W-:Y:S02]  /*c53a0*/  STL.64 [R1+0xa348], R24 ;  /* 0x00a3481801007387 */ /* 0x0003e40000100a00 */
[----:B-1----:R-:W2:Y:S01]  /*c53b0*/  LDL.LU R24, [R1+0x8d0] ;  /* 0x0008d00001187983 */ /* 0x002ea20000300800 */
        /* <DEDUP_REMOVED lines=8> */
[----:B-1----:R-:W3:Y:S01]  /*c5440*/  LDL.LU.64 R10, [R1+0xa498] ;  /* 0x00a49800010a7983 */ /* 0x002ee20000300a00 */
[----:B------:R-:W2:Y:S02]  /*c5450*/  LDL.LU.64 R8, [R1+0xa490] ;  /* 0x00a4900001087983 */ /* 0x000ea40000300a00 */
[----:B------:R-:W-:Y:S01]  /*c5460*/  STL.64 [R1+0xa340], R12 ;  /* 0x00a3400c01007387 */ /* 0x000fe20000100a00 */
[----:B--2---:R-:W-:Y:S01]  /*c5470*/  HMMA.16816.F32.BF16 R24, R16, R8, R24 ;  /* 0x000000081018723c */ /* 0x004fe20000041818 */
[----:B------:R-:W-:Y:S11]  /*c5480*/  STL.64 [R1+0xa338], R8 ;  /* 0x00a3380801007387 */ /* 0x000ff60000100a00 */
[----:B------:R-:W-:Y:S11]  /*c5490*/  @!UPT UIADD3 URZ, URZ, URZ, URZ ;  /* 0x0000003f3f3ff290 */ /* 0x000ff6000fffe03f */
[----:B------:R1:W-:Y:S01]  /*c54a0*/  STL.64 [R1+0x1e0], R24 ;  /* 0x0001e01801007387 */ /* 0x0003e20000100a00 */
[----:B------:R-:W-:Y:S02]  /*c54b0*/  STL.64 [R1+0x1e8], R26 ;  /* 0x0001e81a01007387 */ /* 0x000fe40000100a00 */
[----:B-1----:R-:W-:Y:S02]  /*c54c0*/  IMAD.MOV.U32 R24, RZ, RZ, R15 ;  /* 0x000000ffff187224 */ /* 0x002fe400078e000f */
[----:B------:R-:W-:-:S05]  /*c54d0*/  IMAD.MOV.U32 R25, RZ, RZ, R14 ;  /* 0x000000ffff197224 */ /* 0x000fca00078e000e */
[----:B------:R1:W-:Y:S01]  /*c54e0*/  STL.64 [R1+0xa368], R24 ;  /* 0x00a3681801007387 */ /* 0x0003e20000100a00 */
[----:B------:R-:W2:Y:S02]  /*c54f0*/  LDL.LU R12, [R1+0x3e0] ;  /* 0x0003e000010c7983 */ /* 0x000ea40000300800 */
[----:B------:R-:W2:Y:S02]  /*c5500*/  LDL.LU R13, [R1+0x3e4] ;  /* 0x0003e400010d7983 */ /* 0x000ea40000300800 */
[----:B------:R-:W4:Y:S01]  /*c5510*/  LDL.LU R14, [R1+0x3e8] ;  /* 0x0003e800010e7983 */ /* 0x000f220000300800 */
[----:B------:R-:W4:Y:S04]  /*c5520*/  LDL.LU R15, [R1+0x3ec] ;  /* 0x0003ec00010f7983 */ /* 0x000f280000300800 */
[----:B-1----:R-:W2:Y:S01]  /*c5530*/  LDL.LU R24, [R1+0x400] ;  /* 0x0004000001187983 */ /* 0x002ea20000300800 */
[----:B------:R-:W2:Y:S02]  /*c5540*/  LDL.LU R25, [R1+0x404] ;  /* 0x0004040001197983 */ /* 0x000ea40000300800 */
[----:B------:R-:W2:Y:S02]  /*c5550*/  LDL.LU R26, [R1+0x408] ;  /* 0x00040800011a7983 */ /* 0x000ea40000300800 */
[----:B------:R-:W2:Y:S02]  /*c5560*/  LDL.LU R27, [R1+0x40c] ;  /* 0x00040c00011b7983 */ /* 0x000ea40000300800 */
[----:B--2---:R-:W-:Y:S01]  /*c5570*/  STL.64 [R1+0xa378], R26 ;  /* 0x00a3781a01007387 */ /* 0x004fe20000100a00 */
[----:B------:R1:W-:Y:S02]  /*c5580*/  STL.64 [R1+0xa370], R24 ;  /* 0x00a3701801007387 */ /* 0x0003e40000100a00 */
[----:B-1----:R-:W-:-:S02]  /*c5590*/  IMAD.MOV.U32 R24, RZ, RZ, R5 ;  /* 0x000000ffff187224 */ /* 0x002fc400078e0005 */
[----:B------:R-:W-:-:S05]  /*c55a0*/  IMAD.MOV.U32 R25, RZ, RZ, R4 ;  /* 0x000000ffff197224 */ /* 0x000fca00078e0004 */
[----:B------:R1:W-:Y:S04]  /*c55b0*/  STL.64 [R1+0xa3a0], R24 ;  /* 0x00a3a01801007387 */ /* 0x0003e80000100a00 */
[----:B-1----:R-:W2:Y:S01]  /*c55c0*/  LDL.LU R24, [R1+0x150] ;  /* 0x0001500001187983 */ /* 0x002ea20000300800 */
[----:B------:R-:W2:Y:S02]  /*c55d0*/  LDL.LU R25, [R1+0x154] ;  /* 0x0001540001197983 */ /* 0x000ea40000300800 */
[----:B------:R-:W2:Y:S02]  /*c55e0*/  LDL.LU R26, [R1+0x158] ;  /* 0x00015800011a7983 */ /* 0x000ea40000300800 */
[----:B------:R-:W2:Y:S02]  /*c55f0*/  LDL.LU R27, [R1+0x15c] ;  /* 0x00015c00011b7983 */ /* 0x000ea40000300800 */
[----:B------:R-:W-:-:S02]  /*c5600*/  IMAD.MOV.U32 R4, RZ, RZ, R0 ;  /* 0x000000ffff047224 */ /* 0x000fc400078e0000 */
[----:B---3--:R-:W-:Y:S01]  /*c5610*/  IMAD.MOV.U32 R5, RZ, RZ, R10 ;  /* 0x000000ffff057224 */ /* 0x008fe200078e000a */
[----:B--2---:R-:W-:Y:S01]  /*c5620*/  STL.64 [R1+0xa3b8], R26 ;  /* 0x00a3b81a01007387 */ /* 0x004fe20000100a00 */
[----:B------:R1:W-:Y:S02]  /*c5630*/  STL.64 [R1+0xa3b0], R24 ;  /* 0x00a3b01801007387 */ /* 0x0003e40000100a00 */
[----:B------:R-:W2:Y:S02]  /*c5640*/  LDL.LU R0, [R1+0xa48c] ;  /* 0x00a48c0001007983 */ /* 0x000ea40000300800 */
[----:B------:R-:W3:Y:S01]  /*c5650*/  LDL.LU R10, [R1+0xa488] ;  /* 0x00a48800010a7983 */ /* 0x000ee20000300800 */
[----:B------:R0:W-:Y:S04]  /*c5660*/  STL.64 [R1+0xa3c0], R4 ;  /* 0x00a3c00401007387 */ /* 0x0001e80000100a00 */
[----:B-1----:R-:W2:Y:S01]  /*c5670*/  LDL.LU R24, [R1+0x600] ;  /* 0x0006000001187983 */ /* 0x002ea20000300800 */
[----:B------:R-:W2:Y:S02]  /*c5680*/  LDL.LU R25, [R1+0x604] ;  /* 0x0006040001197983 */ /* 0x000ea40000300800 */
[----:B------:R-:W2:Y:S02]  /*c5690*/  LDL.LU R26, [R1+0x608] ;  /* 0x00060800011a7983 */ /* 0x000ea40000300800 */
[----:B------:R-:W2:Y:S02]  /*c56a0*/  LDL.LU R27, [R1+0x60c] ;  /* 0x00060c00011b7983 */ /* 0x000ea40000300800 */
[----:B0-----:R-:W-:-:S02]  /*c56b0*/  IMAD.MOV.U32 R4, RZ, RZ, R11 ;  /* 0x000000ffff047224 */ /* 0x001fc400078e000b */
[----:B------:R-:W-:Y:S01]  /*c56c0*/  IMAD.MOV.U32 R5, RZ, RZ, R29 ;  /* 0x000000ffff057224 */ /* 0x000fe200078e001d */
[----:B--2---:R-:W-:Y:S01]  /*c56d0*/  STL.64 [R1+0xa3d0], R26 ;  /* 0x00a3d01a01007387 */ /* 0x004fe20000100a00 */
[----:B------:R0:W-:Y:S02]  /*c56e0*/  STL.64 [R1+0xa3c8], R24 ;  /* 0x00a3c81801007387 */ /* 0x0001e40000100a00 */
[----:B------:R-:W2:Y:S02]  /*c56f0*/  LDL.LU R11, [R1+0xa484] ;  /* 0x00a48400010b7983 */ /* 0x000ea40000300800 */
[----:B------:R-:W2:Y:S01]  /*c5700*/  LDL.LU R29, [R1+0xa480] ;  /* 0x00a48000011d7983 */ /* 0x000ea20000300800 */
        /* <DEDUP_REMOVED lines=21> */
[----:B------:R-:W-:Y:S02]  /*c5860*/  STL [R1+0xa428], R6 ;  /* 0x00a4280601007387 */ /* 0x000fe40000100800 */
[----:B0-----:R-:W-:-:S02]  /*c5870*/  IMAD.MOV.U32 R4, RZ, RZ, R11 ;  /* 0x000000ffff047224 */ /* 0x001fc400078e000b */
[----:B---3--:R-:W-:-:S05]  /*c5880*/  IMAD.MOV.U32 R5, RZ, RZ, R10 ;  /* 0x000000ffff057224 */ /* 0x008fca00078e000a */
[----:B------:R0:W-:Y:S04]  /*c5890*/  STL.64 [R1+0xa420], R4 ;  /* 0x00a4200401007387 */ /* 0x0001e80000100a00 */
[----:B0-----:R-:W3:Y:S04]  /*c58a0*/  LDL.64 R4, [R1+0xb0] ;  /* 0x0000b00001047983 */ /* 0x001ee80000100a00 */
[----:B---3--:R2:W-:Y:S01]  /*c58b0*/  STL.64 [R1+0xa440], R4 ;  /* 0x00a4400401007387 */ /* 0x0085e20000100a00 */
[----:B------:R-:W3:Y:S02]  /*c58c0*/  LDL.LU R8, [R1+0x930] ;  /* 0x0009300001087983 */ /* 0x000ee40000300800 */
[----:B------:R-:W3:Y:S02]  /*c58d0*/  LDL.LU R9, [R1+0x934] ;  /* 0x0009340001097983 */ /* 0x000ee40000300800 */
[----:B------:R-:W3:Y:S01]  /*c58e0*/  LDL.LU R10, [R1+0x938] ;  /* 0x00093800010a7983 */ /* 0x000ee20000300800 */
[----:B------:R-:W3:Y:S01]  /*c58f0*/  LDL.LU R11, [R1+0x93c] ;  /* 0x00093c00010b7983 */ /* 0x000ee20000300800 */
[----:B--2---:R-:W-:-:S02]  /*c5900*/  IMAD.MOV.U32 R4, RZ, RZ, R28 ;  /* 0x000000ffff047224 */ /* 0x004fc400078e001c */
[----:B------:R-:W-:-:S05]  /*c5910*/  IMAD.MOV.U32 R5, RZ, RZ, R7 ;  /* 0x000000ffff057224 */ /* 0x000fca00078e0007 */
        /* <DEDUP_REMOVED lines=23> */
[----:B------:R-:W2:Y:S02]  /*c5a90*/  LDL.LU R26, [R1+0x918] ;  /* 0x00091800011a7983 */ /* 0x000ea40000300800 */
[----:B------:R-:W2:Y:S02]  /*c5aa0*/  LDL.LU R27, [R1+0x91c] ;  /* 0x00091c00011b7983 */ /* 0x000ea40000300800 */
[----:B------:R-:W-:-:S02]  /*c5ab0*/  IMAD.MOV.U32 R4, RZ, RZ, R2 ;  /* 0x000000ffff047224 */ /* 0x000fc400078e0002 */
[----:B------:R-:W-:Y:S01]  /*c5ac0*/  IMAD.MOV.U32 R5, RZ, RZ, R0 ;  /* 0x000000ffff057224 */ /* 0x000fe200078e0000 */
[----:B--2---:R-:W-:Y:S01]  /*c5ad0*/  STL.64 [R1+0xa418], R26 ;  /* 0x00a4181a01007387 */ /* 0x004fe20000100a00 */
[----:B---3--:R0:W-:Y:S03]  /*c5ae0*/  STL.64 [R1+0xa410], R24 ;  /* 0x00a4101801007387 */ /* 0x0081e60000100a00 */
[----:B0-----:R-:W2:Y:S01]  /*c5af0*/  LDL.LU R24, [R1+0x920] ;  /* 0x0009200001187983 */ /* 0x001ea20000300800 */
[----:B------:R-:W2:Y:S02]  /*c5b00*/  LDL.LU R25, [R1+0x924] ;  /* 0x0009240001197983 */ /* 0x000ea40000300800 */
[----:B------:R-:W2:Y:S02]  /*c5b10*/  LDL.LU R26, [R1+0x928] ;  /* 0x00092800011a7983 */ /* 0x000ea40000300800 */
[----:B------:R-:W2:Y:S01]  /*c5b20*/  LDL.LU R27, [R1+0x92c] ;  /* 0x00092c00011b7983 */ /* 0x000ea20000300800 */
[----:B----4-:R-:W-:Y:S01]  /*c5b30*/  STL.64 [R1+0xa360], R14 ;  /* 0x00a3600e01007387 */ /* 0x010fe20000100a00 */
[----:B------:R0:W-:Y:S03]  /*c5b40*/  STL.64 [R1+0xa358], R12 ;  /* 0x00a3580c01007387 */ /* 0x0001e60000100a00 */
        /* <DEDUP_REMOVED lines=13> */
[----:B0-----:R-:W4:Y:S01]  /*c5c20*/  LDL.64 R20, [R1+0xa0] ;  /* 0x0000a00001147983 */ /* 0x001f220000100a00 */
[----:B------:R-:W2:Y:S02]  /*c5c30*/  LDL.LU.64 R10, [R1+0xa468] ;  /* 0x00a46800010a7983 */ /* 0x000ea40000300a00 */
[----:B------:R-:W2:Y:S05]  /*c5c40*/  LDL.LU.64 R8, [R1+0xa460] ;  /* 0x00a4600001087983 */ /* 0x000eaa0000300a00 */
        /* <DEDUP_REMOVED lines=8> */
[----:B------:R-:W-:Y:S03]  /*c5cd0*/  STL.64 [R1+0x1c8], R6 ;  /* 0x0001c80601007387 */ /* 0x000fe60000100a00 */
[----:B0-----:R-:W2:Y:S02]  /*c5ce0*/  LDL.LU.64 R4, [R1+0xa440] ;  /* 0x00a4400001047983 */ /* 0x001ea40000300a00 */
        /* <DEDUP_REMOVED lines=8> */
[----:B------:R-:W-:Y:S01]  /*c5d70*/  IMAD.MOV.U32 R0, RZ, RZ, R5 ;  /* 0x000000ffff007224 */ /* 0x000fe200078e0005 */
[----:B------:R-:W2:Y:S01]  /*c5d80*/  LDL.LU R6, [R1+0xa428] ;  /* 0x00a4280001067983 */ /* 0x000ea20000300800 */
[----:B------:R-:W2:Y:S01]  /*c5d90*/  LDL.LU.64 R4, [R1+0xa420] ;  /* 0x00a4200001047983 */ /* 0x000ea20000300a00 */
[----:B----4-:R-:W-:Y:S11]  /*c5da0*/  HMMA.16816.F32.BF16 R8, R16, R20, R8 ;  /* 0x000000141008723c */ /* 0x010ff60000041808 */
[----:B------:R-:W-:Y:S11]  /*c5db0*/  @!UPT UIADD3 URZ, URZ, URZ, URZ ;  /* 0x0000003f3f3ff290 */ /* 0x000ff6000fffe03f */
[----:B------:R-:W-:Y:S01]  /*c5dc0*/  @!UPT UIADD3 URZ, URZ, URZ, URZ ;  /* 0x0000003f3f3ff290 */ /* 0x000fe2000fffe03f */
[----:B------:R0:W-:Y:S01]  /*c5dd0*/  STL.64 [R1+0x1a0], R8 ;  /* 0x0001a00801007387 */ /* 0x0001e20000100a00 */
[----:B------:R1:W-:Y:S03]  /*c5de0*/  STL.64 [R1+0x1a8], R10 ;  /* 0x0001a80a01007387 */ /* 0x0003e60000100a00 */
[----:B0-----:R-:W4:Y:S01]  /*c5df0*/  LDL.LU R8, [R1+0x3d0] ;  /* 0x0003d00001087983 */ /* 0x001f220000300800 */
[----:B------:R-:W4:Y:S02]  /*c5e00*/  LDL.LU R9, [R1+0x3d4] ;  /* 0x0003d40001097983 */ /* 0x000f240000300800 */
[----:B-1----:R-:W4:Y:S02]  /*c5e10*/  LDL.LU R10, [R1+0x3d8] ;  /* 0x0003d800010a7983 */ /* 0x002f240000300800 */
[----:B------:R-:W4:Y:S01]  /*c5e20*/  LDL.LU R11, [R1+0x3dc] ;  /* 0x0003dc00010b7983 */ /* 0x000f220000300800 */
[----:B------:R2:W-:Y:S02]  /*c5e30*/  STL.64 [R1+0xa318], R20 ;  /* 0x00a3181401007387 */ /* 0x0005e40000100a00 */
[----:B--2---:R-:W-:-:S02]  /*c5e40*/  IMAD.MOV.U32 R20, RZ, RZ, R6 ;  /* 0x000000ffff147224 */ /* 0x004fc400078e0006 */
[C---:B------:R-:W-:Y:S01]  /*c5e50*/  HMMA.16816.F32.BF16 R4, R16.reuse, R4, R24 ;  /* 0x000000041004723c */ /* 0x040fe20000041818 */
        /* <DEDUP_REMOVED lines=35> */
[----:B------:R-:W3:Y:S01]  /*c6090*/  LDL.LU.64 R24, [R1+0xa3a0] ;  /* 0x00a3a00001187983 */ /* 0x000ee20000300a00 */
[----:B-1----:R-:W3:Y:S02]  /*c60a0*/  LDL.LU.64 R6, [R1+0xa398] ;  /* 0x00a3980001067983 */ /* 0x002ee40000300a00 */
[----:B------:R-:W3:Y:S11]  /*c60b0*/  LDL.LU.64 R4, [R1+0xa390] ;  /* 0x00a3900001047983 */ /* 0x000ef60000300a00 */
[----:B------:R-:W-:Y:S07]  /*c60c0*/  @!UPT UIADD3 URZ, URZ, URZ, URZ ;  /* 0x0000003f3f3ff290 */ /* 0x000fee000fffe03f */
[----:B------:R0:W-:Y:S01]  /*c60d0*/  STL.64 [R1+0x150], R16 ;  /* 0x0001501001007387 */ /* 0x0001e20000100a00 */
[----:B------:R1:W-:Y:S03]  /*c60e0*/  STL.64 [R1+0x158], R18 ;  /* 0x0001581201007387 */ /* 0x0003e60000100a00 */
[----:B0-----:R-:W2:Y:S01]  /*c60f0*/  LDL.LU R16, [R1+0x3c0] ;  /* 0x0003c00001107983 */ /* 0x001ea20000300800 */
[----:B------:R-:W2:Y:S02]  /*c6100*/  LDL.LU R17, [R1+0x3c4] ;  /* 0x0003c40001117983 */ /* 0x000ea40000300800 */
[----:B-1----:R-:W2:Y:S02]  /*c6110*/  LDL.LU R18, [R1+0x3c8] ;  /* 0x0003c80001127983 */ /* 0x002ea40000300800 */
[----:B------:R-:W2:Y:S01]  /*c6120*/  LDL.LU R19, [R1+0x3cc] ;  /* 0x0003cc0001137983 */ /* 0x000ea20000300800 */
[----:B---3--:R-:W-:Y:S01]  /*c6130*/  HMMA.16816.F32.BF16 R24, R4, R24, R12 ;  /* 0x000000180418723c */ /* 0x008fe2000004180c */
[----:B------:R-:W3:Y:S01]  /*c6140*/  LDL.LU.64 R14, [R1+0xa388] ;  /* 0x00a38800010e7983 */ /* 0x000ee20000300a00 */
[----:B------:R-:W3:Y:S11]  /*c6150*/  LDL.LU.64 R12, [R1+0xa380] ;  /* 0x00a38000010c7983 */ /* 0x000ef60000300a00 */
[----:B------:R-:W-:Y:S10]  /*c6160*/  @!UPT UIADD3 URZ, URZ, URZ, URZ ;  /* 0x0000003f3f3ff290 */ /* 0x000ff4000fffe03f */
[----:B------:R-:W-:Y:S01]  /*c6170*/  STL.64 [R1+0x410], R24 ;  /* 0x0004101801007387 */ /* 0x000fe20000100a00 */
[----:B------:R0:W-:Y:S03]  /*c6180*/  STL.64 [R1+0x418], R26 ;  /* 0x0004181a01007387 */ /* 0x0001e60000100a00 */
[----:B0-----:R-:W2:Y:S01]  /*c6190*/  LDL.LU.64 R26, [R1+0xa378] ;  /* 0x00a37800011a7983 */ /* 0x001ea20000300a00 */
[----:B------:R-:W2:Y:S02]  /*c61a0*/  LDL.LU.64 R24, [R1+0xa370] ;  /* 0x00a3700001187983 */ /* 0x000ea40000300a00 */
[----:B------:R-:W-:-:S07]  /*c61b0*/  IMAD.MOV.U32 R21, RZ, RZ, R3 ;  /* 0x000000ffff157224 */ /* 0x000fce00078e0003 */
[C---:B--2---:R-:W-:Y:S01]  /*c61c0*/  HMMA.16816.F32.BF16 R20, R4.reuse, R20, R24 ;  /* 0x000000140414723c */ /* 0x044fe20000041818 */
[----:B------:R-:W3:Y:S11]  /*c61d0*/  LDL.LU.64 R24, [R1+0xa368] ;  /* 0x00a3680001187983 */ /* 0x000ef60000300a00 */
[----:B------:R-:W-:Y:S11]  /*c61e0*/  @!UPT UIADD3 URZ, URZ, URZ, URZ ;  /* 0x0000003f3f3ff290 */ /* 0x000ff6000fffe03f */
[----:B------:R0:W-:Y:S01]  /*c61f0*/  STL.64 [R1+0x400], R20 ;  /* 0x0004001401007387 */ /* 0x0001e20000100a00 */
[----:B------:R-:W-:Y:S03]  /*c6200*/  STL.64 [R1+0x408], R22 ;  /* 0x0004081601007387 */ /* 0x000fe60000100a00 */
[----:B0-----:R-:W2:Y:S01]  /*c6210*/  LDL.64 R20, [R1+0xc0] ;  /* 0x0000c00001147983 */ /* 0x001ea20000100a00 */
[C---:B---3--:R-:W-:Y:S03]  /*c6220*/  HMMA.16816.F32.BF16 R24, R4.reuse, R24, R12 ;  /* 0x000000180418723c */ /* 0x048fe6000004180c */
[----:B--2---:R0:W-:Y:S04]  /*c6230*/  STL.64 [R1+0xa320], R20 ;  /* 0x00a3201401007387 */ /* 0x0041e80000100a00 */
[----:B0-----:R-:W2:Y:S01]  /*c6240*/  LDL.64 R20, [R1+0x30] ;  /* 0x0000300001147983 */ /* 0x001ea20000100a00 */
[----:B------:R-:W3:Y:S02]  /*c6250*/  LDL.LU.64 R14, [R1+0xa360] ;  /* 0x00a36000010e7983 */ /* 0x000ee40000300a00 */
[----:B------:R-:W3:Y:S11]  /*c6260*/  LDL.LU.64 R12, [R1+0xa358] ;  /* 0x00a35800010c7983 */ /* 0x000ef60000300a00 */
[----:B------:R-:W-:Y:S02]  /*c6270*/  @!UPT UIADD3 URZ, URZ, URZ, URZ ;  /* 0x0000003f3f3ff290 */ /* 0x000fe4000fffe03f */
[----:B------:R-:W-:Y:S01]  /*c6280*/  STL.64 [R1+0x3f0], R24 ;  /* 0x0003f01801007387 */ /* 0x000fe20000100a00 */
[----:B------:R0:W-:Y:S04]  /*c6290*/  STL.64 [R1+0x3f8], R26 ;  /* 0x0003f81a01007387 */ /* 0x0001e80000100a00 */
[----:B0-----:R-:W2:Y:S01]  /*c62a0*/  LDL.LU.64 R26, [R1+0xa350] ;  /* 0x00a35000011a7983 */ /* 0x001ea20000300a00 */
[----:B------:R-:W3:Y:S02]  /*c62b0*/  LDL.LU.64 R24, [R1+0xa348] ;  /* 0x00a3480001187983 */ /* 0x000ee40000300a00 */
[C---:B---3--:R-:W-:Y:S11]  /*c62c0*/  HMMA.16816.F32.BF16 R12, R4.reuse, R24, R12 ;  /* 0x00000018040c723c */ /* 0x048ff6000004180c */
[----:B------:R-:W-:Y:S11]  /*c62d0*/  @!UPT UIADD3 URZ, URZ, URZ, URZ ;  /* 0x0000003f3f3ff290 */ /* 0x000ff6000fffe03f */
[----:B------:R-:W-:Y:S01]  /*c62e0*/  @!UPT UIADD3 URZ, URZ, URZ, URZ ;  /* 0x0000003f3f3ff290 */ /* 0x000fe2000fffe03f */
[----:B------:R0:W-:Y:S01]  /*c62f0*/  STL.64 [R1+0x3e0], R12 ;  /* 0x0003e00c01007387 */ /* 0x0001e20000100a00 */
[----:B------:R-:W-:Y:S03]  /*c6300*/  STL.64 [R1+0x3e8], R14 ;  /* 0x0003e80e01007387 */ /* 0x000fe60000100a00 */
[----:B0-----:R-:W4:Y:S01]  /*c6310*/  LDL.LU.64 R12, [R1+0xa340] ;  /* 0x00a34000010c7983 */ /* 0x001f220000300a00 */
[----:B--2---:R-:W-:Y:S02]  /*c6320*/  STL.64 [R1+0xa268], R26 ;  /* 0x00a2681a01007387 */ /* 0x004fe40000100a00 */
[----:B------:R0:W-:Y:S02]  /*c6330*/  STL.64 [R1+0xa260], R24 ;  /* 0x00a2601801007387 */ /* 0x0001e40000100a00 */
        /* <DEDUP_REMOVED lines=9> */
[----:B------:R-:W2:Y:S02]  /*c63d0*/  LDL.LU R26, [R1+0x3b8] ;  /* 0x0003b800011a7983 */ /* 0x000ea40000300800 */
[----:B------:R-:W2:Y:S11]  /*c63e0*/  LDL.LU R27, [R1+0x3bc] ;  /* 0x0003bc00011b7983 */ /* 0x000eb60000300800 */
[----:B------:R-:W-:Y:S02]  /*c63f0*/  @!UPT UIADD3 URZ, URZ, URZ, URZ ;  /* 0x0000003f3f3ff290 */ /* 0x000fe4000fffe03f */
[----:B------:R0:W-:Y:S01]  /*c6400*/  STL.64 [R1+0x3d0], R8 ;  /* 0x0003d00801007387 */ /* 0x0001e20000100a00 */
[----:B------:R-:W-:Y:S03]  /*c6410*/  STL.64 [R1+0x3d8], R10 ;  /* 0x0003d80a01007387 */ /* 0x000fe60000100a00 */
[----:B0-----:R-:W3:Y:S01]  /*c6420*/  LDL.LU.64 R8, [R1+0xa338] ;  /* 0x00a3380001087983 */ /* 0x001ee20000300a00 */
[----:B------:R-:W-:Y:S01]  /*c6430*/  STL.64 [R1+0xa270], R12 ;  /* 0x00a2700c01007387 */ /* 0x000fe20000100a00 */
[C---:B---3--:R-:W-:Y:S02]  /*c6440*/  HMMA.16816.F32.BF16 R16, R4.reuse, R8, R16 ;  /* 0x000000080410723c */ /* 0x048fe40000041810 */
[----:B------:R0:W-:Y:S01]  /*c6450*/  STL [R1+0xa234], R8 ;  /* 0x00a2340801007387 */ /* 0x0001e20000100800 */
[----:B------:R1:W-:Y:S11]  /*c6460*/  STL [R1+0xa230], R9 ;  /* 0x00a2300901007387 */ /* 0x0003f60000100800 */
[----:B------:R-:W-:Y:S09]  /*c6470*/  @!UPT UIADD3 URZ, URZ, URZ, URZ ;  /* 0x0000003f3f3ff290 */ /* 0x000ff2000fffe03f */
[----:B------:R-:W-:Y:S01]  /*c6480*/  STL.64 [R1+0x3c0], R16 ;  /* 0x0003c01001007387 */ /* 0x000fe20000100a00 */
[----:B------:R-:W-:Y:S02]  /*c6490*/  STL.64 [R1+0x3c8], R18 ;  /* 0x0003c81201007387 */ /* 0x000fe40000100a00 */
[----:B------:R-:W3:Y:S04]  /*c64a0*/  LDSM.16.MT88.4 R16, [R29+0x46000] ;  /* 0x046000001d10783b */ /* 0x000ee80000004200 */
[----:B0-----:R-:W4:Y:S01]  /*c64b0*/  LDL.LU R8, [R1+0x710] ;  /* 0x0007100001087983 */ /* 0x001f220000300800 */
[----:B-1----:R-:W4:Y:S01]  /*c64c0*/  LDL.LU R9, [R1+0x714] ;  /* 0x0007140001097983 */ /* 0x002f220000300800 */
[----:B------:R-:W4:Y:S02]  /*c64d0*/  LDL.LU R10, [R1+0x718] ;  /* 0x00071800010a7983 */ /* 0x000f240000300800 */
[----:B------:R-:W4:Y:S02]  /*c64e0*/  LDL.LU R11, [R1+0x71c] ;  /* 0x00071c00010b7983 */ /* 0x000f240000300800 */
[----:B------:R-:W-:Y:S01]  /*c64f0*/  STL [R1+0xa238], R29 ;  /* 0x00a2381d01007387 */ /* 0x000fe20000100800 */
[----:B---3--:R-:W-:Y:S01]  /*c6500*/  STL.64 [R1+0xa150], R18 ;  /* 0x00a1501201007387 */ /* 0x008fe20000100a00 */
[----:B------:R0:W-:Y:S03]  /*c6510*/  STL.64 [R1+0xa148], R16 ;  /* 0x00a1481001007387 */ /* 0x0001e60000100a00 */
[----:B0-----:R-:W3:Y:S01]  /*c6520*/  LDL.LU.64 R16, [R1+0x40] ;  /* 0x0000400001107983 */ /* 0x001ee20000300a00 */
[----:B--2---:R-:W-:Y:S01]  /*c6530*/  HMMA.16816.F32.BF16 R24, R4, R20, R24 ;  /* 0x000000140418723c */ /* 0x004fe20000041818 */
[----:B------:R-:W-:-:S02]  /*c6540*/  IMAD.MOV.U32 R12, RZ, RZ, R2 ;  /* 0x000000ffff0c7224 */ /* 0x000fc400078e0002 */
[----:B------:R-:W-:Y:S02]  /*c6550*/  IMAD.MOV.U32 R13, RZ, RZ, R0 ;  /* 0x000000ffff0d7224 */ /* 0x000fe400078e0000 */
[----:B------:R-:W-:Y:S02]  /*c6560*/  IMAD.MOV.U32 R2, RZ, RZ, R20 ;  /* 0x000000ffff027224 */ /* 0x000fe400078e0014 */
[----:B------:R-:W-:Y:S01]  /*c6570*/  IMAD.MOV.U32 R0, RZ, RZ, R21 ;  /* 0x000000ffff007224 */ /* 0x000fe200078e0015 */
[----:B---3--:R0:W-:Y:S04]  /*c6580*/  STL.64 [R1+0xa2a8], R16 ;  /* 0x00a2a81001007387 */ /* 0x0081e80000100a00 */
[----:B0-----:R-:W2:Y:S01]  /*c6590*/  LDL.LU R16, [R1+0x700] ;  /* 0x0007000001107983 */ /* 0x001ea20000300800 */
[----:B------:R-:W2:Y:S02]  /*c65a0*/  LDL.LU R17, [R1+0x704] ;  /* 0x0007040001117983 */ /* 0x000ea40000300800 */
[----:B------:R-:W2:Y:S02]  /*c65b0*/  LDL.LU R18, [R1+0x708] ;  /* 0x0007080001127983 */ /* 0x000ea40000300800 */
[----:B------:R-:W2:Y:S06]  /*c65c0*/  LDL.LU R19, [R1+0x70c] ;  /* 0x00070c0001137983 */ /* 0x000eac0000300800 */
[----:B------:R-:W-:Y:S01]  /*c65d0*/  STL.64 [R1+0x3b0], R24 ;  /* 0x0003b01801007387 */ /* 0x000fe20000100a00 */
[----:B------:R0:W-:Y:S03]  /*c65e0*/  STL.64 [R1+0x3b8], R26 ;  /* 0x0003b81a01007387 */ /* 0x0001e60000100a00 */
[----:B0-----:R-:W3:Y:S01]  /*c65f0*/  LDL.LU.64 R26, [R1+0xa330] ;  /* 0x00a33000011a7983 */ /* 0x001ee20000300a00 */
[----:B------:R-:W3:Y:S02]  /*c6600*/  LDL.LU.64 R24, [R1+0xa328] ;  /* 0x00a3280001187983 */ /* 0x000ee40000300a00 */
[----:B------:R-:W4:Y:S02]  /*c6610*/  LDL.LU.64 R20, [R1+0xa320] ;  /* 0x00a3200001147983 */ /* 0x000f240000300a00 */
[----:B------:R-:W-:Y:S01]  /*c6620*/  STL [R1+0xa240], R0 ;  /* 0x00a2400001007387 */ /* 0x000fe20000100800 */
[----:B------:R-:W-:Y:S01]  /*c6630*/  STL [R1+0xa23c], R2 ;  /* 0x00a23c0201007387 */ /* 0x000fe20000100800 */
[C---:B----4-:R-:W-:Y:S01]  /*c6640*/  HMMA.16816.F32.BF16 R8, R4.reuse, R20, R8 ;  /* 0x000000140408723c */ /* 0x050fe20000041808 */
[----:B------:R-:W-:Y:S11]  /*c6650*/  IMAD.MOV.U32 R3, RZ, RZ, R21 ;  /* 0x000000ffff037224 */ /* 0x000ff600078e0015 */
[----:B------:R-:W-:Y:S11]  /*c6660*/  @!UPT UIADD3 URZ, URZ, URZ, URZ ;  /* 0x0000003f3f3ff290 */ /* 0x000ff6000fffe03f */
[----:B------:R-:W-:Y:S01]  /*c6670*/  STL.64 [R1+0x710], R8 ;  /* 0x0007100801007387 */ /* 0x000fe20000100a00 */
[----:B------:R0:W-:Y:S02]  /*c6680*/  STL.64 [R1+0x718], R10 ;  /* 0x0007180a01007387 */ /* 0x0001e40000100a00 */
[----:B0-----:R-:W-:Y:S02]  /*c6690*/  IMAD.MOV.U32 R10, RZ, RZ, R20 ;  /* 0x000000ffff0a7224 */ /* 0x001fe400078e0014 */
[----:B------:R-:W3:Y:S01]  /*c66a0*/  LDL.LU.64 R20, [R1+0xa318] ;  /* 0x00a3180001147983 */ /* 0x000ee20000300a00 */
[----:B------:R-:W-:Y:S02]  /*c66b0*/  STL [R1+0xa248], R3 ;  /* 0x00a2480301007387 */ /* 0x000fe40000100800 */
[----:B------:R2:W-:Y:S02]  /*c66c0*/  STL [R1+0xa244], R10 ;  /* 0x00a2440a01007387 */ /* 0x0005e40000100800 */
[C---:B--2---:R-:W-:Y:S11]  /*c66d0*/  HMMA.16816.F32.BF16 R8, R4.reuse, R12, R16 ;  /* 0x0000000c0408723c */ /* 0x044ff60000041810 */
[----:B------:R-:W-:Y:S11]  /*c66e0*/  @!UPT UIADD3 URZ, URZ, URZ, URZ ;  /* 0x0000003f3f3ff290 */ /* 0x000ff6000fffe03f */
[----:B------:R-:W-:Y:S01]  /*c66f0*/  @!UPT UIADD3 URZ, URZ, URZ, URZ ;  /* 0x0000003f3f3ff290 */ /* 0x000fe2000fffe03f */
[----:B------:R-:W-:Y:S01]  /*c6700*/  STL.64 [R1+0x700], R8 ;  /* 0x0007000801007387 */ /* 0x000fe20000100a00 */
[----:B------:R0:W-:Y:S01]  /*c6710*/  STL.64 [R1+0x708], R10 ;  /* 0x0007080a01007387 */ /* 0x0001e20000100a00 */
[C---:B---3--:R-:W-:Y:S01]  /*c6720*/  HMMA.16816.F32.BF16 R12, R4.reuse, R20, R24 ;  /* 0x00000014040c723c */ /* 0x048fe20000041818 */
[----:B0-----:R-:W-:Y:S02]  /*c6730*/  IMAD.MOV.U32 R11, RZ, RZ, R21 ;  /* 0x000000ffff0b7224 */ /* 0x001fe400078e0015 */
[----:B------:R-:W-:Y:S11]  /*c6740*/  IMAD.MOV.U32 R28, RZ, RZ, R20 ;  /* 0x000000ffff1c7224 */ /* 0x000ff600078e0014 */
[----:B------:R-:W-:Y:S09]  /*c6750*/  @!UPT UIADD3 URZ, URZ, URZ, URZ ;  /* 0x0000003f3f3ff290 */ /* 0x000ff2000fffe03f */
[----:B------:R0:W-:Y:S01]  /*c6760*/  STL.64 [R1+0x6f0], R12 ;  /* 0x0006f00c01007387 */ /* 0x0001e20000100a00 */
[----:B------:R1:W-:Y:S02]  /*c6770*/  STL.64 [R1+0x6f8], R14 ;  /* 0x0006f80e01007387 */ /* 0x0003e40000100a00 */
[----:B------:R-:W-:Y:S01]  /*c6780*/  STL [R1+0xa310], R11 ;  /* 0x00a3100b01007387 */ /* 0x000fe20000100800 */
[----:B0-----:R-:W2:Y:S01]  /*c6790*/  LDL.LU R12, [R1+0x5d0] ;  /* 0x0005d000010c7983 */ /* 0x001ea20000300800 */
[----:B------:R-:W2:Y:S02]  /*c67a0*/  LDL.LU R13, [R1+0x5d4] ;  /* 0x0005d400010d7983 */ /* 0x000ea40000300800 */
[----:B-1----:R-:W3:Y:S02]  /*c67b0*/  LDL.LU R14, [R1+0x5d8] ;  /* 0x0005d800010e7983 */ /* 0x002ee40000300800 */
[----:B------:R-:W3:Y:S01]  /*c67c0*/  LDL.LU R15, [R1+0x5dc] ;  /* 0x0005dc00010f7983 */ /* 0x000ee20000300800 */
[----:B------:R-:W4:Y:S01]  /*c67d0*/  LDL.LU R20, [R1+0x3a0] ;  /* 0x0003a00001147983 */ /* 0x000f220000300800 */
[----:B------:R-:W4:Y:S02]  /*c67e0*/  LDL.LU R21, [R1+0x3a4] ;  /* 0x0003a40001157983 */ /* 0x000f240000300800 */
[----:B------:R-:W2:Y:S02]  /*c67f0*/  LDL.LU R22, [R1+0x3a8] ;  /* 0x0003a80001167983 */ /* 0x000ea40000300800 */
[----:B------:R-:W2:Y:S02]  /*c6800*/  LDL.LU R23, [R1+0x3ac] ;  /* 0x0003ac0001177983 */ /* 0x000ea40000300800 */
[----:B--2---:R-:W-:Y:S01]  /*c6810*/  STL.64 [R1+0xa2b8], R22 ;  /* 0x00a2b81601007387 */ /* 0x004fe20000100a00 */
[----:B----4-:R-:W-:Y:S02]  /*c6820*/  STL.64 [R1+0xa2b0], R20 ;  /* 0x00a2b01401007387 */ /* 0x010fe40000100a00 */
[----:B------:R-:W2:Y:S02]  /*c6830*/  LDL R16, [R1+0x50] ;  /* 0x0000500001107983 */ /* 0x000ea40000100800 */
[----:B------:R-:W2:Y:S02]  /*c6840*/  LDL R17, [R1+0x54] ;  /* 0x0000540001117983 */ /* 0x000ea40000100800 */
[----:B--2---:R0:W-:Y:S04]  /*c6850*/  STL.64 [R1+0xa2c0], R16 ;  /* 0x00a2c01001007387 */ /* 0x0041e80000100a00 */
[----:B0-----:R-:W2:Y:S04]  /*c6860*/  LDL.64 R16, [R1+0x60] ;  /* 0x0000600001107983 */ /* 0x001ea80000100a00 */
[----:B--2---:R0:W-:Y:S04]  /*c6870*/  STL.64 [R1+0xa2d8], R16 ;  /* 0x00a2d81001007387 */ /* 0x0041e80000100a00 */
[----:B0-----:R-:W2:Y:S04]  /*c6880*/  LDL.64 R16, [R1+0x70] ;  /* 0x0000700001107983 */ /* 0x001ea80000100a00 */
[----:B--2---:R0:W-:Y:S04]  /*c6890*/  STL.64 [R1+0xa2f0], R16 ;  /* 0x00a2f01001007387 */ /* 0x0041e80000100a00 */
[----:B0-----:R-:W2:Y:S04]  /*c68a0*/  LDL.64 R16, [R1+0x80] ;  /* 0x0000800001107983 */ /* 0x001ea80000100a00 */
[----:B--2---:R0:W-:Y:S01]  /*c68b0*/  STL.64 [R1+0xa308], R16 ;  /* 0x00a3081001007387 */ /* 0x0041e20000100a00 */
[----:B------:R-:W2:Y:S02]  /*c68c0*/  LDL.LU R20, [R1+0x6a0] ;  /* 0x0006a00001147983 */ /* 0x000ea40000300800 */
[----:B------:R-:W2:Y:S02]  /*c68d0*/  LDL.LU R21, [R1+0x6a4] ;  /* 0x0006a40001157983 */ /* 0x000ea40000300800 */
[----:B------:R-:W4:Y:S01]  /*c68e0*/  LDL.LU R22, [R1+0x6a8] ;  /* 0x0006a80001167983 */ /* 0x000f220000300800 */
[----:B------:R-:W4:Y:S01]  /*c68f0*/  LDL.LU R23, [R1+0x6ac] ;  /* 0x0006ac0001177983 */ /* 0x000f220000300800 */
[----:B------:R-:W2:Y:S02]  /*c6900*/  LDL.LU R8, [R1+0x6e0] ;  /* 0x0006e00001087983 */ /* 0x000ea40000300800 */
[----:B------:R-:W3:Y:S02]  /*c6910*/  LDL.LU R9, [R1+0x6e4] ;  /* 0x0006e40001097983 */ /* 0x000ee40000300800 */
[----:B------:R-:W3:Y:S01]  /*c6920*/  LDL.LU R10, [R1+0x6e8] ;  /* 0x0006e800010a7983 */ /* 0x000ee20000300800 */
[----:B------:R-:W3:Y:S04]  /*c6930*/  LDL.LU R11, [R1+0x6ec] ;  /* 0x0006ec00010b7983 */ /* 0x000ee80000300800 */
[----:B0-----:R-:W3:Y:S04]  /*c6940*/  LDL.64 R16, [R1+0x90] ;  /* 0x0000900001107983 */ /* 0x001ee80000100a00 */
        /* <DEDUP_REMOVED lines=20> */
[----:B0-----:R-:W3:Y:S01]  /*c6a90*/  LDL.64 R12, [R1+0x10] ;  /* 0x00001000010c7983 */ /* 0x001ee20000100a00 */
[----:B------:R-:W-:Y:S03]  /*c6aa0*/  HMMA.16816.F32.BF16 R8, R4, R16, R8 ;  /* 0x000000100408723c */ /* 0x000fe60000041808 */
[----:B---3--:R0:W-:Y:S01]  /*c6ab0*/  STL.64 [R1+0xa290], R12 ;  /* 0x00a2900c01007387 */ /* 0x0081e20000100a00 */
[----:B------:R-:W3:Y:S03]  /*c6ac0*/  LDL.64 R24, [R1] ;  /* 0x0000000001187983 */ /* 0x000ee60000100a00 */
[----:B0-----:R-:W4:Y:S04]  /*c6ad0*/  LDL.64 R12, [R1+0x20] ;  /* 0x00002000010c7983 */ /* 0x001f280000100a00 */
[----:B---3--:R0:W-:Y:S04]  /*c6ae0*/  STL.64 [R1+0xa288], R24 ;  /* 0x00a2881801007387 */ /* 0x0081e80000100a00 */
[----:B0-----:R-:W3:Y:S01]  /*c6af0*/  LDL.LU R24, [R1+0x5e0] ;  /* 0x0005e00001187983 */ /* 0x001ee20000300800 */
[----:B------:R-:W3:Y:S02]  /*c6b00*/  LDL.LU R25, [R1+0x5e4] ;  /* 0x0005e40001197983 */ /* 0x000ee40000300800 */
[----:B------:R-:W3:Y:S02]  /*c6b10*/  LDL.LU R26, [R1+0x5e8] ;  /* 0x0005e800011a7983 */ /* 0x000ee40000300800 */
[----:B------:R-:W3:Y:S01]  /*c6b20*/  LDL.LU R27, [R1+0x5ec] ;  /* 0x0005ec00011b7983 */ /* 0x000ee20000300800 */
[----:B------:R-:W-:Y:S02]  /*c6b30*/  STL [R1+0xa24c], R28 ;  /* 0x00a24c1c01007387 */ /* 0x000fe40000100800 */
[----:B------:R0:W-:Y:S02]  /*c6b40*/  STL.64 [R1+0x6e0], R8 ;  /* 0x0006e00801007387 */ /* 0x0001e40000100a00 */
[----:B------:R1:W-:Y:S02]  /*c6b50*/  STL.64 [R1+0x6e8], R10 ;  /* 0x0006e80a01007387 */ /* 0x0003e40000100a00 */
[----:B0-----:R-:W-:Y:S01]  /*c6b60*/  IMAD.MOV.U32 R8, RZ, RZ, R16 ;  /* 0x000000ffff087224 */ /* 0x001fe200078e0010 */
[----:B-1----:R-:W2:Y:S01]  /*c6b70*/  LDL.LU R11, [R1+0xa310] ;  /* 0x00a31000010b7983 */ /* 0x002ea20000300800 */
[----:B------:R-:W-:-:S02]  /*c6b80*/  IMAD.MOV.U32 R9, RZ, RZ, R17 ;  /* 0x000000ffff097224 */ /* 0x000fc400078e0011 */
        /* <DEDUP_REMOVED lines=38> */
[----:B------:R0:W-:Y:S01]  /*c6df0*/  STL.64 [R1+0x6a0], R16 ;  /* 0x0006a01001007387 */ /* 0x0001e20000100a00 */
[----:B------:R-:W-:Y:S03]  /*c6e00*/  STL.64 [R1+0x6a8], R18 ;  /* 0x0006a81201007387 */ /* 0x000fe60000100a00 */
[----:B0-----:R-:W2:Y:S02]  /*c6e10*/  LDL.LU.64 R16, [R1+0xa2a8] ;  /* 0x00a2a80001107983 */ /* 0x001ea40000300a00 */
[----:B--2---:R-:W-:Y:S02]  /*c6e20*/  HMMA.16816.F32.BF16 R4, R4, R16, R20 ;  /* 0x000000100404723c */ /* 0x004fe40000041814 */
[----:B------:R-:W4:Y:S01]  /*c6e30*/  LDL.LU.64 R22, [R1+0xa2a0] ;  /* 0x00a2a00001167983 */ /* 0x000f220000300a00 */
[----:B------:R-:W4:Y:S11]  /*c6e40*/  LDL.LU.64 R20, [R1+0xa298] ;  /* 0x00a2980001147983 */ /* 0x000f360000300a00 */
[----:B------:R-:W-:Y:S09]  /*c6e50*/  @!UPT UIADD3 URZ, URZ, URZ, URZ ;  /* 0x0000003f3f3ff290 */ /* 0x000ff2000fffe03f */
[----:B------:R0:W-:Y:S01]  /*c6e60*/  STL.64 [R1+0x3a0], R4 ;  /* 0x0003a00401007387 */ /* 0x0001e20000100a00 */
[----:B------:R1:W-:Y:S03]  /*c6e70*/  STL.64 [R1+0x3a8], R6 ;  /* 0x0003a80601007387 */ /* 0x0003e60000100a00 */
[----:B0-----:R-:W4:Y:S01]  /*c6e80*/  LDL.LU R4, [R1+0x5f0] ;  /* 0x0005f00001047983 */ /* 0x001f220000300800 */
[----:B------:R-:W4:Y:S02]  /*c6e90*/  LDL.LU R5, [R1+0x5f4] ;  /* 0x0005f40001057983 */ /* 0x000f240000300800 */
[----:B-1----:R-:W4:Y:S02]  /*c6ea0*/  LDL.LU R6, [R1+0x5f8] ;  /* 0x0005f80001067983 */ /* 0x002f240000300800 */
[----:B------:R-:W4:Y:S01]  /*c6eb0*/  LDL.LU R7, [R1+0x5fc] ;  /* 0x0005fc0001077983 */ /* 0x000f220000300800 */
[----:B------:R0:W-:Y:S04]  /*c6ec0*/  STL.64 [R1+0xa160], R16 ;  /* 0x00a1601001007387 */ /* 0x0001e80000100a00 */
[----:B0-----:R-:W2:Y:S01]  /*c6ed0*/  LDL.LU R16, [R1+0x5b0] ;  /* 0x0005b00001107983 */ /* 0x001ea20000300800 */
[----:B------:R-:W2:Y:S02]  /*c6ee0*/  LDL.LU R17, [R1+0x5b4] ;  /* 0x0005b40001117983 */ /* 0x000ea40000300800 */
[----:B------:R-:W2:Y:S02]  /*c6ef0*/  LDL.LU R18, [R1+0x5b8] ;  /* 0x0005b80001127983 */ /* 0x000ea40000300800 */
[----:B------:R-:W2:Y:S01]  /*c6f00*/  LDL.LU R19, [R1+0x5bc] ;  /* 0x0005bc0001137983 */ /* 0x000ea20000300800 */
        /* <DEDUP_REMOVED lines=26> */
[----:B------:R-:W4:Y:S02]  /*c70b0*/  LDL.LU.64 R24, [R1+0xa260] ;  /* 0x00a2600001187983 */ /* 0x000f240000300a00 */
[C---:B----4-:R-:W-:Y:S08]  /*c70c0*/  HMMA.16816.F32.BF16 R8, R20.reuse, R24, R8 ;  /* 0x000000181408723c */ /* 0x050ff00000041808 */
[----:B--2---:R-:W-:Y:S11]  /*c70d0*/  HMMA.16816.F32.BF16 R16, R20, R12, R16 ;  /* 0x0000000c1410723c */ /* 0x004ff60000041810 */
[----:B------:R-:W-:Y:S04]  /*c70e0*/  @!UPT UIADD3 URZ, URZ, URZ, URZ ;  /* 0x0000003f3f3ff290 */ /* 0x000fe8000fffe03f */
[----:B------:R-:W-:Y:S01]  /*c70f0*/  STL.64 [R1+0x5c0], R8 ;  /* 0x0005c00801007387 */ /* 0x000fe20000100a00 */
[----:B------:R0:W-:Y:S03]  /*c7100*/  STL.64 [R1+0x5c8], R10 ;  /* 0x0005c80a01007387 */ /* 0x0001e60000100a00 */
[----:B0-----:R-:W2:Y:S01]  /*c7110*/  LDL.LU.64 R10, [R1+0xa258] ;  /* 0x00a25800010a7983 */ /* 0x001ea20000300a00 */
[----:B------:R-:W4:Y:S02]  /*c7120*/  LDL.LU.64 R8, [R1+0xa250] ;  /* 0x00a2500001087983 */ /* 0x000f240000300a00 */
[----:B---3--:R-:W-:Y:S02]  /*c7130*/  STL.64 [R1+0xa100], R26 ;  /* 0x00a1001a01007387 */ /* 0x008fe40000100a00 */
[----:B------:R0:W-:Y:S01]  /*c7140*/  STL.64 [R1+0xa0f8], R24 ;  /* 0x00a0f81801007387 */ /* 0x0001e20000100a00 */
[----:B------:R-:W-:Y:S01]  /*c7150*/  STL.64 [R1+0x5b0], R16 ;  /* 0x0005b01001007387 */ /* 0x000fe20000100a00 */
[----:B------:R-:W-:Y:S02]  /*c7160*/  STL.64 [R1+0x5b8], R18 ;  /* 0x0005b81201007387 */ /* 0x000fe40000100a00 */
[----:B0-----:R-:W-:-:S02]  /*c7170*/  IMAD.MOV.U32 R24, RZ, RZ, R15 ;  /* 0x000000ffff187224 */ /* 0x001fc400078e000f */
[----:B------:R-:W-:-:S05]  /*c7180*/  IMAD.MOV.U32 R25, RZ, RZ, R14 ;  /* 0x000000ffff197224 */ /* 0x000fca00078e000e */
[----:B------:R-:W-:Y:S01]  /*c7190*/  STL.64 [R1+0xa118], R24 ;  /* 0x00a1181801007387 */ /* 0x000fe20000100a00 */
[----:B------:R0:W-:Y:S03]  /*c71a0*/  STL.64 [R1+0xa0f0], R12 ;  /* 0x00a0f00c01007387 */ /* 0x0001e60000100a00 */
[----:B0-----:R-:W3:Y:S01]  /*c71b0*/  LDL.LU R12, [R1+0x360] ;  /* 0x00036000010c7983 */ /* 0x001ee20000300800 */
[----:B------:R-:W3:Y:S02]  /*c71c0*/  LDL.LU R13, [R1+0x364] ;  /* 0x00036400010d7983 */ /* 0x000ee40000300800 */
[----:B------:R-:W2:Y:S02]  /*c71d0*/  LDL.LU R14, [R1+0x368] ;  /* 0x00036800010e7983 */ /* 0x000ea40000300800 */
[----:B------:R-:W2:Y:S02]  /*c71e0*/  LDL.LU R15, [R1+0x36c] ;  /* 0x00036c00010f7983 */ /* 0x000ea40000300800 */
[----:B------:R-:W-:-:S02]  /*c71f0*/  IMAD.MOV.U32 R24, RZ, RZ, R7 ;  /* 0x000000ffff187224 */ /* 0x000fc400078e0007 */
[----:B------:R-:W-:-:S05]  /*c7200*/  IMAD.MOV.U32 R25, RZ, RZ, R6 ;  /* 0x000000ffff197224 */ /* 0x000fca00078e0006 */
[----:B------:R0:W-:Y:S02]  /*c7210*/  STL.64 [R1+0xa130], R24 ;  /* 0x00a1301801007387 */ /* 0x0001e40000100a00 */
[----:B0-----:R-:W-:Y:S02]  /*c7220*/  IMAD.MOV.U32 R24, RZ, RZ, R5 ;  /* 0x000000ffff187224 */ /* 0x001fe400078e0005 */
[----:B------:R-:W-:Y:S01]  /*c7230*/  IMAD.MOV.U32 R25, RZ, RZ, R4 ;  /* 0x000000ffff197224 */ /* 0x000fe200078e0004 */
[----:B--2---:R-:W-:Y:S01]  /*c7240*/  STL.64 [R1+0xa110], R14 ;  /* 0x00a1100e01007387 */ /* 0x004fe20000100a00 */
[----:B---3--:R0:W-:Y:S03]  /*c7250*/  STL.64 [R1+0xa108], R12 ;  /* 0x00a1080c01007387 */ /* 0x0081e60000100a00 */
[----:B0-----:R-:W2:Y:S01]  /*c7260*/  LDL.LU R12, [R1+0x370] ;  /* 0x00037000010c7983 */ /* 0x001ea20000300800 */
[----:B------:R-:W2:Y:S02]  /*c7270*/  LDL.LU R13, [R1+0x374] ;  /* 0x00037400010d7983 */ /* 0x000ea40000300800 */
[----:B------:R-:W3:Y:S02]  /*c7280*/  LDL.LU R14, [R1+0x378] ;  /* 0x00037800010e7983 */ /* 0x000ee40000300800 */
[----:B------:R-:W3:Y:S01]  /*c7290*/  LDL.LU R15, [R1+0x37c] ;  /* 0x00037c00010f7983 */ /* 0x000ee20000300800 */
[----:B------:R0:W-:Y:S04]  /*c72a0*/  STL.64 [R1+0xa158], R24 ;  /* 0x00a1581801007387 */ /* 0x0001e80000100a00 */
[----:B0-----:R-:W2:Y:S01]  /*c72b0*/  LDL.LU R24, [R1+0x130] ;  /* 0x0001300001187983 */ /* 0x001ea20000300800 */
[----:B------:R-:W2:Y:S02]  /*c72c0*/  LDL.LU R25, [R1+0x134] ;  /* 0x0001340001197983 */ /* 0x000ea40000300800 */
[----:B------:R-:W2:Y:S02]  /*c72d0*/  LDL.LU R26, [R1+0x138] ;  /* 0x00013800011a7983 */ /* 0x000ea40000300800 */
[----:B------:R-:W2:Y:S02]  /*c72e0*/  LDL.LU R27, [R1+0x13c] ;  /* 0x00013c00011b7983 */ /* 0x000ea40000300800 */
[----:B--2---:R-:W-:Y:S01]  /*c72f0*/  STL.64 [R1+0xa170], R26 ;  /* 0x00a1701a01007387 */ /* 0x004fe20000100a00 */
[----:B------:R0:W-:Y:S02]  /*c7300*/  STL.64 [R1+0xa168], R24 ;  /* 0x00a1681801007387 */ /* 0x0001e40000100a00 */
[----:B------:R-:W2:Y:S02]  /*c7310*/  LDL.LU R16, [R1+0x510] ;  /* 0x0005100001107983 */ /* 0x000ea40000300800 */
[----:B------:R-:W2:Y:S01]  /*c7320*/  LDL.LU R17, [R1+0x514] ;  /* 0x0005140001117983 */ /* 0x000ea20000300800 */
[----:B------:R-:W2:Y:S01]  /*c7330*/  LDL.LU R18, [R1+0x518] ;  /* 0x0005180001127983 */ /* 0x000ea20000300800 */
        /* <DEDUP_REMOVED lines=47> */
[----:B------:R-:W2:Y:S01]  /*c7630*/  LDL.LU R19, [R1+0x55c] ;  /* 0x00055c0001137983 */ /* 0x000ea20000300800 */
[----:B------:R-:W2:Y:S04]  /*c7640*/  LDL.64 R24, [R1+0xb0] ;  /* 0x0000b00001187983 */ /* 0x000ea80000100a00 */
[----:B--2---:R0:W-:Y:S02]  /*c7650*/  STL.64 [R1+0xa200], R24 ;  /* 0x00a2001801007387 */ /* 0x0041e40000100a00 */
[----:B0-----:R-:W-:-:S02]  /*c7660*/  IMAD.MOV.U32 R24, RZ, RZ, R10 ;  /* 0x000000ffff187224 */ /* 0x001fc400078e000a */
[----:B------:R-:W-:-:S05]  /*c7670*/  IMAD.MOV.U32 R25, RZ, RZ, R3 ;  /* 0x000000ffff197224 */ /* 0x000fca00078e0003 */
[----:B------:R-:W-:Y:S01]  /*c7680*/  STL.64 [R1+0xa218], R24 ;  /* 0x00a2181801007387 */ /* 0x000fe20000100a00 */
[----:B------:R-:W-:Y:S02]  /*c7690*/  STL.64 [R1+0xa1e0], R18 ;  /* 0x00a1e01201007387 */ /* 0x000fe40000100a00 */
[----:B------:R0:W-:Y:S02]  /*c76a0*/  STL.64 [R1+0xa1d8], R16 ;  /* 0x00a1d81001007387 */ /* 0x0001e40000100a00 */
        /* <DEDUP_REMOVED lines=20> */
[----:B----4-:R-:W-:Y:S01]  /*c77f0*/  HMMA.16816.F32.BF16 R4, R20, R8, R4 ;  /* 0x000000081404723c */ /* 0x010fe20000041804 */
[----:B--2---:R-:W-:Y:S01]  /*c7800*/  STL.64 [R1+0xa228], R18 ;  /* 0x00a2281201007387 */ /* 0x004fe20000100a00 */
[----:B------:R0:W-:Y:S03]  /*c7810*/  STL.64 [R1+0xa220], R16 ;  /* 0x00a2201001007387 */ /* 0x0001e60000100a00 */
        /* <DEDUP_REMOVED lines=18> */
[----:B------:R0:W-:Y:S04]  /*c7940*/  STL.64 [R1+0xa0e8], R8 ;  /* 0x00a0e80801007387 */ /* 0x0001e80000100a00 */
[----:B0-----:R-:W4:Y:S01]  /*c7950*/  LDL.LU R8, [R1+0x350] ;  /* 0x0003500001087983 */ /* 0x001f220000300800 */
[----:B------:R-:W-:Y:S02]  /*c7960*/  STL.64 [R1+0x5a0], R4 ;  /* 0x0005a00401007387 */ /* 0x000fe40000100a00 */
[----:B------:R-:W-:Y:S02]  /*c7970*/  STL.64 [R1+0x5a8], R6 ;  /* 0x0005a80601007387 */ /* 0x000fe40000100a00 */
[----:B------:R-:W0:Y:S01]  /*c7980*/  LDSM.16.MT88.4 R4, [R29+0x46080] ;  /* 0x046080001d04783b */ /* 0x000e220000004200 */
[C---:B--2---:R-:W-:Y:S03]  /*c7990*/  HMMA.16816.F32.BF16 R24, R20.reuse, R24, R16 ;  /* 0x000000181418723c */ /* 0x044fe60000041810 */
[----:B------:R-:W4:Y:S01]  /*c79a0*/  LDL.LU R9, [R1+0x354] ;  /* 0x0003540001097983 */ /* 0x000f220000300800 */
[----:B------:R-:W4:Y:S02]  /*c79b0*/  LDL.LU R10, [R1+0x358] ;  /* 0x00035800010a7983 */ /* 0x000f240000300800 */
[----:B------:R-:W4:Y:S01]  /*c79c0*/  LDL.LU R11, [R1+0x35c] ;  /* 0x00035c00010b7983 */ /* 0x000f220000300800 */
[----:B0-----:R-:W-:Y:S01]  /*c79d0*/  STL.64 [R1+0xa050], R6 ;  /* 0x00a0500601007387 */ /* 0x001fe20000100a00 */
[----:B------:R0:W-:Y:S03]  /*c79e0*/  STL.64 [R1+0xa048], R4 ;  /* 0x00a0480401007387 */ /* 0x0001e60000100a00 */
[----:B0-----:R-:W2:Y:S01]  /*c79f0*/  LDL.LU.64 R4, [R1+0x50] ;  /* 0x0000500001047983 */ /* 0x001ea20000300a00 */
[----:B------:R-:W2:Y:S02]  /*c7a00*/  LDL.LU.64 R18, [R1+0xa228] ;  /* 0x00a2280001127983 */ /* 0x000ea40000300a00 */
[----:B------:R-:W2:Y:S09]  /*c7a10*/  LDL.LU.64 R16, [R1+0xa220] ;  /* 0x00a2200001107983 */ /* 0x000eb20000300a00 */
        /* <DEDUP_REMOVED lines=55> */
[C---:B--2---:R-:W-:Y:S11]  /*c7d90*/  HMMA.16816.F32.BF16 R16, R20.reuse, R4, R16 ;  /* 0x000000041410723c */ /* 0x044ff60000041810 */
[----:B------:R-:W-:Y:S11]  /*c7da0*/  @!UPT UIADD3 URZ, URZ, URZ, URZ ;  /* 0x0000003f3f3ff290 */ /* 0x000ff6000fffe03f */
[----:B------:R-:W-:Y:S01]  /*c7db0*/  @!UPT UIADD3 URZ, URZ, URZ, URZ ;  /* 0x0000003f3f3ff290 */ /* 0x000fe2000fffe03f */
[----:B------:R0:W-:Y:S01]  /*c7dc0*/  STL.64 [R1+0x510], R16 ;  /* 0x0005101001007387 */ /* 0x0001e20000100a00 */
[----:B------:R1:W-:Y:S03]  /*c7dd0*/  STL.64 [R1+0x518], R18 ;  /* 0x0005181201007387 */ /* 0x0003e60000100a00 */
[----:B0-----:R-:W3:Y:S01]  /*c7de0*/  LDL.LU.64 R16, [R1+0xa160] ;  /* 0x00a1600001107983 */ /* 0x001ee20000300a00 */
[----:B------:R-:W-:Y:S01]  /*c7df0*/  STL.64 [R1+0xa058], R4 ;  /* 0x00a0580401007387 */ /* 0x000fe20000100a00 */
[----:B---3--:R-:W-:Y:S02]  /*c7e00*/  HMMA.16816.F32.BF16 R20, R20, R16, R24 ;  /* 0x000000101414723c */ /* 0x008fe40000041818 */
[----:B------:R-:W2:Y:S01]  /*c7e10*/  LDL.LU.64 R24, [R1+0xa158] ;  /* 0x00a1580001187983 */ /* 0x000ea20000300a00 */
[----:B------:R-:W-:Y:S02]  /*c7e20*/  IMAD.MOV.U32 R2, RZ, RZ, R16 ;  /* 0x000000ffff027224 */ /* 0x000fe400078e0010 */
[----:B------:R-:W-:Y:S11]  /*c7e30*/  IMAD.MOV.U32 R0, RZ, RZ, R17 ;  /* 0x000000ffff007224 */ /* 0x000ff600078e0011 */
[----:B------:R-:W-:Y:S07]  /*c7e40*/  @!UPT UIADD3 URZ, URZ, URZ, URZ ;  /* 0x0000003f3f3ff290 */ /* 0x000fee000fffe03f */
[----:B------:R0:W-:Y:S01]  /*c7e50*/  STL.64 [R1+0x140], R20 ;  /* 0x0001401401007387 */ /* 0x0001e20000100a00 */
[----:B------:R-:W-:Y:S02]  /*c7e60*/  STL.64 [R1+0x148], R22 ;  /* 0x0001481601007387 */ /* 0x000fe40000100a00 */
[----:B-1----:R-:W2:Y:S02]  /*c7e70*/  LDL.LU.64 R18, [R1+0xa150] ;  /* 0x00a1500001127983 */ /* 0x002ea40000300a00 */
[----:B------:R-:W2:Y:S01]  /*c7e80*/  LDL.LU.64 R16, [R1+0xa148] ;  /* 0x00a1480001107983 */ /* 0x000ea20000300a00 */
[----:B0-----:R-:W3:Y:S01]  /*c7e90*/  LDL.LU.64 R20, [R1+0x30] ;  /* 0x0000300001147983 */ /* 0x001ee20000300a00 */
        /* <DEDUP_REMOVED lines=25> */
[----:B------:R0:W-:Y:S01]  /*c8030*/  STL.64 [R1+0x360], R12 ;  /* 0x0003600c01007387 */ /* 0x0001e20000100a00 */
[----:B------:R-:W-:Y:S03]  /*c8040*/  STL.64 [R1+0x368], R14 ;  /* 0x0003680e01007387 */ /* 0x000fe60000100a00 */
[----:B0-----:R-:W4:Y:S01]  /*c8050*/  LDL.LU.64 R12, [R1+0xa0f0] ;  /* 0x00a0f000010c7983 */ /* 0x001f220000300a00 */
[----:B------:R-:W-:Y:S02]  /*c8060*/  STL.64 [R1+0xa000], R26 ;  /* 0x00a0001a01007387 */ /* 0x000fe40000100a00 */
        /* <DEDUP_REMOVED lines=16> */
[----:B--2---:R3:W-:Y:S01]  /*c8170*/  STL.64 [R1+0xa0b8], R8 ;  /* 0x00a0b80801007387 */ /* 0x0047e20000100a00 */
[C---:B----4-:R-:W-:Y:S08]  /*c8180*/  HMMA.16816.F32.BF16 R12, R16.reuse, R8, R12 ;  /* 0x00000008100c723c */ /* 0x050ff0000004180c */
[----:B---3--:R-:W-:Y:S07]  /*c8190*/  HMMA.16816.F32.BF16 R8, R16, R20, R24 ;  /* 0x000000141008723c */ /* 0x008fee0000041818 */
[----:B------:R-:W-:-:S02]  /*c81a0*/  IMAD.MOV.U32 R27, RZ, RZ, R20 ;  /* 0x000000ffff1b7224 */ /* 0x000fc400078e0014 */
[----:B------:R-:W-:-:S06]  /*c81b0*/  IMAD.MOV.U32 R26, RZ, RZ, R21 ;  /* 0x000000ffff1a7224 */ /* 0x000fcc00078e0015 */
[----:B------:R-:W-:Y:S01]  /*c81c0*/  STL.64 [R1+0x340], R12 ;  /* 0x0003400c01007387 */ /* 0x000fe20000100a00 */
[----:B------:R-:W-:Y:S07]  /*c81d0*/  STL.64 [R1+0x348], R14 ;  /* 0x0003480e01007387 */ /* 0x000fee0000100a00 */
[----:B------:R-:W-:Y:S02]  /*c81e0*/  STL.64 [R1+0x330], R8 ;  /* 0x0003300801007387 */ /* 0x000fe40000100a00 */
[----:B------:R-:W-:Y:S01]  /*c81f0*/  STL.64 [R1+0x338], R10 ;  /* 0x0003380a01007387 */ /* 0x000fe20000100a00 */
[----:B------:R0:W-:Y:S01]  /*c8200*/  STL.64 [R1+0xa060], R26 ;  /* 0x00a0601a01007387 */ /* 0x0001e20000100a00 */
[----:B------:R-:W2:Y:S02]  /*c8210*/  LDL.LU R24, [R1+0x2c0] ;  /* 0x0002c00001187983 */ /* 0x000ea40000300800 */
[----:B------:R-:W2:Y:S01]  /*c8220*/  LDL.LU R25, [R1+0x2c4] ;  /* 0x0002c40001197983 */ /* 0x000ea20000300800 */
[----:B0-----:R-:W3:Y:S01]  /*c8230*/  LDL.LU R26, [R1+0x2c8] ;  /* 0x0002c800011a7983 */ /* 0x001ee20000300800 */
[----:B------:R-:W3:Y:S02]  /*c8240*/  LDL.LU R27, [R1+0x2cc] ;  /* 0x0002cc00011b7983 */ /* 0x000ee40000300800 */
[----:B------:R-:W4:Y:S02]  /*c8250*/  LDL.LU R8, [R1+0x300] ;  /* 0x0003000001087983 */ /* 0x000f240000300800 */
[----:B------:R-:W4:Y:S01]  /*c8260*/  LDL.LU R9, [R1+0x304] ;  /* 0x0003040001097983 */ /* 0x000f220000300800 */
[----:B------:R-:W2:Y:S01]  /*c8270*/  LDL.LU R10, [R1+0x308] ;  /* 0x00030800010a7983 */ /* 0x000ea20000300800 */
[----:B------:R-:W2:Y:S03]  /*c8280*/  LDL.LU R11, [R1+0x30c] ;  /* 0x00030c00010b7983 */ /* 0x000ea60000300800 */
[----:B--2---:R-:W-:Y:S01]  /*c8290*/  STL.64 [R1+0xa0c8], R10 ;  /* 0x00a0c80a01007387 */ /* 0x004fe20000100a00 */
[----:B----4-:R0:W-:Y:S02]  /*c82a0*/  STL.64 [R1+0xa0c0], R8 ;  /* 0x00a0c00801007387 */ /* 0x0101e40000100a00 */
[----:B------:R-:W2:Y:S02]  /*c82b0*/  LDL.LU R12, [R1+0x320] ;  /* 0x00032000010c7983 */ /* 0x000ea40000300800 */
[----:B------:R-:W2:Y:S01]  /*c82c0*/  LDL.LU R13, [R1+0x324] ;  /* 0x00032400010d7983 */ /* 0x000ea20000300800 */
[----:B------:R-:W2:Y:S01]  /*c82d0*/  LDL.LU R14, [R1+0x328] ;  /* 0x00032800010e7983 */ /* 0x000ea20000300800 */
[----:B------:R-:W2:Y:S02]  /*c82e0*/  LDL.LU R15, [R1+0x32c] ;  /* 0x00032c00010f7983 */ /* 0x000ea40000300800 */
[----:B------:R-:W4:Y:S02]  /*c82f0*/  LDL R29, [R1+0xb38] ;  /* 0x000b3800011d7983 */ /* 0x000f240000100800 */
[----:B0-----:R-:W-:-:S02]  /*c8300*/  IMAD.MOV.U32 R8, RZ, RZ, R6 ;  /* 0x000000ffff087224 */ /* 0x001fc400078e0006 */
[----:B------:R-:W-:-:S05]  /*c8310*/  IMAD.MOV.U32 R9, RZ, RZ, R3 ;  /* 0x000000ffff097224 */ /* 0x000fca00078e0003 */
[----:B------:R0:W-:Y:S04]  /*c8320*/  STL.64 [R1+0xa0d8], R8 ;  /* 0x00a0d80801007387 */ /* 0x0001e80000100a00 */
[----:B0-----:R-:W2:Y:S01]  /*c8330*/  LDL.LU.64 R8, [R1+0xc0] ;  /* 0x0000c00001087983 */ /* 0x001ea20000300a00 */
[----:B---3--:R-:W-:Y:S02]  /*c8340*/  STL.64 [R1+0xa070], R26 ;  /* 0x00a0701a01007387 */ /* 0x008fe40000100a00 */
[----:B------:R0:W-:Y:S02]  /*c8350*/  STL.64 [R1+0xa068], R24 ;  /* 0x00a0681801007387 */ /* 0x0001e40000100a00 */
[----:B0-----:R-:W3:Y:S04]  /*c8360*/  LDL.LU.64 R24, [R1+0x70] ;  /* 0x0000700001187983 */ /* 0x001ee80000300a00 */
[----:B----4-:R-:W0:Y:S04]  /*c8370*/  LDSM.16.MT88.4 R20, [R29+0x47000] ;  /* 0x047000001d14783b */ /* 0x010e280000004200 */
[----:B---3--:R1:W-:Y:S04]  /*c8380*/  STL.64 [R1+0xa080], R24 ;  /* 0x00a0801801007387 */ /* 0x0083e80000100a00 */
[----:B-1----:R-:W3:Y:S04]  /*c8390*/  LDL.LU.64 R24, [R1+0x80] ;  /* 0x0000800001187983 */ /* 0x002ee80000300a00 */
[----:B---3--:R1:W-:Y:S04]  /*c83a0*/  STL.64 [R1+0xa098], R24 ;  /* 0x00a0981801007387 */ /* 0x0083e80000100a00 */
[----:B-1----:R-:W3:Y:S04]  /*c83b0*/  LDL.LU.64 R24, [R1+0x90] ;  /* 0x0000900001187983 */ /* 0x002ee80000300a00 */
[----:B---3--:R1:W-:Y:S04]  /*c83c0*/  STL.64 [R1+0xa0b0], R24 ;  /* 0x00a0b01801007387 */ /* 0x0083e80000100a00 */
[----:B-1----:R-:W3:Y:S04]  /*c83d0*/  LDL.LU.64 R24, [R1+0xa0] ;  /* 0x0000a00001187983 */ /* 0x002ee80000300a00 */
[----:B---3--:R1:W-:Y:S04]  /*c83e0*/  STL.64 [R1+0xa0d0], R24 ;  /* 0x00a0d01801007387 */ /* 0x0083e80000100a00 */
[----:B-1----:R-:W3:Y:S01]  /*c83f0*/  LDL.LU R24, [R1+0x310] ;  /* 0x0003100001187983 */ /* 0x002ee20000300800 */
[----:B------:R-:W3:Y:S02]  /*c8400*/  LDL.LU R25, [R1+0x314] ;  /* 0x0003140001197983 */ /* 0x000ee40000300800 */
[----:B------:R-:W3:Y:S02]  /*c8410*/  LDL.LU R26, [R1+0x318] ;  /* 0x00031800011a7983 */ /* 0x000ee40000300800 */
[----:B------:R-:W3:Y:S01]  /*c8420*/  LDL.LU R27, [R1+0x31c] ;  /* 0x00031c00011b7983 */ /* 0x000ee20000300800 */
[----:B------:R-:W4:Y:S04]  /*c8430*/  LDL.LU.64 R4, [R1+0x60] ;  /* 0x0000600001047983 */ /* 0x000f280000300a00 */
[----:B----4-:R1:W-:Y:S04]  /*c8440*/  STL.64 [R1+0xa078], R4 ;  /* 0x00a0780401007387 */ /* 0x0103e80000100a00 */
[----:B-1----:R-:W4:Y:S01]  /*c8450*/  LDL.LU R4, [R1+0x2d0] ;  /* 0x0002d00001047983 */ /* 0x002f220000300800 */
[----:B------:R-:W4:Y:S02]  /*c8460*/  LDL.LU R5, [R1+0x2d4] ;  /* 0x0002d40001057983 */ /* 0x000f240000300800 */
[----:B------:R-:W3:Y:S02]  /*c8470*/  LDL.LU R6, [R1+0x2d8] ;  /* 0x0002d80001067983 */ /* 0x000ee40000300800 */
[----:B------:R-:W3:Y:S01]  /*c8480*/  LDL.LU R7, [R1+0x2dc] ;  /* 0x0002dc0001077983 */ /* 0x000ee20000300800 */
[----:B--2---:R-:W-:Y:S01]  /*c8490*/  HMMA.16816.F32.BF16 R12, R16, R8, R12 ;  /* 0x00000008100c723c */ /* 0x004fe2000004180c */
[----:B---3--:R-:W-:Y:S01]  /*c84a0*/  STL.64 [R1+0xa090], R6 ;  /* 0x00a0900601007387 */ /* 0x008fe20000100a00 */
[----:B----4-:R1:W-:Y:S03]  /*c84b0*/  STL.64 [R1+0xa088], R4 ;  /* 0x00a0880401007387 */ /* 0x0103e60000100a00 */
[----:B-1----:R-:W2:Y:S01]  /*c84c0*/  LDL.LU R4, [R1+0x2e0] ;  /* 0x0002e00001047983 */ /* 0x002ea20000300800 */
[----:B------:R-:W2:Y:S02]  /*c84d0*/  LDL.LU R5, [R1+0x2e4] ;  /* 0x0002e40001057983 */ /* 0x000ea40000300800 */
[----:B------:R-:W3:Y:S02]  /*c84e0*/  LDL.LU R6, [R1+0x2e8] ;  /* 0x0002e80001067983 */ /* 0x000ee40000300800 */
[----:B------:R-:W3:Y:S02]  /*c84f0*/  LDL.LU R7, [R1+0x2ec] ;  /* 0x0002ec0001077983 */ /* 0x000ee40000300800 */
[----:B---3--:R-:W-:Y:S01]  /*c8500*/  STL.64 [R1+0xa0a8], R6 ;  /* 0x00a0a80601007387 */ /* 0x008fe20000100a00 */
[----:B--2---:R1:W-:Y:S03]  /*c8510*/  STL.64 [R1+0xa0a0], R4 ;  /* 0x00a0a00401007387 */ /* 0x0043e60000100a00 */
[----:B-1----:R-:W2:Y:S01]  /*c8520*/  LDL.LU R4, [R1+0x2f0] ;  /* 0x0002f00001047983 */ /* 0x002ea20000300800 */
[----:B------:R-:W2:Y:S02]  /*c8530*/  LDL.LU R5, [R1+0x2f4] ;  /* 0x0002f40001057983 */ /* 0x000ea40000300800 */
[----:B------:R-:W2:Y:S02]  /*c8540*/  LDL.LU R6, [R1+0x2f8] ;  /* 0x0002f80001067983 */ /* 0x000ea40000300800 */
[----:B------:R-:W2:Y:S01]  /*c8550*/  LDL.LU R7, [R1+0x2fc] ;  /* 0x0002fc0001077983 */ /* 0x000ea20000300800 */
[----:B0-----:R-:W-:Y:S01]  /*c8560*/  STL.64 [R1+0x9ee0], R22 ;  /* 0x009ee01601007387 */ /* 0x001fe20000100a00 */
[----:B------:R-:W-:Y:S02]  /*c8570*/  STL.64 [R1+0x9ed8], R20 ;  /* 0x009ed81401007387 */ /* 0x000fe40000100a00 */
[----:B------:R0:W-:Y:S02]  /*c8580*/  STL.64 [R1+0x320], R12 ;  /* 0x0003200c01007387 */ /* 0x0001e40000100a00 */
[----:B------:R1:W-:Y:S01]  /*c8590*/  STL.64 [R1+0x328], R14 ;  /* 0x0003280e01007387 */ /* 0x0003e20000100a00 */
[----:B0-----:R-:W3:Y:S01]  /*c85a0*/  LDL.LU.64 R12, [R1+0xa0e0] ;  /* 0x00a0e000010c7983 */ /* 0x001ee20000300a00 */
[----:B-1----:R-:W-:-:S02]  /*c85b0*/  IMAD.MOV.U32 R14, RZ, RZ, R8 ;  /* 0x000000ffff0e7224 */ /* 0x002fc400078e0008 */
[----:B------:R-:W-:Y:S02]  /*c85c0*/  IMAD.MOV.U32 R15, RZ, RZ, R9 ;  /* 0x000000ffff0f7224 */ /* 0x000fe400078e0009 */
[----:B------:R-:W4:Y:S03]  /*c85d0*/  LDL.LU.64 R8, [R1+0xa0d8] ;  /* 0x00a0d80001087983 */ /* 0x000f260000300a00 */
[----:B------:R-:W-:Y:S01]  /*c85e0*/  STL.64 [R1+0x9ff0], R14 ;  /* 0x009ff00e01007387 */ /* 0x000fe20000100a00 */
[C---:B----4-:R-:W-:Y:S01]  /*c85f0*/  HMMA.16816.F32.BF16 R8, R16.reuse, R8, R24 ;  /* 0x000000081008723c */ /* 0x050fe20000041818 */
[----:B---3--:R0:W-:Y:S04]  /*c8600*/  STL.64 [R1+0x9fe8], R12 ;  /* 0x009fe80c01007387 */ /* 0x0081e80000100a00 */
[----:B0-----:R-:W3:Y:S01]  /*c8610*/  LDL.LU R12, [R1+0x2b0] ;  /* 0x0002b000010c7983 */ /* 0x001ee20000300800 */
[----:B------:R-:W3:Y:S02]  /*c8620*/  LDL.LU R13, [R1+0x2b4] ;  /* 0x0002b400010d7983 */ /* 0x000ee40000300800 */
[----:B------:R-:W3:Y:S02]  /*c8630*/  LDL.LU R14, [R1+0x2b8] ;  /* 0x0002b800010e7983 */ /* 0x000ee40000300800 */
[----:B------:R-:W3:Y:S01]  /*c8640*/  LDL.LU R15, [R1+0x2bc] ;  /* 0x0002bc00010f7983 */ /* 0x000ee20000300800 */
[----:B------:R-:W4:Y:S11]  /*c8650*/  LDL.LU.64 R24, [R1+0xa0d0] ;  /* 0x00a0d00001187983 */ /* 0x000f360000300a00 */
[----:B------:R-:W-:Y:S01]  /*c8660*/  @!UPT UIADD3 URZ, URZ, URZ, URZ ;  /* 0x0000003f3f3ff290 */ /* 0x000fe2000fffe03f */
        /* <DEDUP_REMOVED lines=36> */
[----:B--2---:R-:W-:Y:S01]  /*c88b0*/  HMMA.16816.F32.BF16 R4, R16, R24, R4 ;  /* 0x000000181004723c */ /* 0x004fe20000041804 */
[----:B------:R-:W-:-:S02]  /*c88c0*/  IMAD.MOV.U32 R0, RZ, RZ, R24 ;  /* 0x000000ffff007224 */ /* 0x000fc400078e0018 */
[----:B------:R-:W-:Y:S11]  /*c88d0*/  IMAD.MOV.U32 R2, RZ, RZ, R25 ;  /* 0x000000ffff027224 */ /* 0x000ff600078e0019 */
[----:B------:R-:W-:Y:S09]  /*c88e0*/  @!UPT UIADD3 URZ, URZ, URZ, URZ ;  /* 0x0000003f3f3ff290 */ /* 0x000ff2000fffe03f */
[----:B------:R0:W-:Y:S01]  /*c88f0*/  STL.64 [R1+0x2d0], R4 ;  /* 0x0002d00401007387 */ /* 0x0001e20000100a00 */
[----:B------:R-:W-:Y:S03]  /*c8900*/  STL.64 [R1+0x2d8], R6 ;  /* 0x0002d80601007387 */ /* 0x000fe60000100a00 */
        /* <DEDUP_REMOVED lines=11> */
[----:B---3--:R-:W-:Y:S11]  /*c89c0*/  HMMA.16816.F32.BF16 R12, R16, R4, R12 ;  /* 0x00000004100c723c */ /* 0x008ff6000004180c */
[----:B------:R-:W-:Y:S11]  /*c89d0*/  @!UPT UIADD3 URZ, URZ, URZ, URZ ;  /* 0x0000003f3f3ff290 */ /* 0x000ff6000fffe03f */
[----:B------:R-:W-:Y:S01]  /*c89e0*/  @!UPT UIADD3 URZ, URZ, URZ, URZ ;  /* 0x0000003f3f3ff290 */ /* 0x000fe2000fffe03f */
[----:B------:R0:W-:Y:S01]  /*c89f0*/  STL.64 [R1+0x2b0], R12 ;  /* 0x0002b00c01007387 */ /* 0x0001e20000100a00 */
[----:B------:R1:W-:Y:S03]  /*c8a00*/  STL.64 [R1+0x2b8], R14 ;  /* 0x0002b80e01007387 */ /* 0x0003e60000100a00 */
[----:B0-----:R-:W3:Y:S01]  /*c8a10*/  LDL.LU R12, [R1+0xf0] ;  /* 0x0000f000010c7983 */ /* 0x001ee20000300800 */
[----:B------:R-:W3:Y:S02]  /*c8a20*/  LDL.LU R13, [R1+0xf4] ;  /* 0x0000f400010d7983 */ /* 0x000ee40000300800 */
[----:B-1----:R-:W2:Y:S02]  /*c8a30*/  LDL.LU R14, [R1+0xf8] ;  /* 0x0000f800010e7983 */ /* 0x002ea40000300800 */
[----:B------:R-:W2:Y:S02]  /*c8a40*/  LDL.LU R15, [R1+0xfc] ;  /* 0x0000fc00010f7983 */ /* 0x000ea40000300800 */
[----:B------:R-:W-:-:S02]  /*c8a50*/  IMAD.MOV.U32 R3, RZ, RZ, R4 ;  /* 0x000000ffff037224 */ /* 0x000fc400078e0004 */
[----:B------:R-:W-:Y:S01]  /*c8a60*/  IMAD.MOV.U32 R10, RZ, RZ, R5 ;  /* 0x000000ffff0a7224 */ /* 0x000fe200078e0005 */
[----:B------:R-:W4:Y:S01]  /*c8a70*/  LDL.LU R4, [R1+0x8e0] ;  /* 0x0008e00001047983 */ /* 0x000f220000300800 */
[----:B------:R-:W4:Y:S02]  /*c8a80*/  LDL.LU R5, [R1+0x8e4] ;  /* 0x0008e40001057983 */ /* 0x000f240000300800 */
[----:B------:R-:W4:Y:S02]  /*c8a90*/  LDL.LU R6, [R1+0x8e8] ;  /* 0x0008e80001067983 */ /* 0x000f240000300800 */
[----:B------:R-:W4:Y:S01]  /*c8aa0*/  LDL.LU R7, [R1+0x8ec] ;  /* 0x0008ec0001077983 */ /* 0x000f220000300800 */
[----:B--2---:R-:W-:Y:S01]  /*c8ab0*/  STL.64 [R1+0xa010], R14 ;  /* 0x00a0100e01007387 */ /* 0x004fe20000100a00 */
[----:B---3--:R-:W-:Y:S02]  /*c8ac0*/  STL.64 [R1+0xa008], R12 ;  /* 0x00a0080c01007387 */ /* 0x008fe40000100a00 */
[----:B------:R-:W2:Y:S02]  /*c8ad0*/  LDL.LU R24, [R1] ;  /* 0x0000000001187983 */ /* 0x000ea40000300800 */
[----:B------:R-:W2:Y:S02]  /*c8ae0*/  LDL.LU R25, [R1+0x4] ;  /* 0x0000040001197983 */ /* 0x000ea40000300800 */
[----:B--2---:R0:W-:Y:S04]  /*c8af0*/  STL.64 [R1+0xa018], R24 ;  /* 0x00a0181801007387 */ /* 0x0041e80000100a00 */
[----:B0-----:R-:W2:Y:S01]  /*c8b00*/  LDL.LU R24, [R1+0x10] ;  /* 0x0000100001187983 */ /* 0x001ea20000300800 */
[----:B------:R-:W2:Y:S03]  /*c8b10*/  LDL.LU R25, [R1+0x14] ;  /* 0x0000140001197983 */ /* 0x000ea60000300800 */
[----:B--2---:R0:W-:Y:S01]  /*c8b20*/  STL.64 [R1+0xa030], R24 ;  /* 0x00a0301801007387 */ /* 0x0041e20000100a00 */
[----:B------:R-:W2:Y:S02]  /*c8b30*/  LDL.LU R12, [R1+0x100] ;  /* 0x00010000010c7983 */ /* 0x000ea40000300800 */
[----:B------:R-:W2:Y:S02]  /*c8b40*/  LDL.LU R13, [R1+0x104] ;  /* 0x00010400010d7983 */ /* 0x000ea40000300800 */
[----:B------:R-:W3:Y:S01]  /*c8b50*/  LDL.LU R14, [R1+0x108] ;  /* 0x00010800010e7983 */ /* 0x000ee20000300800 */
[----:B------:R-:W3:Y:S04]  /*c8b60*/  LDL.LU R15, [R1+0x10c] ;  /* 0x00010c00010f7983 */ /* 0x000ee80000300800 */
[----:B0-----:R-:W4:Y:S01]  /*c8b70*/  LDL.LU R24, [R1+0x20] ;  /* 0x0000200001187983 */ /* 0x001f220000300800 */
[----:B------:R-:W4:Y:S03]  /*c8b80*/  LDL.LU R25, [R1+0x24] ;  /* 0x0000240001197983 */ /* 0x000f260000300800 */
[----:B---3--:R-:W-:Y:S01]  /*c8b90*/  STL.64 [R1+0xa028], R14 ;  /* 0x00a0280e01007387 */ /* 0x008fe20000100a00 */
[----:B--2---:R0:W-:Y:S03]  /*c8ba0*/  STL.64 [R1+0xa020], R12 ;  /* 0x00a0200c01007387 */ /* 0x0041e60000100a00 */
        /* <DEDUP_REMOVED lines=17> */
[----:B------:R-:W2:Y:S01]  /*c8cc0*/  LDL.LU.64 R6, [R1+0xa050] ;  /* 0x00a0500001067983 */ /* 0x000ea20000300a00 */
[----:B------:R-:W2:Y:S02]  /*c8cd0*/  LDL.LU.64 R4, [R1+0xa048] ;  /* 0x00a0480001047983 */ /* 0x000ea40000300a00 */
[----:B------:R-:W-:Y:S02]  /*c8ce0*/  STL.64 [R1+0x130], R16 ;  /* 0x0001301001007387 */ /* 0x000fe40000100a00 */
[----:B------:R0:W-:Y:S02]  /*c8cf0*/  STL.64 [R1+0x138], R18 ;  /* 0x0001381201007387 */ /* 0x0001e40000100a00 */
[----:B0-----:R-:W4:Y:S01]  /*c8d00*/  LDL R19, [R1+0xb38] ;  /* 0x000b380001137983 */ /* 0x001f220000100800 */
[----:B------:R-:W-:-:S02]  /*c8d10*/  IMAD.MOV.U32 R16, RZ, RZ, R27 ;  /* 0x000000ffff107224 */ /* 0x000fc400078e001b */
[----:B------:R-:W-:Y:S01]  /*c8d20*/  IMAD.MOV.U32 R17, RZ, RZ, R26 ;  /* 0x000000ffff117224 */ /* 0x000fe200078e001a */
[----:B----4-:R-:W-:Y:S04]  /*c8d30*/  STL [R1+0x9fb0], R19 ;  /* 0x009fb01301007387 */ /* 0x010fe80000100800 */
[----:B------:R0:W-:Y:S02]  /*c8d40*/  STL.64 [R1+0x9fc8], R16 ;  /* 0x009fc81001007387 */ /* 0x0001e40000100a00 */
[----:B0-----:R-:W4:Y:S01]  /*c8d50*/  LDL.LU R16, [R1+0xd0] ;  /* 0x0000d00001107983 */ /* 0x001f220000300800 */
[----:B------:R-:W4:Y:S02]  /*c8d60*/  LDL.LU R17, [R1+0xd4] ;  /* 0x0000d40001117983 */ /* 0x000f240000300800 */
[----:B------:R-:W4:Y:S02]  /*c8d70*/  LDL.LU R18, [R1+0xd8] ;  /* 0x0000d80001127983 */ /* 0x000f240000300800 */
[----:B------:R-:W4:Y:S01]  /*c8d80*/  LDL.LU R19, [R1+0xdc] ;  /* 0x0000dc0001137983 */ /* 0x000f220000300800 */
[----:B------:R0:W-:Y:S01]  /*c8d90*/  STL.64 [R1+0x9ef8], R20 ;  /* 0x009ef81401007387 */ /* 0x0001e20000100a00 */
[----:B------:R1:W-:Y:S03]  /*c8da0*/  STL.64 [R1+0x9fa8], R22 ;  /* 0x009fa81601007387 */ /* 0x0003e60000100a00 */
[----:B0-----:R-:W3:Y:S01]  /*c8db0*/  LDL.LU R20, [R1+0x8c0] ;  /* 0x0008c00001147983 */ /* 0x001ee20000300800 */
[----:B------:R-:W3:Y:S02]  /*c8dc0*/  LDL.LU R21, [R1+0x8c4] ;  /* 0x0008c40001157983 */ /* 0x000ee40000300800 */
[----:B-1----:R-:W3:Y:S02]  /*c8dd0*/  LDL.LU R22, [R1+0x8c8] ;  /* 0x0008c80001167983 */ /* 0x002ee40000300800 */
        /* <DEDUP_REMOVED lines=26> */
[----:B0-----:R-:W2:Y:S01]  /*c8f80*/  LDL.LU.64 R26, [R1+0xa000] ;  /* 0x00a00000011a7983 */ /* 0x001ea20000300a00 */
[----:B------:R-:W3:Y:S02]  /*c8f90*/  LDL.LU.64 R24, [R1+0x9ff8] ;  /* 0x009ff80001187983 */ /* 0x000ee40000300a00 */
[C---:B---3--:R-:W-:Y:S11]  /*c8fa0*/  HMMA.16816.F32.BF16 R12, R4.reuse, R24, R12 ;  /* 0x00000018040c723c */ /* 0x048ff6000004180c */
[----:B------:R-:W-:Y:S11]  /*c8fb0*/  @!UPT UIADD3 URZ, URZ, URZ, URZ ;  /* 0x0000003f3f3ff290 */ /* 0x000ff6000fffe03f */
[----:B------:R-:W-:Y:S01]  /*c8fc0*/  @!UPT UIADD3 URZ, URZ, URZ, URZ ;  /* 0x0000003f3f3ff290 */ /* 0x000fe2000fffe03f */
[----:B------:R-:W-:Y:S01]  /*c8fd0*/  STL.64 [R1+0xf0], R12 ;  /* 0x0000f00c01007387 */ /* 0x000fe20000100a00 */
[----:B------:R0:W-:Y:S03]  /*c8fe0*/  STL.64 [R1+0xf8], R14 ;  /* 0x0000f80e01007387 */ /* 0x0001e60000100a00 */
[----:B0-----:R-:W3:Y:S01]  /*c8ff0*/  LDL.LU.64 R14, [R1+0x9ff0] ;  /* 0x009ff000010e7983 */ /* 0x001ee20000300a00 */
[----:B------:R-:W3:Y:S02]  /*c9000*/  LDL.LU.64 R12, [R1+0x9fe8] ;  /* 0x009fe800010c7983 */ /* 0x000ee40000300a00 */
[----:B--2---:R-:W-:Y:S01]  /*c9010*/  STL.64 [R1+0x9ea8], R26 ;  /* 0x009ea81a01007387 */ /* 0x004fe20000100a00 */
[C---:B---3--:R-:W-:Y:S01]  /*c9020*/  HMMA.16816.F32.BF16 R8, R4.reuse, R12, R8 ;  /* 0x0000000c0408723c */ /* 0x048fe20000041808 */
[----:B------:R-:W-:Y:S02]  /*c9030*/  IMAD.MOV.U32 R24, RZ, RZ, R14 ;  /* 0x000000ffff187224 */ /* 0x000fe400078e000e */
[----:B------:R-:W-:Y:S01]  /*c9040*/  IMAD.MOV.U32 R25, RZ, RZ, R15 ;  /* 0x000000ffff197224 */ /* 0x000fe200078e000f */
[----:B------:R-:W2:Y:S01]  /*c9050*/  LDL.LU R14, [R1+0x9fe4] ;  /* 0x009fe400010e7983 */ /* 0x000ea20000300800 */
[----:B------:R-:W2:Y:S11]  /*c9060*/  LDL.LU R15, [R1+0x9fe0] ;  /* 0x009fe000010f7983 */ /* 0x000eb60000300800 */
[----:B------:R-:W-:Y:S07]  /*c9070*/  @!UPT UIADD3 URZ, URZ, URZ, URZ ;  /* 0x0000003f3f3ff290 */ /* 0x000fee000fffe03f */
[----:B------:R-:W-:Y:S01]  /*c9080*/  STL.64 [R1+0xe0], R8 ;  /* 0x0000e00801007387 */ /* 0x000fe20000100a00 */
[----:B------:R0:W-:Y:S03]  /*c9090*/  STL.64 [R1+0xe8], R10 ;  /* 0x0000e80a01007387 */ /* 0x0001e60000100a00 */
[----:B0-----:R-:W3:Y:S01]  /*c90a0*/  LDL.LU.64 R10, [R1+0x9fd8] ;  /* 0x009fd800010a7983 */ /* 0x001ee20000300a00 */
[----:B------:R-:W4:Y:S02]  /*c90b0*/  LDL.LU.64 R8, [R1+0x9fd0] ;  /* 0x009fd00001087983 */ /* 0x000f240000300a00 */
[C---:B----4-:R-:W-:Y:S11]  /*c90c0*/  HMMA.16816.F32.BF16 R16, R4.reuse, R8, R16 ;  /* 0x000000080410723c */ /* 0x050ff60000041810 */
[----:B------:R-:W-:Y:S11]  /*c90d0*/  @!UPT UIADD3 URZ, URZ, URZ, URZ ;  /* 0x0000003f3f3ff290 */ /* 0x000ff6000fffe03f */
[----:B------:R-:W-:Y:S01]  /*c90e0*/  @!UPT UIADD3 URZ, URZ, URZ, URZ ;  /* 0x0000003f3f3ff290 */ /* 0x000fe2000fffe03f */
[----:B------:R0:W-:Y:S01]  /*c90f0*/  STL.64 [R1+0xd0], R16 ;  /* 0x0000d01001007387 */ /* 0x0001e20000100a00 */
[----:B------:R1:W-:Y:S03]  /*c9100*/  STL.64 [R1+0xd8], R18 ;  /* 0x0000d81201007387 */ /* 0x0003e60000100a00 */
[----:B0-----:R-:W1:Y:S02]  /*c9110*/  LDL.LU.64 R16, [R1+0x9fc8] ;  /* 0x009fc80001107983 */ /* 0x001e640000300a00 */
[----:B-1----:R-:W-:Y:S02]  /*c9120*/  HMMA.16816.F32.BF16 R16, R4, R16, R20 ;  /* 0x000000100410723c */ /* 0x002fe40000041814 */
[----:B------:R-:W4:Y:S01]  /*c9130*/  LDL.LU.64 R22, [R1+0x9fc0] ;  /* 0x009fc00001167983 */ /* 0x000f220000300a00 */
[----:B------:R-:W4:Y:S11]  /*c9140*/  LDL.LU.64 R20, [R1+0x9fb8] ;  /* 0x009fb80001147983 */ /* 0x000f360000300a00 */
[----:B------:R-:W-:Y:S09]  /*c9150*/  @!UPT UIADD3 URZ, URZ, URZ, URZ ;  /* 0x0000003f3f3ff290 */ /* 0x000ff2000fffe03f */
[----:B------:R-:W-:Y:S01]  /*c9160*/  STL.64 [R1+0x880], R16 ;  /* 0x0008801001007387 */ /* 0x000fe20000100a00 */
[----:B------:R-:W-:Y:S02]  /*c9170*/  IMAD.MOV.U32 R12, RZ, RZ, R19 ;  /* 0x000000ffff0c7224 */ /* 0x000fe400078e0013 */
[----:B------:R-:W3:Y:S02]  /*c9180*/  LDL.LU R19, [R1+0x9fb0] ;  /* 0x009fb00001137983 */ /* 0x000ee40000300800 */
[----:B------:R-:W-:-:S05]  /*c9190*/  IMAD.MOV.U32 R13, RZ, RZ, R18 ;  /* 0x000000ffff0d7224 */ /* 0x000fca00078e0012 */
[----:B------:R-:W-:Y:S01]  /*c91a0*/  STL [R1+0x9608], R13 ;  /* 0x0096080d01007387 */ /* 0x000fe20000100800 */
[----:B--2---:R-:W-:Y:S02]  /*c91b0*/  STL.64 [R1+0x9ea0], R14 ;  /* 0x009ea00e01007387 */ /* 0x004fe40000100a00 */
[----:B------:R0:W-:Y:S02]  /*c91c0*/  STL [R1+0x9e98], R12 ;  /* 0x009e980c01007387 */ /* 0x0001e40000100800 */
[----:B0-----:R-:W2:Y:S01]  /*c91d0*/  LDL.LU R12, [R1+0xb0] ;  /* 0x0000b000010c7983 */ /* 0x001ea20000300800 */
[----:B------:R-:W2:Y:S03]  /*c91e0*/  LDL.LU R13, [R1+0xb4] ;  /* 0x0000b400010d7983 */ /* 0x000ea60000300800 */
[----:B---3--:R-:W0:Y:S01]  /*c91f0*/  LDSM.16.MT88.4 R16, [R19+0x47080] ;  /* 0x047080001310783b */ /* 0x008e220000004200 */
[----:B----4-:R-:W-:Y:S03]  /*c9200*/  HMMA.16816.F32.BF16 R24, R4, R24, R20 ;  /* 0x000000180418723c */ /* 0x010fe60000041814 */
[----:B0-----:R-:W-:Y:S01]  /*c9210*/  STL.64 [R1+0x9db8], R18 ;  /* 0x009db81201007387 */ /* 0x001fe20000100a00 */
[----:B------:R0:W-:Y:S03]  /*c9220*/  STL.64 [R1+0x9db0], R16 ;  /* 0x009db01001007387 */ /* 0x0001e60000100a00 */
[----:B0-----:R-:W2:Y:S01]  /*c9230*/  LDL.LU R16, [R1+0x8b0] ;  /* 0x0008b00001107983 */ /* 0x001ea20000300800 */
[----:B------:R-:W2:Y:S02]  /*c9240*/  LDL.LU R17, [R1+0x8b4] ;  /* 0x0008b40001117983 */ /* 0x000ea40000300800 */
[----:B------:R-:W2:Y:S02]  /*c9250*/  LDL.LU R18, [R1+0x8b8] ;  /* 0x0008b80001127983 */ /* 0x000ea40000300800 */
[----:B------:R-:W2:Y:S01]  /*c9260*/  LDL.LU R19, [R1+0x8bc] ;  /* 0x0008bc0001137983 */ /* 0x000ea20000300800 */
[----:B------:R-:W3:Y:S10]  /*c9270*/  LDL.LU.64 R22, [R1+0x9fa8] ;  /* 0x009fa80001167983 */ /* 0x000ef40000300a00 */
[----:B------:R-:W-:Y:S02]  /*c9280*/  STL.64 [R1+0x8c0], R24 ;  /* 0x0008c01801007387 */ /* 0x000fe40000100a00 */
[----:B------:R0:W-:Y:S02]  /*c9290*/  STL.64 [R1+0x8c8], R26 ;  /* 0x0008c81a01007387 */ /* 0x0001e40000100a00 */
[----:B0-----:R-:W4:Y:S01]  /*c92a0*/  LDL.64 R26, [R1+0x8] ;  /* 0x00000800011a7983 */ /* 0x001f220000100a00 */
[----:B------:R-:W-:-:S02]  /*c92b0*/  IMAD.MOV.U32 R20, RZ, RZ, R3 ;  /* 0x000000ffff147224 */ /* 0x000fc400078e0003 */
[----:B------:R-:W-:Y:S01]  /*c92c0*/  IMAD.MOV.U32 R21, RZ, RZ, R10 ;  /* 0x000000ffff157224 */ /* 0x000fe200078e000a */
[----:B--2---:R-:W-:Y:S01]  /*c92d0*/  HMMA.16816.F32.BF16 R12, R4, R12, R16 ;  /* 0x0000000c040c723c */ /* 0x004fe20000041810 */
[----:B----4-:R-:W-:Y:S11]  /*c92e0*/  STL.64 [R1+0x9ec0], R26 ;  /* 0x009ec01a01007387 */ /* 0x010ff60000100a00 */
[----:B------:R-:W-:Y:S11]  /*c92f0*/  @!UPT UIADD3 URZ, URZ, URZ, URZ ;  /* 0x0000003f3f3ff290 */ /* 0x000ff6000fffe03f */
[----:B------:R0:W-:Y:S01]  /*c9300*/  STL.64 [R1+0x8b0], R12 ;  /* 0x0008b00c01007387 */ /* 0x0001e20000100a00 */
[----:B------:R-:W2:Y:S02]  /*c9310*/  LDL.LU R16, [R1+0x4e0] ;  /* 0x0004e00001107983 */ /* 0x000ea40000300800 */
[----:B------:R-:W2:Y:S02]  /*c9320*/  LDL.LU R17, [R1+0x4e4] ;  /* 0x0004e40001117983 */ /* 0x000ea40000300800 */
[----:B------:R-:W4:Y:S01]  /*c9330*/  LDL.LU R18, [R1+0x4e8] ;  /* 0x0004e80001127983 */ /* 0x000f220000300800 */
[----:B------:R-:W4:Y:S01]  /*c9340*/  LDL.LU R19, [R1+0x4ec] ;  /* 0x0004ec0001137983 */ /* 0x000f220000300800 */
[----:B------:R-:W2:Y:S02]  /*c9350*/  LDL.LU R3, [R1+0x9fa4] ;  /* 0x009fa40001037983 */ /* 0x000ea40000300800 */
[----:B------:R-:W4:Y:S02]  /*c9360*/  LDL.LU R10, [R1+0x9fa0] ;  /* 0x009fa000010a7983 */ /* 0x000f240000300800 */
[----:B------:R1:W-:Y:S02]  /*c9370*/  STL.64 [R1+0x9f10], R20 ;  /* 0x009f101401007387 */ /* 0x0003e40000100a00 */
[----:B0-----:R-:W-:-:S02]  /*c9380*/  IMAD.MOV.U32 R12, RZ, RZ, R0 ;  /* 0x000000ffff0c7224 */ /* 0x001fc400078e0000 */
[----:B------:R-:W-:Y:S02]  /*c9390*/  IMAD.MOV.U32 R13, RZ, RZ, R2 ;  /* 0x000000ffff0d7224 */ /* 0x000fe400078e0002 */
[----:B-1----:R-:W-:Y:S02]  /*c93a0*/  IMAD.MOV.U32 R20, RZ, RZ, R11 ;  /* 0x000000ffff147224 */ /* 0x002fe400078e000b */
[----:B------:R-:W-:Y:S01]  /*c93b0*/  IMAD.MOV.U32 R21, RZ, RZ, R28 ;  /* 0x000000ffff157224 */ /* 0x000fe200078e001c */
[----:B------:R-:W4:Y:S01]  /*c93c0*/  LDL.LU R11, [R1+0x9f9c] ;  /* 0x009f9c00010b7983 */ /* 0x000f220000300800 */
[----:B------:R-:W4:Y:S03]  /*c93d0*/  LDL.LU R28, [R1+0x9f98] ;  /* 0x009f9800011c7983 */ /* 0x000f260000300800 */
[----:B------:R-:W-:Y:S01]  /*c93e0*/  STL.64 [R1+0x9f30], R20 ;  /* 0x009f301401007387 */ /* 0x000fe20000100a00 */
[----:B------:R-:W4:Y:S02]  /*c93f0*/  LDL.LU R0, [R1+0x9f94] ;  /* 0x009f940001007983 */ /* 0x000f240000300800 */
[----:B------:R-:W4:Y:S02]  /*c9400*/  LDL.LU R2, [R1+0x9f90] ;  /* 0x009f900001027983 */ /* 0x000f240000300800 */
[----:B------:R3:W-:Y:S02]  /*c9410*/  STL.64 [R1+0x9f38], R12 ;  /* 0x009f380c01007387 */ /* 0x0007e40000100a00 */
[----:B---3--:R-:W-:-:S02]  /*c9420*/  IMAD.MOV.U32 R12, RZ, RZ, R23 ;  /* 0x000000ffff0c7224 */ /* 0x008fc400078e0017 */
[----:B------:R-:W-:-:S05]  /*c9430*/  IMAD.MOV.U32 R13, RZ, RZ, R22 ;  /* 0x000000ffff0d7224 */ /* 0x000fca00078e0016 */
[----:B------:R0:W-:Y:S01]  /*c9440*/  STL.64 [R1+0x9f50], R12 ;  /* 0x009f500c01007387 */ /* 0x0001e20000100a00 */
[----:B------:R-:W3:Y:S02]  /*c9450*/  LDL.LU R20, [R1+0x860] ;  /* 0x0008600001147983 */ /* 0x000ee40000300800 */
[----:B------:R-:W3:Y:S02]  /*c9460*/  LDL.LU R21, [R1+0x864] ;  /* 0x0008640001157983 */ /* 0x000ee40000300800 */
[----:B------:R-:W3:Y:S01]  /*c9470*/  LDL.LU R22, [R1+0x868] ;  /* 0x0008680001167983 */ /* 0x000ee20000300800 */
[----:B------:R-:W3:Y:S01]  /*c9480*/  LDL.LU R23, [R1+0x86c] ;  /* 0x00086c0001177983 */ /* 0x000ee20000300800 */
[----:B0-----:R-:W-:Y:S02]  /*c9490*/  IMAD.MOV.U32 R13, RZ, RZ, R29 ;  /* 0x000000ffff0d7224 */ /* 0x001fe400078e001d */
[----:B--2---:R-:W-:Y:S02]  /*c94a0*/  IMAD.MOV.U32 R12, RZ, RZ, R3 ;  /* 0x000000ffff0c7224 */ /* 0x004fe400078e0003 */
[----:B------:R-:W2:Y:S01]  /*c94b0*/  LDL.LU R3, [R1+0x9f8c] ;  /* 0x009f8c0001037983 */ /* 0x000ea20000300800 */
[----:B------:R-:W2:Y:S02]  /*c94c0*/  LDL.LU R29, [R1+0x9f88] ;  /* 0x009f8800011d7983 */ /* 0x000ea40000300800 */
[----:B------:R-:W-:Y:S01]  /*c94d0*/  STL.64 [R1+0x9f68], R12 ;  /* 0x009f680c01007387 */ /* 0x000fe20000100a00 */
[----:B---3--:R-:W-:Y:S01]  /*c94e0*/  STL.64 [R1+0x9f48], R22 ;  /* 0x009f481601007387 */ /* 0x008fe20000100a00 */
[----:B------:R0:W-:Y:S03]  /*c94f0*/  STL.64 [R1+0x9f40], R20 ;  /* 0x009f401401007387 */ /* 0x0001e60000100a00 */
[----:B0-----:R-:W3:Y:S01]  /*c9500*/  LDL.LU R20, [R1+0x870] ;  /* 0x0008700001147983 */ /* 0x001ee20000300800 */
[----:B------:R-:W3:Y:S02]  /*c9510*/  LDL.LU R21, [R1+0x874] ;  /* 0x0008740001157983 */ /* 0x000ee40000300800 */
[----:B------:R-:W2:Y:S02]  /*c9520*/  LDL.LU R22, [R1+0x878] ;  /* 0x0008780001167983 */ /* 0x000ea40000300800 */
[----:B------:R-:W2:Y:S02]  /*c9530*/  LDL.LU R23, [R1+0x87c] ;  /* 0x00087c0001177983 */ /* 0x000ea40000300800 */
[----:B----4-:R-:W-:-:S02]  /*c9540*/  IMAD.MOV.U32 R12, RZ, RZ, R11 ;  /* 0x000000ffff0c7224 */ /* 0x010fc400078e000b */
[----:B------:R-:W-:Y:S01]  /*c9550*/  IMAD.MOV.U32 R13, RZ, RZ, R10 ;  /* 0x000000ffff0d7224 */ /* 0x000fe200078e000a */
[----:B------:R-:W4:Y:S01]  /*c9560*/  LDL.LU R11, [R1+0x9f84] ;  /* 0x009f8400010b7983 */ /* 0x000f220000300800 */
[----:B------:R-:W4:Y:S03]  /*c9570*/  LDL.LU R10, [R1+0x9f80] ;  /* 0x009f8000010a7983 */ /* 0x000f260000300800 */
        /* <DEDUP_REMOVED lines=23> */
[----:B------:R-:W3:Y:S02]  /*c96f0*/  LDL.LU R19, [R1+0x50c] ;  /* 0x00050c0001137983 */ /* 0x000ee40000300800 */
[----:B------:R-:W-:-:S02]  /*c9700*/  IMAD.MOV.U32 R9, RZ, RZ, R14 ;  /* 0x000000ffff097224 */ /* 0x000fc400078e000e */
[----:B------:R-:W-:Y:S02]  /*c9710*/  IMAD.MOV.U32 R8, RZ, RZ, R15 ;  /* 0x000000ffff087224 */ /* 0x000fe400078e000f */
        /* <DEDUP_REMOVED lines=13> */
[----:B------:R-:W3:Y:S01]  /*c97f0*/  LDL.64 R26, [R1+0x18] ;  /* 0x00001800011a7983 */ /* 0x000ee20000100a00 */
[----:B------:R-:W-:Y:S02]  /*c9800*/  STL [R1+0x9864], R8 ;  /* 0x0098640801007387 */ /* 0x000fe40000100800 */
[----:B------:R-:W-:Y:S02]  /*c9810*/  STL [R1+0x9860], R9 ;  /* 0x0098600901007387 */ /* 0x000fe40000100800 */
[----:B------:R-:W2:Y:S01]  /*c9820*/  LDL.LU.64 R22, [R1+0x9f78] ;  /* 0x009f780001167983 */ /* 0x000ea20000300a00 */
[----:B------:R-:W2:Y:S01]  /*c9830*/  LDL.LU.64 R20, [R1+0x9f70] ;  /* 0x009f700001147983 */ /* 0x000ea20000300a00 */
        /* <DEDUP_REMOVED lines=26> */
[----:B--2---:R-:W-:Y:S01]  /*c99e0*/  HMMA.16816.F32.BF16 R20, R4, R20, R16 ;  /* 0x000000140414723c */ /* 0x004fe20000041810 */
[----:B---3--:R4:W-:Y:S01]  /*c99f0*/  STL.64 [R1+0x9eb8], R14 ;  /* 0x009eb80e01007387 */ /* 0x0089e20000100a00 */
[----:B------:R0:W-:Y:S02]  /*c9a00*/  STL.64 [R1+0x9eb0], R12 ;  /* 0x009eb00c01007387 */ /* 0x0001e40000100a00 */
[----:B----4-:R-:W-:Y:S01]  /*c9a10*/  IMAD.MOV.U32 R14, RZ, RZ, R10 ;  /* 0x000000ffff0e7224 */ /* 0x010fe200078e000a */
[----:B0-----:R-:W2:Y:S01]  /*c9a20*/  LDL.LU R12, [R1+0x4d0] ;  /* 0x0004d000010c7983 */ /* 0x001ea20000300800 */
[----:B------:R-:W2:Y:S02]  /*c9a30*/  LDL.LU R13, [R1+0x4d4] ;  /* 0x0004d400010d7983 */ /* 0x000ea40000300800 */
[----:B------:R-:W3:Y:S02]  /*c9a40*/  LDL.LU R10, [R1+0x9f2c] ;  /* 0x009f2c00010a7983 */ /* 0x000ee40000300800 */
[----:B------:R-:W-:-:S02]  /*c9a50*/  IMAD.MOV.U32 R15, RZ, RZ, R11 ;  /* 0x000000ffff0f7224 */ /* 0x000fc400078e000b */
[----:B------:R-:W3:Y:S01]  /*c9a60*/  LDL.LU R11, [R1+0x9f28] ;  /* 0x009f2800010b7983 */ /* 0x000ee20000300800 */
[----:B------:R-:W4:Y:S02]  /*c9a70*/  LDL.LU.64 R18, [R1+0x9f20] ;  /* 0x009f200001127983 */ /* 0x000f240000300a00 */
[----:B------:R-:W4:Y:S08]  /*c9a80*/  LDL.LU.64 R16, [R1+0x9f18] ;  /* 0x009f180001107983 */ /* 0x000f300000300a00 */
        /* <DEDUP_REMOVED lines=12> */
[----:B------:R-:W4:Y:S02]  /*c9b50*/  LDL.LU.64 R16, [R1+0x9ee8] ;  /* 0x009ee80001107983 */ /* 0x000f240000300a00 */
[----:B-1----:R-:W4:Y:S02]  /*c9b60*/  LDL.LU.64 R22, [R1+0x9ee0] ;  /* 0x009ee00001167983 */ /* 0x002f240000300a00 */
[----:B------:R-:W4:Y:S11]  /*c9b70*/  LDL.LU.64 R20, [R1+0x9ed8] ;  /* 0x009ed80001147983 */ /* 0x000f360000300a00 */
[----:B------:R-:W-:Y:S05]  /*c9b80*/  @!UPT UIADD3 URZ, URZ, URZ, URZ ;  /* 0x0000003f3f3ff290 */ /* 0x000fea000fffe03f */
[----:B------:R-:W-:Y:S01]  /*c9b90*/  STL.64 [R1+0x500], R4 ;  /* 0x0005000401007387 */ /* 0x000fe20000100a00 */
[----:B------:R0:W-:Y:S03]  /*c9ba0*/  STL.64 [R1+0x508], R6 ;  /* 0x0005080601007387 */ /* 0x0001e60000100a00 */
[----:B0-----:R-:W4:Y:S02]  /*c9bb0*/  LDL.64 R6, [R1+0x28] ;  /* 0x0000280001067983 */ /* 0x001f240000100a00 */
[C---:B----4-:R-:W-:Y:S11]  /*c9bc0*/  HMMA.16816.F32.BF16 R16, R20.reuse, R6, R16 ;  /* 0x000000061410723c */ /* 0x050ff60000041810 */
        /* <DEDUP_REMOVED lines=8> */
[----:B---3--:R-:W-:Y:S04]  /*c9c50*/  STL.64 [R1+0x9e90], R10 ;  /* 0x009e900a01007387 */ /* 0x008fe80000100a00 */
[----:B------:R0:W-:Y:S04]  /*c9c60*/  STL.64 [R1+0x9e88], R8 ;  /* 0x009e880801007387 */ /* 0x0001e80000100a00 */
        /* <DEDUP_REMOVED lines=25> */
[----:B------:R0:W-:Y:S01]  /*c9e00*/  STL.64 [R1+0x9e58], R18 ;  /* 0x009e581201007387 */ /* 0x0001e20000100a00 */
[----:B------:R1:W-:Y:S04]  /*c9e10*/  STL.64 [R1+0x9e50], R16 ;  /* 0x009e501001007387 */ /* 0x0003e80000100a00 */
[----:B0-----:R-:W4:Y:S01]  /*c9e20*/  LDL.64 R18, [R1+0xc8] ;  /* 0x0000c80001127983 */ /* 0x001f220000100a00 */
[C---:B--2---:R-:W-:Y:S03]  /*c9e30*/  HMMA.16816.F32.BF16 R12, R20.reuse, R26, R12 ;  /* 0x0000001a140c723c */ /* 0x044fe6000004180c */
[----:B----4-:R0:W-:Y:S01]  /*c9e40*/  STL.64 [R1+0x9e68], R18 ;  /* 0x009e681201007387 */ /* 0x0101e20000100a00 */
[----:B-1----:R-:W2:Y:S02]  /*c9e50*/  LDL.LU R16, [R1+0x830] ;  /* 0x0008300001107983 */ /* 0x002ea40000300800 */
[----:B------:R-:W2:Y:S01]  /*c9e60*/  LDL.LU R17, [R1+0x834] ;  /* 0x0008340001117983 */ /* 0x000ea20000300800 */
[----:B0-----:R-:W2:Y:S01]  /*c9e70*/  LDL.LU R18, [R1+0x838] ;  /* 0x0008380001127983 */ /* 0x001ea20000300800 */
[----:B------:R-:W2:Y:S11]  /*c9e80*/  LDL.LU R19, [R1+0x83c] ;  /* 0x00083c0001137983 */ /* 0x000eb60000300800 */
[----:B------:R-:W-:Y:S04]  /*c9e90*/  @!UPT UIADD3 URZ, URZ, URZ, URZ ;  /* 0x0000003f3f3ff290 */ /* 0x000fe8000fffe03f */
[----:B------:R-:W-:Y:S02]  /*c9ea0*/  STL.64 [R1+0x4c0], R12 ;  /* 0x0004c00c01007387 */ /* 0x000fe40000100a00 */
[----:B------:R0:W-:Y:S02]  /*c9eb0*/  STL.64 [R1+0x4c8], R14 ;  /* 0x0004c80e01007387 */ /* 0x0001e40000100a00 */
[----:B0-----:R-:W3:Y:S01]  /*c9ec0*/  LDL.LU.64 R14, [R1+0x9ea0] ;  /* 0x009ea000010e7983 */ /* 0x001ee20000300a00 */
[----:B------:R-:W4:Y:S02]  /*c9ed0*/  LDL.LU R12, [R1+0x9e98] ;  /* 0x009e9800010c7983 */ /* 0x000f240000300800 */
[----:B------:R0:W-:Y:S02]  /*c9ee0*/  STL.64 [R1+0x9d70], R26 ;  /* 0x009d701a01007387 */ /* 0x0001e40000100a00 */
[----:B0-----:R-:W2:Y:S04]  /*c9ef0*/  LDL.64 R26, [R1+0xb8] ;  /* 0x0000b800011a7983 */ /* 0x001ea80000100a00 */
[----:B--2---:R0:W-:Y:S01]  /*c9f00*/  STL.64 [R1+0x9e60], R26 ;  /* 0x009e601a01007387 */ /* 0x0041e20000100a00 */
[----:B------:R-:W2:Y:S02]  /*c9f10*/  LDL.LU R24, [R1+0x820] ;  /* 0x0008200001187983 */ /* 0x000ea40000300800 */
[----:B------:R-:W2:Y:S01]  /*c9f20*/  LDL.LU R25, [R1+0x824] ;  /* 0x0008240001197983 */ /* 0x000ea20000300800 */
[----:B0-----:R-:W2:Y:S01]  /*c9f30*/  LDL.LU R26, [R1+0x828] ;  /* 0x00082800011a7983 */ /* 0x001ea20000300800 */
[----:B------:R-:W2:Y:S01]  /*c9f40*/  LDL.LU R27, [R1+0x82c] ;  /* 0x00082c00011b7983 */ /* 0x000ea20000300800 */
[----:B---3--:R-:W-:Y:S02]  /*c9f50*/  HMMA.16816.F32.BF16 R8, R20, R14, R8 ;  /* 0x0000000e1408723c */ /* 0x008fe40000041808 */
[----:B--2---:R0:W-:Y:S01]  /*c9f60*/  STL.64 [R1+0x9e78], R26 ;  /* 0x009e781a01007387 */ /* 0x0041e20000100a00 */
[----:B------:R-:W-:Y:S03]  /*c9f70*/  STL.64 [R1+0x9e70], R24 ;  /* 0x009e701801007387 */ /* 0x000fe60000100a00 */
[----:B0-----:R-:W2:Y:S11]  /*c9f80*/  LDL.64 R26, [R1+0x38] ;  /* 0x00003800011a7983 */ /* 0x001eb60000100a00 */
[----:B------:R-:W-:Y:S06]  /*c9f90*/  @!UPT UIADD3 URZ, URZ, URZ, URZ ;  /* 0x0000003f3f3ff290 */ /* 0x000fec000fffe03f */
[----:B------:R-:W-:Y:S02]  /*c9fa0*/  STL.64 [R1+0x4b0], R8 ;  /* 0x0004b00801007387 */ /* 0x000fe40000100a00 */
[----:B------:R0:W-:Y:S02]  /*c9fb0*/  STL.64 [R1+0x4b8], R10 ;  /* 0x0004b80a01007387 */ /* 0x0001e40000100a00 */
[----:B0-----:R-:W3:Y:S01]  /*c9fc0*/  LDL.LU.64 R10, [R1+0x9e90] ;  /* 0x009e9000010a7983 */ /* 0x001ee20000300a00 */
[----:B------:R-:W2:Y:S02]  /*c9fd0*/  LDL.LU.64 R8, [R1+0x9e88] ;  /* 0x009e880001087983 */ /* 0x000ea40000300a00 */
[----:B------:R-:W-:Y:S02]  /*c9fe0*/  STL.64 [R1+0x9d68], R14 ;  /* 0x009d680e01007387 */ /* 0x000fe40000100a00 */
[----:B----4-:R0:W-:Y:S02]  /*c9ff0*/  STL [R1+0x9d64], R12 ;  /* 0x009d640c01007387 */ /* 0x0101e40000100800 */
[----:B0-----:R-:W4:Y:S01]  /*ca000*/  LDL.LU R12, [R1+0x810] ;  /* 0x00081000010c7983 */ /* 0x001f220000300800 */
[----:B------:R-:W4:Y:S02]  /*ca010*/  LDL.LU R13, [R1+0x814] ;  /* 0x00081400010d7983 */ /* 0x000f240000300800 */
[----:B------:R-:W4:Y:S02]  /*ca020*/  LDL.LU R14, [R1+0x818] ;  /* 0x00081800010e7983 */ /* 0x000f240000300800 */
[----:B------:R-:W-:-:S02]  /*ca030*/  IMAD.MOV.U32 R15, RZ, RZ, R29 ;  /* 0x000000ffff0f7224 */ /* 0x000fc400078e001d */
[----:B------:R-:W2:Y:S01]  /*ca040*/  LDL.LU R29, [R1+0x9e80] ;  /* 0x009e8000011d7983 */ /* 0x000ea20000300800 */
[C---:B---3--:R-:W-:Y:S03]  /*ca050*/  HMMA.16816.F32.BF16 R4, R20.reuse, R10, R4 ;  /* 0x0000000a1404723c */ /* 0x048fe60000041804 */
[----:B------:R-:W-:Y:S11]  /*ca060*/  STL.64 [R1+0x9d78], R10 ;  /* 0x009d780a01007387 */ /* 0x000ff60000100a00 */
[----:B------:R-:W-:Y:S09]  /*ca070*/  @!UPT UIADD3 URZ, URZ, URZ, URZ ;  /* 0x0000003f3f3ff290 */ /* 0x000ff2000fffe03f */
[----:B------:R-:W-:Y:S01]  /*ca080*/  STL.64 [R1+0x4a0], R4 ;  /* 0x0004a00401007387 */ /* 0x000fe20000100a00 */
[----:B------:R-:W-:Y:S02]  /*ca090*/  STL.64 [R1+0x4a8], R6 ;  /* 0x0004a80601007387 */ /* 0x000fe40000100a00 */
[----:B------:R-:W0:Y:S01]  /*ca0a0*/  LDSM.16.MT88.4 R4, [R28+0x47000] ;  /* 0x047000001c04783b */ /* 0x000e220000004200 */
[----:B--2---:R-:W-:Y:S01]  /*ca0b0*/  HMMA.16816.F32.BF16 R16, R20, R26, R16 ;  /* 0x0000001a1410723c */ /* 0x004fe20000041810 */
[----:B------:R-:W-:Y:S04]  /*ca0c0*/  STL [R1+0x9d38], R28 ;  /* 0x009d381c01007387 */ /* 0x000fe80000100800 */
[----:B0-----:R0:W-:Y:S01]  /*ca0d0*/  STL.64 [R1+0x9c48], R6 ;  /* 0x009c480601007387 */ /* 0x0011e20000100a00 */
[----:B------:R1:W-:Y:S03]  /*ca0e0*/  STL.64 [R1+0x9c40], R4 ;  /* 0x009c400401007387 */ /* 0x0003e60000100a00 */
[----:B0-----:R-:W2:Y:S01]  /*ca0f0*/  LDL R6, [R1+0x48] ;  /* 0x0000480001067983 */ /* 0x001ea20000100800 */
[----:B-1----:R-:W-:-:S02]  /*ca100*/  IMAD.MOV.U32 R5, RZ, RZ, R26 ;  /* 0x000000ffff057224 */ /* 0x002fc400078e001a */
[----:B------:R-:W-:Y:S02]  /*ca110*/  IMAD.MOV.U32 R4, RZ, RZ, R27 ;  /* 0x000000ffff047224 */ /* 0x000fe400078e001b */
[----:B------:R-:W3:Y:S01]  /*ca120*/  LDL.LU.64 R26, [R1+0x9e78] ;  /* 0x009e7800011a7983 */ /* 0x000ee20000300a00 */
[----:B------:R-:W3:Y:S02]  /*ca130*/  LDL.LU.64 R24, [R1+0x9e70] ;  /* 0x009e700001187983 */ /* 0x000ee40000300a00 */
[----:B------:R-:W-:-:S06]  /*ca140*/  IMAD.MOV.U32 R7, RZ, RZ, R29 ;  /* 0x000000ffff077224 */ /* 0x000fcc00078e001d */
[----:B------:R-:W-:Y:S01]  /*ca150*/  STL.64 [R1+0x830], R16 ;  /* 0x0008301001007387 */ /* 0x000fe20000100a00 */
[----:B------:R0:W-:Y:S01]  /*ca160*/  STL [R1+0x838], R18 ;  /* 0x0008381201007387 */ /* 0x0001e20000100800 */
[----:B------:R-:W-:-:S03]  /*ca170*/  IMAD.MOV.U32 R29, RZ, RZ, R19 ;  /* 0x000000ffff1d7224 */ /* 0x000fc600078e0013 */
[----:B0-----:R-:W3:Y:S01]  /*ca180*/  LDL.LU.64 R18, [R1+0x9e68] ;  /* 0x009e680001127983 */ /* 0x001ee20000300a00 */
[----:B------:R-:W-:Y:S02]  /*ca190*/  STL [R1+0x9d40], R4 ;  /* 0x009d400401007387 */ /* 0x000fe40000100800 */
[----:B------:R-:W-:Y:S02]  /*ca1a0*/  STL [R1+0x9d3c], R5 ;  /* 0x009d3c0501007387 */ /* 0x000fe40000100800 */
[----:B------:R-:W-:Y:S01]  /*ca1b0*/  STL [R1+0x95d0], R29 ;  /* 0x0095d01d01007387 */ /* 0x000fe20000100800 */
[C---:B---3--:R-:W-:Y:S11]  /*ca1c0*/  HMMA.16816.F32.BF16 R24, R20.reuse, R18, R24 ;  /* 0x000000121418723c */ /* 0x048ff60000041818 */
[----:B------:R-:W-:Y:S11]  /*ca1d0*/  @!UPT UIADD3 URZ, URZ, URZ, URZ ;  /* 0x0000003f3f3ff290 */ /* 0x000ff6000fffe03f */
[----:B------:R-:W-:Y:S01]  /*ca1e0*/  @!UPT UIADD3 URZ, URZ, URZ, URZ ;  /* 0x0000003f3f3ff290 */ /* 0x000fe2000fffe03f */
[----:B------:R-:W-:Y:S01]  /*ca1f0*/  STL.64 [R1+0x820], R24 ;  /* 0x0008201801007387 */ /* 0x000fe20000100a00 */
[----:B------:R0:W-:Y:S03]  /*ca200*/  STL.64 [R1+0x828], R26 ;  /* 0x0008281a01007387 */ /* 0x0001e60000100a00 */
[----:B0-----:R-:W4:Y:S01]  /*ca210*/  LDL.LU.64 R26, [R1+0x9e60] ;  /* 0x009e6000011a7983 */ /* 0x001f220000300a00 */
[----:B------:R-:W-:Y:S02]  /*ca220*/  IMAD.MOV.U32 R28, RZ, RZ, R19 ;  /* 0x000000ffff1c7224 */ /* 0x000fe400078e0013 */
[----:B------:R-:W3:Y:S02]  /*ca230*/  LDL.LU.64 R18, [R1+0x9e58] ;  /* 0x009e580001127983 */ /* 0x000ee40000300a00 */
[----:B------:R-:W2:Y:S01]  /*ca240*/  LDL.LU.64 R16, [R1+0x9e50] ;  /* 0x009e500001107983 */ /* 0x000ea20000300a00 */
[----:B------:R-:W-:Y:S01]  /*ca250*/  STL [R1+0x9d44], R28 ;  /* 0x009d441c01007387 */ /* 0x000fe20000100800 */
[----:B----4-:R-:W-:Y:S11]  /*ca260*/  HMMA.16816.F32.BF16 R12, R20, R26, R12 ;  /* 0x0000001a140c723c */ /* 0x010ff6000004180c */
[----:B------:R-:W-:Y:S11]  /*ca270*/  @!UPT UIADD3 URZ, URZ, URZ, URZ ;  /* 0x0000003f3f3ff290 */ /* 0x000ff6000fffe03f */
[----:B------:R-:W-:Y:S01]  /*ca280*/  @!UPT UIADD3 URZ, URZ, URZ, URZ ;  /* 0x0000003f3f3ff290 */ /* 0x000fe2000fffe03f */
        /* <DEDUP_REMOVED lines=8> */
[----:B---3--:R-:W-:Y:S02]  /*ca310*/  IMAD.MOV.U32 R26, RZ, RZ, R19 ;  /* 0x000000ffff1a7224 */ /* 0x008fe400078e0013 */
[----:B------:R-:W-:Y:S01]  /*ca320*/  IMAD.MOV.U32 R27, RZ, RZ, R18 ;  /* 0x000000ffff1b7224 */ /* 0x000fe200078e0012 */
[----:B--2---:R0:W-:Y:S01]  /*ca330*/  STL.64 [R1+0x9d88], R14 ;  /* 0x009d880e01007387 */ /* 0x0041e20000100a00 */
[----:B----4-:R-:W-:Y:S03]  /*ca340*/  STL.64 [R1+0x9d80], R12 ;  /* 0x009d800c01007387 */ /* 0x010fe60000100a00 */
[----:B------:R1:W-:Y:S02]  /*ca350*/  STL.64 [R1+0x9d90], R26 ;  /* 0x009d901a01007387 */ /* 0x0003e40000100a00 */
[----:B0-----:R-:W-:-:S02]  /*ca360*/  IMAD.MOV.U32 R14, RZ, RZ, R17 ;  /* 0x000000ffff0e7224 */ /* 0x001fc400078e0011 */
[----:B------:R-:W-:-:S05]  /*ca370*/  IMAD.MOV.U32 R15, RZ, RZ, R16 ;  /* 0x000000ffff0f7224 */ /* 0x000fca00078e0010 */
[----:B------:R-:W-:Y:S01]  /*ca380*/  STL.64 [R1+0x9d98], R14 ;  /* 0x009d980e01007387 */ /* 0x000fe20000100a00 */
[----:B------:R-:W2:Y:S02]  /*ca390*/  LDL.LU R24, [R1+0x290] ;  /* 0x0002900001187983 */ /* 0x000ea40000300800 */
[----:B------:R-:W2:Y:S02]  /*ca3a0*/  LDL.LU R25, [R1+0x294] ;  /* 0x0002940001197983 */ /* 0x000ea40000300800 */
[----:B-1----:R-:W3:Y:S01]  /*ca3b0*/  LDL.LU R26, [R1+0x298] ;  /* 0x00029800011a7983 */ /* 0x002ee20000300800 */
[----:B------:R-:W3:Y:S01]  /*ca3c0*/  LDL.LU R27, [R1+0x29c] ;  /* 0x00029c00011b7983 */ /* 0x000ee20000300800 */
[----:B------:R-:W4:Y:S02]  /*ca3d0*/  LDL.LU R16, [R1+0x490] ;  /* 0x0004900001107983 */ /* 0x000f240000300800 */
[----:B------:R-:W4:Y:S02]  /*ca3e0*/  LDL.LU R17, [R1+0x494] ;  /* 0x0004940001117983 */ /* 0x000f240000300800 */
[----:B------:R-:W2:Y:S01]  /*ca3f0*/  LDL.LU R18, [R1+0x498] ;  /* 0x0004980001127983 */ /* 0x000ea20000300800 */
[----:B------:R-:W2:Y:S04]  /*ca400*/  LDL.LU R19, [R1+0x49c] ;  /* 0x00049c0001137983 */ /* 0x000ea80000300800 */
[----:B--2---:R0:W-:Y:S01]  /*ca410*/  STL.64 [R1+0x9dc8], R18 ;  /* 0x009dc81201007387 */ /* 0x0041e20000100a00 */
[----:B----4-:R-:W-:Y:S03]  /*ca420*/  STL.64 [R1+0x9dc0], R16 ;  /* 0x009dc01001007387 */ /* 0x010fe60000100a00 */
[----:B0-----:R-:W2:Y:S04]  /*ca430*/  LDL.64 R18, [R1+0x58] ;  /* 0x0000580001127983 */ /* 0x001ea80000100a00 */
[----:B--2---:R0:W-:Y:S04]  /*ca440*/  STL.64 [R1+0x9dd8], R18 ;  /* 0x009dd81201007387 */ /* 0x0041e80000100a00 */
[----:B0-----:R-:W2:Y:S01]  /*ca450*/  LDL.64 R18, [R1+0x68] ;  /* 0x0000680001127983 */ /* 0x001ea20000100a00 */
[----:B------:R-:W-:-:S03]  /*ca460*/  IMAD.MOV.U32 R14, RZ, RZ, R9 ;  /* 0x000000ffff0e7224 */ /* 0x000fc600078e0009 */
[----:B--2---:R0:W-:Y:S01]  /*ca470*/  STL.64 [R1+0x9df0], R18 ;  /* 0x009df01201007387 */ /* 0x0041e20000100a00 */
[----:B---3--:R-:W-:Y:S02]  /*ca480*/  STL.64 [R1+0x9da8], R26 ;  /* 0x009da81a01007387 */ /* 0x008fe40000100a00 */
[----:B------:R-:W-:Y:S01]  /*ca490*/  STL.64 [R1+0x9da0], R24 ;  /* 0x009da01801007387 */ /* 0x000fe20000100a00 */
[----:B0-----:R-:W2:Y:S01]  /*ca4a0*/  LDL.64 R18, [R1+0x78] ;  /* 0x0000780001127983 */ /* 0x001ea20000100a00 */
[----:B------:R-:W-:-:S03]  /*ca4b0*/  IMAD.MOV.U32 R15, RZ, RZ, R8 ;  /* 0x000000ffff0f7224 */ /* 0x000fc600078e0008 */
[----:B--2---:R-:W-:Y:S02]  /*ca4c0*/  STL.64 [R1+0x9e08], R18 ;  /* 0x009e081201007387 */ /* 0x004fe40000100a00 */
[----:B------:R0:W-:Y:S02]  /*ca4d0*/  STL.64 [R1+0x9dd0], R14 ;  /* 0x009dd00e01007387 */ /* 0x0001e40000100a00 */
[----:B------:R-:W2:Y:S02]  /*ca4e0*/  LDL.LU R12, [R1+0x7b0] ;  /* 0x0007b000010c7983 */ /* 0x000ea40000300800 */
[----:B------:R-:W2:Y:S01]  /*ca4f0*/  LDL.LU R13, [R1+0x7b4] ;  /* 0x0007b400010d7983 */ /* 0x000ea20000300800 */
[----:B0-----:R-:W3:Y:S01]  /*ca500*/  LDL.LU R14, [R1+0x7b8] ;  /* 0x0007b800010e7983 */ /* 0x001ee20000300800 */
[----:B------:R-:W3:Y:S02]  /*ca510*/  LDL.LU R15, [R1+0x7bc] ;  /* 0x0007bc00010f7983 */ /* 0x000ee40000300800 */
[----:B------:R-:W4:Y:S02]  /*ca520*/  LDL R18, [R1+0x88] ;  /* 0x0000880001127983 */ /* 0x000f240000100800 */
[----:B------:R-:W4:Y:S02]  /*ca530*/  LDL R19, [R1+0x8c] ;  /* 0x00008c0001137983 */ /* 0x000f240000100800 */
[----:B----4-:R0:W-:Y:S04]  /*ca540*/  STL.64 [R1+0x9e20], R18 ;  /* 0x009e201201007387 */ /* 0x0101e80000100a00 */
[----:B0-----:R-:W4:Y:S04]  /*ca550*/  LDL.64 R18, [R1+0x98] ;  /* 0x0000980001127983 */ /* 0x001f280000100a00 */
[----:B----4-:R0:W-:Y:S04]  /*ca560*/  STL.64 [R1+0x9e38], R18 ;  /* 0x009e381201007387 */ /* 0x0101e80000100a00 */
[----:B0-----:R-:W4:Y:S01]  /*ca570*/  LDL.64 R18, [R1+0xa8] ;  /* 0x0000a80001127983 */ /* 0x001f220000100a00 */
        /* <DEDUP_REMOVED lines=38> */
[----:B------:R-:W-:Y:S01]  /*ca7e0*/  STL [R1+0x9d4c], R5 ;  /* 0x009d4c0501007387 */ /* 0x000fe20000100800 */
[----:B------:R-:W-:Y:S02]  /*ca7f0*/  STL [R1+0x9d48], R4 ;  /* 0x009d480401007387 */ /* 0x000fe40000100800 */
[----:B----4-:R-:W-:Y:S01]  /*ca800*/  IMAD.MOV.U32 R28, RZ, RZ, R19 ;  /* 0x000000ffff1c7224 */ /* 0x010fe200078e0013 */
        /* <DEDUP_REMOVED lines=52> */
[----:B0-----:R-:W3:Y:S01]  /*cab50*/  LDL.LU.64 R14, [R1+0x9dd0] ;  /* 0x009dd000010e7983 */ /* 0x001ee20000300a00 */
[----:B------:R-:W2:Y:S02]  /*cab60*/  LDL.LU.64 R18, [R1+0x9dc8] ;  /* 0x009dc80001127983 */ /* 0x000ea40000300a00 */
[----:B------:R-:W2:Y:S02]  /*cab70*/  LDL.LU.64 R16, [R1+0x9dc0] ;  /* 0x009dc00001107983 */ /* 0x000ea40000300a00 */
[----:B--2---:R-:W-:Y:S01]  /*cab80*/  HMMA.16816.F32.BF16 R20, R20, R6, R16 ;  /* 0x000000061414723c */ /* 0x004fe20000041810 */
[----:B------:R-:W3:Y:S01]  /*cab90*/  LDL.LU.64 R18, [R1+0x9db8] ;  /* 0x009db80001127983 */ /* 0x000ee20000300a00 */
        /* <DEDUP_REMOVED lines=8> */
[----:B------:R-:W-:Y:S01]  /*cac20*/  STL.64 [R1+0x9c60], R6 ;  /* 0x009c600601007387 */ /* 0x000fe20000100a00 */
[----:B------:R-:W4:Y:S01]  /*cac30*/  LDL R29, [R1+0x3f84] ;  /* 0x003f8400011d7983 */ /* 0x000f220000100800 */
        /* <DEDUP_REMOVED lines=12> */
[----:B0-----:R-:W2:Y:S01]  /*cad00*/  LDL.LU.64 R14, [R1+0x9d88] ;  /* 0x009d8800010e7983 */ /* 0x001ea20000300a00 */
[----:B------:R-:W2:Y:S01]  /*cad10*/  LDL.LU.64 R12, [R1+0x9d80] ;  /* 0x009d8000010c7983 */ /* 0x000ea20000300a00 */
[C---:B---3--:R-:W-:Y:S02]  /*cad20*/  HMMA.16816.F32.BF16 R24, R16.reuse, R26, R8 ;  /* 0x0000001a1018723c */ /* 0x048fe40000041808 */
[----:B------:R-:W3:Y:S11]  /*cad30*/  LDL.LU.64 R10, [R1+0x9d78] ;  /* 0x009d7800010a7983 */ /* 0x000ef60000300a00 */
[----:B------:R-:W-:Y:S10]  /*cad40*/  @!UPT UIADD3 URZ, URZ, URZ, URZ ;  /* 0x0000003f3f3ff290 */ /* 0x000ff4000fffe03f */
        /* <DEDUP_REMOVED lines=9> */
[----:B------:R-:W2:Y:S02]  /*cade0*/  LDL.LU R12, [R1+0x9d64] ;  /* 0x009d6400010c7983 */ /* 0x000ea40000300800 */
[----:B------:R0:W-:Y:S02]  /*cadf0*/  STL.64 [R1+0x9c20], R26 ;  /* 0x009c201a01007387 */ /* 0x0001e40000100a00 */
[----:B------:R-:W2:Y:S02]  /*cae00*/  LDL.LU R24, [R1+0x260] ;  /* 0x0002600001187983 */ /* 0x000ea40000300800 */
[----:B------:R-:W-:Y:S01]  /*cae10*/  IMAD.MOV.U32 R25, RZ, RZ, R3 ;  /* 0x000000ffff197224 */ /* 0x000fe200078e0003 */
[----:B---3--:R-:W-:Y:S01]  /*cae20*/  HMMA.16816.F32.BF16 R20, R16, R10, R20 ;  /* 0x0000000a1014723c */ /* 0x008fe20000041814 */
[----:B0-----:R-:W-:-:S02]  /*cae30*/  IMAD.MOV.U32 R26, RZ, RZ, R2 ;  /* 0x000000ffff1a7224 */ /* 0x001fc400078e0002 */
[----:B------:R-:W-:-:S07]  /*cae40*/  IMAD.MOV.U32 R27, RZ, RZ, R0 ;  /* 0x000000ffff1b7224 */ /* 0x000fce00078e0000 */
[----:B--2---:R-:W-:Y:S01]  /*cae50*/  HMMA.16816.F32.BF16 R24, R16, R14, R24 ;  /* 0x0000000e1018723c */ /* 0x004fe20000041818 */
[----:B------:R-:W-:Y:S01]  /*cae60*/  STL.64 [R1+0x9c00], R14 ;  /* 0x009c000e01007387 */ /* 0x000fe20000100a00 */
[----:B------:R0:W-:Y:S11]  /*cae70*/  STL [R1+0x9bfc], R12 ;  /* 0x009bfc0c01007387 */ /* 0x0001f60000100800 */
[----:B------:R-:W-:Y:S10]  /*cae80*/  @!UPT UIADD3 URZ, URZ, URZ, URZ ;  /* 0x0000003f3f3ff290 */ /* 0x000ff4000fffe03f */
[----:B------:R1:W-:Y:S01]  /*cae90*/  STL.64 [R1+0x260], R24 ;  /* 0x0002601801007387 */ /* 0x0003e20000100a00 */
[----:B------:R2:W-:Y:S02]  /*caea0*/  STL.64 [R1+0x268], R26 ;  /* 0x0002681a01007387 */ /* 0x0005e40000100a00 */
[----:B------:R-:W-:Y:S02]  /*caeb0*/  STL [R1+0x250], R20 ;  /* 0x0002501401007387 */ /* 0x000fe40000100800 */
[----:B------:R3:W-:Y:S01]  /*caec0*/  STL.64 [R1+0x9c38], R10 ;  /* 0x009c380a01007387 */ /* 0x0007e20000100a00 */
[----:B0-----:R-:W4:Y:S01]  /*caed0*/  LDL.LU R12, [R1+0x450] ;  /* 0x00045000010c7983 */ /* 0x001f220000300800 */
[----:B------:R-:W4:Y:S02]  /*caee0*/  LDL.LU R13, [R1+0x454] ;  /* 0x00045400010d7983 */ /* 0x000f240000300800 */
[----:B------:R-:W4:Y:S02]  /*caef0*/  LDL.LU R14, [R1+0x458] ;  /* 0x00045800010e7983 */ /* 0x000f240000300800 */
[----:B------:R-:W4:Y:S01]  /*caf00*/  LDL.LU R15, [R1+0x45c] ;  /* 0x00045c00010f7983 */ /* 0x000f220000300800 */
[----:B-1----:R-:W4:Y:S01]  /*caf10*/  LDL.LU R24, [R1+0x470] ;  /* 0x0004700001187983 */ /* 0x002f220000300800 */
[----:B------:R-:W4:Y:S02]  /*caf20*/  LDL.LU R25, [R1+0x474] ;  /* 0x0004740001197983 */ /* 0x000f240000300800 */
[----:B--2---:R-:W2:Y:S02]  /*caf30*/  LDL.LU R26, [R1+0x478] ;  /* 0x00047800011a7983 */ /* 0x004ea40000300800 */
[----:B------:R-:W2:Y:S01]  /*caf40*/  LDL.LU R27, [R1+0x47c] ;  /* 0x00047c00011b7983 */ /* 0x000ea20000300800 */
[----:B------:R-:W2:Y:S01]  /*caf50*/  LDL.LU R8, [R1+0x480] ;  /* 0x0004800001087983 */ /* 0x000ea20000300800 */
[----:B------:R-:W2:Y:S02]  /*caf60*/  LDL.LU R9, [R1+0x484] ;  /* 0x0004840001097983 */ /* 0x000ea40000300800 */
[----:B---3--:R-:W3:Y:S02]  /*caf70*/  LDL.LU R10, [R1+0x488] ;  /* 0x00048800010a7983 */ /* 0x008ee40000300800 */
        /* <DEDUP_REMOVED lines=10> */
[----:B--2---:R0:W-:Y:S02]  /*cb020*/  STL.64 [R1+0x9c68], R8 ;  /* 0x009c680801007387 */ /* 0x0041e40000100a00 */
[----:B------:R-:W2:Y:S02]  /*cb030*/  LDL.LU R28, [R1+0x9d60] ;  /* 0x009d6000011c7983 */ /* 0x000ea40000300800 */
[----:B------:R-:W3:Y:S01]  /*cb040*/  LDL.LU R5, [R1+0x9d5c] ;  /* 0x009d5c0001057983 */ /* 0x000ee20000300800 */
[----:B------:R1:W-:Y:S04]  /*cb050*/  STL.64 [R1+0x9c78], R6 ;  /* 0x009c780601007387 */ /* 0x0003e80000100a00 */
[----:B0-----:R-:W2:Y:S01]  /*cb060*/  LDL.LU R8, [R1+0x610] ;  /* 0x0006100001087983 */ /* 0x001ea20000300800 */
[----:B------:R-:W2:Y:S02]  /*cb070*/  LDL.LU R9, [R1+0x614] ;  /* 0x0006140001097983 */ /* 0x000ea40000300800 */
[----:B------:R-:W2:Y:S02]  /*cb080*/  LDL.LU R10, [R1+0x618] ;  /* 0x00061800010a7983 */ /* 0x000ea40000300800 */
[----:B------:R-:W2:Y:S02]  /*cb090*/  LDL.LU R11, [R1+0x61c] ;  /* 0x00061c00010b7983 */ /* 0x000ea40000300800 */
[----:B-1----:R-:W-:Y:S01]  /*cb0a0*/  IMAD.MOV.U32 R7, RZ, RZ, R4 ;  /* 0x000000ffff077224 */ /* 0x002fe200078e0004 */
[----:B--2---:R-:W-:Y:S01]  /*cb0b0*/  STL.64 [R1+0x9c88], R10 ;  /* 0x009c880a01007387 */ /* 0x004fe20000100a00 */
[----:B------:R-:W-:Y:S02]  /*cb0c0*/  STL.64 [R1+0x9c80], R8 ;  /* 0x009c800801007387 */ /* 0x000fe40000100a00 */
[----:B------:R-:W2:Y:S02]  /*cb0d0*/  LDL R6, [R1+0x68] ;  /* 0x0000680001067983 */ /* 0x000ea40000100800 */
[----:B------:R-:W3:Y:S01]  /*cb0e0*/  LDL.LU R4, [R1+0x9d58] ;  /* 0x009d580001047983 */ /* 0x000ee20000300800 */
[----:B--2---:R3:W-:Y:S02]  /*cb0f0*/  STL.64 [R1+0x9c90], R6 ;  /* 0x009c900601007387 */ /* 0x0047e40000100a00 */
[----:B---3--:R-:W-:-:S02]  /*cb100*/  IMAD.MOV.U32 R6, RZ, RZ, R5 ;  /* 0x000000ffff067224 */ /* 0x008fc400078e0005 */
[----:B------:R-:W-:Y:S01]  /*cb110*/  IMAD.MOV.U32 R7, RZ, RZ, R28 ;  /* 0x000000ffff077224 */ /* 0x000fe200078e001c */
[----:B------:R-:W2:Y:S01]  /*cb120*/  LDL.LU R5, [R1+0x9d54] ;  /* 0x009d540001057983 */ /* 0x000ea20000300800 */
[----:B------:R-:W3:Y:S03]  /*cb130*/  LDL.LU R28, [R1+0x9d50] ;  /* 0x009d5000011c7983 */ /* 0x000ee60000300800 */
[----:B------:R0:W-:Y:S01]  /*cb140*/  STL.64 [R1+0x9ca8], R6 ;  /* 0x009ca80601007387 */ /* 0x0001e20000100a00 */
[----:B------:R-:W2:Y:S02]  /*cb150*/  LDL.LU R8, [R1+0x620] ;  /* 0x0006200001087983 */ /* 0x000ea40000300800 */
[----:B------:R-:W2:Y:S02]  /*cb160*/  LDL.LU R9, [R1+0x624] ;  /* 0x0006240001097983 */ /* 0x000ea40000300800 */
[----:B------:R-:W2:Y:S01]  /*cb170*/  LDL.LU R10, [R1+0x628] ;  /* 0x00062800010a7983 */ /* 0x000ea20000300800 */
[----:B------:R-:W2:Y:S04]  /*cb180*/  LDL.LU R11, [R1+0x62c] ;  /* 0x00062c00010b7983 */ /* 0x000ea80000300800 */
[----:B0-----:R-:W2:Y:S04]  /*cb190*/  LDL.64 R6, [R1+0x88] ;  /* 0x0000880001067983 */ /* 0x001ea80000100a00 */
[----:B--2---:R-:W-:Y:S01]  /*cb1a0*/  STL.64 [R1+0x9cc0], R6 ;  /* 0x009cc00601007387 */ /* 0x004fe20000100a00 */
[----:B------:R-:W-:Y:S02]  /*cb1b0*/  STL.64 [R1+0x9ca0], R10 ;  /* 0x009ca00a01007387 */ /* 0x000fe40000100a00 */
[----:B------:R0:W-:Y:S02]  /*cb1c0*/  STL.64 [R1+0x9c98], R8 ;  /* 0x009c980801007387 */ /* 0x0001e40000100a00 */
        /* <DEDUP_REMOVED lines=14> */
[----:B------:R-:W2:Y:S01]  /*cb2b0*/  LDL.LU R11, [R1+0x64c] ;  /* 0x00064c00010b7983 */ /* 0x000ea20000300800 */
[----:B------:R-:W2:Y:S01]  /*cb2c0*/  LDL R6, [R1+0xa8] ;  /* 0x0000a80001067983 */ /* 0x000ea20000100800 */
[----:B---3--:R-:W-:-:S02]  /*cb2d0*/  IMAD.MOV.U32 R7, RZ, RZ, R28 ;  /* 0x000000ffff077224 */ /* 0x008fc400078e001c */
[----:B------:R-:W3:Y:S03]  /*cb2e0*/  LDL.LU R28, [R1+0x9d44] ;  /* 0x009d4400011c7983 */ /* 0x000ee60000300800 */
[----:B--2---:R0:W-:Y:S02]  /*cb2f0*/  STL.64 [R1+0x9cf0], R6 ;  /* 0x009cf00601007387 */ /* 0x0041e40000100a00 */
[----:B0-----:R-:W-:Y:S02]  /*cb300*/  IMAD.MOV.U32 R6, RZ, RZ, R4 ;  /* 0x000000ffff067224 */ /* 0x001fe400078e0004 */
        /* <DEDUP_REMOVED lines=10> */
[----:B------:R-:W2:Y:S01]  /*cb3b0*/  LDL R6, [R1+0xc8] ;  /* 0x0000c80001067983 */ /* 0x000ea20000100800 */
[----:B---3--:R-:W-:-:S02]  /*cb3c0*/  IMAD.MOV.U32 R7, RZ, RZ, R28 ;  /* 0x000000ffff077224 */ /* 0x008fc400078e001c */
[----:B------:R-:W3:Y:S03]  /*cb3d0*/  LDL.LU R28, [R1+0x9d38] ;  /* 0x009d3800011c7983 */ /* 0x000ee60000300800 */
[----:B--2---:R-:W-:Y:S01]  /*cb3e0*/  STL.64 [R1+0x9d20], R6 ;  /* 0x009d200601007387 */ /* 0x004fe20000100a00 */
[----:B------:R-:W-:Y:S02]  /*cb3f0*/  STL.64 [R1+0x9ce8], R10 ;  /* 0x009ce80a01007387 */ /* 0x000fe40000100a00 */
[----:B------:R0:W-:Y:S02]  /*cb400*/  STL.64 [R1+0x9ce0], R8 ;  /* 0x009ce00801007387 */ /* 0x0001e40000100a00 */
        /* <DEDUP_REMOVED lines=19> */
[----:B---3--:R-:W0:Y:S04]  /*cb540*/  LDSM.16.MT88.4 R20, [R28+0x47080] ;  /* 0x047080001c14783b */ /* 0x008e280000004200 */
[----:B--2---:R-:W-:Y:S01]  /*cb550*/  STL.64 [R1+0x9d30], R10 ;  /* 0x009d300a01007387 */ /* 0x004fe20000100a00 */
[----:B------:R1:W-:Y:S03]  /*cb560*/  STL.64 [R1+0x9d28], R8 ;  /* 0x009d280801007387 */ /* 0x0003e60000100a00 */
[----:B-1----:R-:W2:Y:S01]  /*cb570*/  LDL.LU R8, [R1+0x690] ;  /* 0x0006900001087983 */ /* 0x002ea20000300800 */
[----:B------:R-:W2:Y:S02]  /*cb580*/  LDL.LU R9, [R1+0x694] ;  /* 0x0006940001097983 */ /* 0x000ea40000300800 */
[----:B------:R-:W2:Y:S02]  /*cb590*/  LDL.LU R10, [R1+0x698] ;  /* 0x00069800010a7983 */ /* 0x000ea40000300800 */
[----:B------:R-:W2:Y:S01]  /*cb5a0*/  LDL.LU R11, [R1+0x69c] ;  /* 0x00069c00010b7983 */ /* 0x000ea20000300800 */
[----:B------:R1:W-:Y:S01]  /*cb5b0*/  STL.64 [R1+0x9c30], R26 ;  /* 0x009c301a01007387 */ /* 0x0003e20000100a00 */
[----:B----4-:R-:W-:Y:S03]  /*cb5c0*/  STL.64 [R1+0x9c28], R24 ;  /* 0x009c281801007387 */ /* 0x010fe60000100a00 */
[----:B-1----:R-:W3:Y:S01]  /*cb5d0*/  LDL.64 R26, [R1+0x28] ;  /* 0x00002800011a7983 */ /* 0x002ee20000100a00 */
[----:B------:R1:W-:Y:S02]  /*cb5e0*/  STL.64 [R1+0x9c10], R14 ;  /* 0x009c100e01007387 */ /* 0x0003e40000100a00 */
[----:B------:R-:W-:Y:S01]  /*cb5f0*/  STL.64 [R1+0x9c08], R12 ;  /* 0x009c080c01007387 */ /* 0x000fe20000100a00 */
[----:B-1----:R-:W4:Y:S01]  /*cb600*/  LDL.64 R14, [R1+0x8] ;  /* 0x00000800010e7983 */ /* 0x002f220000100a00 */
[----:B------:R-:W-:-:S02]  /*cb610*/  IMAD.MOV.U32 R6, RZ, RZ, R5 ;  /* 0x000000ffff067224 */ /* 0x000fc400078e0005 */
[----:B------:R-:W-:-:S07]  /*cb620*/  IMAD.MOV.U32 R7, RZ, RZ, R4 ;  /* 0x000000ffff077224 */ /* 0x000fce00078e0004 */
[C---:B--2---:R-:W-:Y:S01]  /*cb630*/  HMMA.16816.F32.BF16 R4, R16.reuse, R6, R8 ;  /* 0x000000061004723c */ /* 0x044fe20000041808 */
[----:B----4-:R1:W-:Y:S04]  /*cb640*/  STL.64 [R1+0x9c18], R14 ;  /* 0x009c180e01007387 */ /* 0x0103e80000100a00 */
[----:B-1----:R-:W2:Y:S01]  /*cb650*/  LDL.64 R14, [R1+0x18] ;  /* 0x00001800010e7983 */ /* 0x002ea20000100a00 */
[----:B------:R-:W-:Y:S02]  /*cb660*/  STL [R1+0x9500], R0 ;  /* 0x0095000001007387 */ /* 0x000fe40000100800 */
[----:B------:R-:W-:Y:S02]  /*cb670*/  STL [R1+0x9474], R2 ;  /* 0x0094740201007387 */ /* 0x000fe40000100800 */
[----:B------:R-:W-:Y:S01]  /*cb680*/  STL [R1+0x9470], R3 ;  /* 0x0094700301007387 */ /* 0x000fe20000100800 */
[----:B0-----:R0:W-:Y:S01]  /*cb690*/  STL [R1+0x9b24], R20 ;  /* 0x009b241401007387 */ /* 0x0011e20000100800 */
[----:B------:R1:W-:Y:S02]  /*cb6a0*/  STL [R1+0x9b20], R21 ;  /* 0x009b201501007387 */ /* 0x0003e40000100800 */
[----:B------:R4:W-:Y:S02]  /*cb6b0*/  STL [R1+0x9b1c], R22 ;  /* 0x009b1c1601007387 */ /* 0x0009e40000100800 */
[----:B------:R3:W-:Y:S01]  /*cb6c0*/  STL [R1+0x9b18], R23 ;  /* 0x009b181701007387 */ /* 0x0007e20000100800 */
[----:B0-----:R-:W2:Y:S01]  /*cb6d0*/  LDL.LU R20, [R1+0x460] ;  /* 0x0004600001147983 */ /* 0x001ea20000300800 */
[----:B-1----:R-:W2:Y:S02]  /*cb6e0*/  LDL.LU R21, [R1+0x464] ;  /* 0x0004640001157983 */ /* 0x002ea40000300800 */
[----:B----4-:R-:W4:Y:S02]  /*cb6f0*/  LDL.LU R22, [R1+0x468] ;  /* 0x0004680001167983 */ /* 0x010f240000300800 */
[----:B---3--:R-:W4:Y:S01]  /*cb700*/  LDL.LU R23, [R1+0x46c] ;  /* 0x00046c0001177983 */ /* 0x008f220000300800 */
[----:B------:R-:W-:Y:S01]  /*cb710*/  STL [R1+0x95d4], R28 ;  /* 0x0095d41c01007387 */ /* 0x000fe20000100800 */
[----:B------:R-:W3:Y:S02]  /*cb720*/  LDL.LU.64 R10, [R1+0x9d30] ;  /* 0x009d3000010a7983 */ /* 0x000ee40000300a00 */
[----:B------:R-:W3:Y:S02]  /*cb730*/  LDL.LU.64 R8, [R1+0x9d28] ;  /* 0x009d280001087983 */ /* 0x000ee40000300a00 */
[----:B------:R-:W-:Y:S01]  /*cb740*/  STL.64 [R1+0x690], R4 ;  /* 0x0006900401007387 */ /* 0x000fe20000100a00 */
[----:B------:R0:W-:Y:S04]  /*cb750*/  STL.64 [R1+0x698], R6 ;  /* 0x0006980601007387 */ /* 0x0001e80000100a00 */
        /* <DEDUP_REMOVED lines=29> */
[C---:B---3--:R-:W-:Y:S01]  /*cb930*/  HMMA.16816.F32.BF16 R8, R16.reuse, R6, R8 ;  /* 0x000000061008723c */ /* 0x048fe20000041808 */
[----:B------:R-:W-:Y:S02]  /*cb940*/  IMAD.MOV.U32 R2, RZ, RZ, R6 ;  /* 0x000000ffff027224 */ /* 0x000fe400078e0006 */
        /* <DEDUP_REMOVED lines=28> */
[----:B---3--:R-:W-:Y:S02]  /*cbb10*/  HMMA.16816.F32.BF16 R16, R16, R6, R8 ;  /* 0x000000061010723c */ /* 0x008fe40000041808 */
[----:B------:R-:W3:Y:S01]  /*cbb20*/  LDL.LU.64 R10, [R1+0x9c58] ;  /* 0x009c5800010a7983 */ /* 0x000ee20000300a00 */
[----:B------:R-:W3:Y:S02]  /*cbb30*/  LDL.LU.64 R8, [R1+0x9c50] ;  /* 0x009c500001087983 */ /* 0x000ee40000300a00 */
[----:B------:R-:W3:Y:S02]  /*cbb40*/  LDL.LU.64 R6, [R1+0x9c48] ;  /* 0x009c480001067983 */ /* 0x000ee40000300a00 */
[----:B------:R-:W3:Y:S11]  /*cbb50*/  LDL.LU.64 R4, [R1+0x9c40] ;  /* 0x009c400001047983 */ /* 0x000ef60000300a00 */
[----:B------:R-:W-:Y:S05]  /*cbb60*/  @!UPT UIADD3 URZ, URZ, URZ, URZ ;  /* 0x0000003f3f3ff290 */ /* 0x000fea000fffe03f */
        /* <DEDUP_REMOVED lines=13> */
[----:B------:R-:W-:Y:S02]  /*cbc40*/  IMAD.MOV.U32 R8, RZ, RZ, R27 ;  /* 0x000000ffff087224 */ /* 0x000fe400078e001b */
[----:B------:R-:W2:Y:S02]  /*cbc50*/  LDL.LU.64 R26, [R1+0x9c30] ;  /* 0x009c3000011a7983 */ /* 0x000ea40000300a00 */
[----:B------:R-:W2:Y:S01]  /*cbc60*/  LDL.LU.64 R24, [R1+0x9c28] ;  /* 0x009c280001187983 */ /* 0x000ea20000300a00 */
[----:B------:R-:W-:Y:S01]  /*cbc70*/  STL [R1+0x9b2c], R8 ;  /* 0x009b2c0801007387 */ /* 0x000fe20000100800 */
[----:B------:R-:W-:Y:S01]  /*cbc80*/  STL [R1+0x9b28], R9 ;  /* 0x009b280901007387 */ /* 0x000fe20000100800 */
[C---:B--2---:R-:W-:Y:S11]  /*cbc90*/  HMMA.16816.F32.BF16 R24, R4.reuse, R14, R24 ;  /* 0x0000000e0418723c */ /* 0x044ff60000041818 */
[----:B------:R-:W-:Y:S11]  /*cbca0*/  @!UPT UIADD3 URZ, URZ, URZ, URZ ;  /* 0x0000003f3f3ff290 */ /* 0x000ff6000fffe03f */
[----:B------:R-:W-:Y:S01]  /*cbcb0*/  @!UPT UIADD3 URZ, URZ, URZ, URZ ;  /* 0x0000003f3f3ff290 */ /* 0x000fe2000fffe03f */
[----:B------:R0:W-:Y:S01]  /*cbcc0*/  STL.64 [R1+0x470], R24 ;  /* 0x0004701801007387 */ /* 0x0001e20000100a00 */
[----:B------:R1:W-:Y:S02]  /*cbcd0*/  STL.64 [R1+0x478], R26 ;  /* 0x0004781a01007387 */ /* 0x0003e40000100a00 */
[----:B0-----:R-:W-:Y:S01]  /*cbce0*/  IMAD.MOV.U32 R25, RZ, RZ, R14 ;  /* 0x000000ffff197224 */ /* 0x001fe200078e000e */
[----:B-1----:R-:W2:Y:S01]  /*cbcf0*/  LDL.LU.64 R26, [R1+0x9c20] ;  /* 0x009c2000011a7983 */ /* 0x002ea20000300a00 */
[----:B------:R-:W-:Y:S02]  /*cbd00*/  IMAD.MOV.U32 R24, RZ, RZ, R15 ;  /* 0x000000ffff187224 */ /* 0x000fe400078e000f */
[----:B------:R-:W4:Y:S01]  /*cbd10*/  LDL.LU.64 R14, [R1+0x9c18] ;  /* 0x009c1800010e7983 */ /* 0x000f220000300a00 */
[----:B------:R-:W-:Y:S01]  /*cbd20*/  STL [R1+0x9b30], R25 ;  /* 0x009b301901007387 */ /* 0x000fe20000100800 */
[C---:B----4-:R-:W-:Y:S01]  /*cbd30*/  HMMA.16816.F32.BF16 R20, R4.reuse, R14, R20 ;  /* 0x0000000e0414723c */ /* 0x050fe20000041814 */
[----:B------:R-:W-:Y:S11]  /*cbd40*/  IMAD.MOV.U32 R28, RZ, RZ, R15 ;  /* 0x000000ffff1c7224 */ /* 0x000ff600078e000f */
[----:B------:R-:W-:Y:S11]  /*cbd50*/  @!UPT UIADD3 URZ, URZ, URZ, URZ ;  /* 0x0000003f3f3ff290 */ /* 0x000ff6000fffe03f */
[----:B------:R-:W-:Y:S01]  /*cbd60*/  STL.64 [R1+0x460], R20 ;  /* 0x0004601401007387 */ /* 0x000fe20000100a00 */
[----:B------:R0:W-:Y:S02]  /*cbd70*/  STL.64 [R1+0x468], R22 ;  /* 0x0004681601007387 */ /* 0x0001e40000100a00 */
[----:B0-----:R-:W-:Y:S02]  /*cbd80*/  IMAD.MOV.U32 R23, RZ, RZ, R14 ;  /* 0x000000ffff177224 */ /* 0x001fe400078e000e */
[----:B------:R-:W2:Y:S01]  /*cbd90*/  LDL.LU.64 R14, [R1+0x9c10] ;  /* 0x009c1000010e7983 */ /* 0x000ea20000300a00 */
[----:B------:R-:W2:Y:S02]  /*cbda0*/  LDL.LU.64 R12, [R1+0x9c08] ;  /* 0x009c0800010c7983 */ /* 0x000ea40000300a00 */
[----:B------:R0:W-:Y:S02]  /*cbdb0*/  STL [R1+0x9be0], R23 ;  /* 0x009be01701007387 */ /* 0x0001e40000100800 */
[----:B0-----:R-:W4:Y:S01]  /*cbdc0*/  LDL.64 R22, [R1+0x38] ;  /* 0x0000380001167983 */ /* 0x001f220000100a00 */
[C---:B--2---:R-:W-:Y:S11]  /*cbdd0*/  HMMA.16816.F32.BF16 R12, R4.reuse, R26, R12 ;  /* 0x0000001a040c723c */ /* 0x044ff6000004180c */
[----:B------:R-:W-:Y:S11]  /*cbde0*/  @!UPT UIADD3 URZ, URZ, URZ, URZ ;  /* 0x0000003f3f3ff290 */ /* 0x000ff6000fffe03f */
[----:B------:R-:W-:Y:S01]  /*cbdf0*/  @!UPT UIADD3 URZ, URZ, URZ, URZ ;  /* 0x0000003f3f3ff290 */ /* 0x000fe2000fffe03f */
[----:B------:R-:W-:Y:S01]  /*cbe00*/  STL.64 [R1+0x450], R12 ;  /* 0x0004500c01007387 */ /* 0x000fe20000100a00 */
[----:B------:R0:W-:Y:S03]  /*cbe10*/  STL.64 [R1+0x458], R14 ;  /* 0x0004580e01007387 */ /* 0x0001e60000100a00 */
[----:B0-----:R-:W2:Y:S01]  /*cbe20*/  LDL.LU.64 R14, [R1+0x9c00] ;  /* 0x009c0000010e7983 */ /* 0x001ea20000300a00 */
[----:B------:R-:W2:Y:S02]  /*cbe30*/  LDL.LU R12, [R1+0x9bfc] ;  /* 0x009bfc00010c7983 */ /* 0x000ea40000300800 */
[----:B------:R-:W-:Y:S02]  /*cbe40*/  STL.64 [R1+0x9ad0], R26 ;  /* 0x009ad01a01007387 */ /* 0x000fe40000100a00 */
[----:B------:R0:W-:Y:S02]  /*cbe50*/  STL [R1+0x9bf8], R24 ;  /* 0x009bf81801007387 */ /* 0x0001e40000100800 */
[----:B0-----:R-:W2:Y:S01]  /*cbe60*/  LDL.LU R24, [R1+0x440] ;  /* 0x0004400001187983 */ /* 0x001ea20000300800 */
[----:B------:R-:W2:Y:S02]  /*cbe70*/  LDL.LU R25, [R1+0x444] ;  /* 0x0004440001197983 */ /* 0x000ea40000300800 */
[----:B------:R-:W2:Y:S02]  /*cbe80*/  LDL.LU R26, [R1+0x448] ;  /* 0x00044800011a7983 */ /* 0x000ea40000300800 */
[----:B------:R-:W2:Y:S01]  /*cbe90*/  LDL.LU R27, [R1+0x44c] ;  /* 0x00044c00011b7983 */ /* 0x000ea20000300800 */
[C---:B---3--:R-:W-:Y:S08]  /*cbea0*/  HMMA.16816.F32.BF16 R16, R4.reuse, R10, R16 ;  /* 0x0000000a0410723c */ /* 0x048ff00000041810 */
[----:B--2---:R-:W-:Y:S01]  /*cbeb0*/  HMMA.16816.F32.BF16 R24, R4, R14, R24 ;  /* 0x0000000e0418723c */ /* 0x004fe20000041818 */
[----:B------:R-:W-:Y:S01]  /*cbec0*/  STL.64 [R1+0x9b50], R14 ;  /* 0x009b500e01007387 */ /* 0x000fe20000100a00 */
[----:B------:R0:W-:Y:S11]  /*cbed0*/  STL [R1+0x9b48], R12 ;  /* 0x009b480c01007387 */ /* 0x0001f60000100800 */
[----:B------:R-:W-:Y:S10]  /*cbee0*/  @!UPT UIADD3 URZ, URZ, URZ, URZ ;  /* 0x0000003f3f3ff290 */ /* 0x000ff4000fffe03f */
[----:B------:R-:W-:Y:S01]  /*cbef0*/  STL.64 [R1+0x440], R24 ;  /* 0x0004401801007387 */ /* 0x000fe20000100a00 */
[----:B------:R-:W-:Y:S02]  /*cbf00*/  STL.64 [R1+0x448], R26 ;  /* 0x0004481a01007387 */ /* 0x000fe40000100a00 */
[----:B0-----:R-:W2:Y:S02]  /*cbf10*/  LDL.LU R12, [R1+0x720] ;  /* 0x00072000010c7983 */ /* 0x001ea40000300800 */
[----:B------:R-:W-:Y:S01]  /*cbf20*/  STL.64 [R1+0x430], R16 ;  /* 0x0004301001007387 */ /* 0x000fe20000100a00 */
[----:B------:R-:W-:Y:S01]  /*cbf30*/  STL.64 [R1+0x438], R18 ;  /* 0x0004381201007387 */ /* 0x000fe20000100a00 */
[----:B------:R-:W2:Y:S02]  /*cbf40*/  LDL.LU R13, [R1+0x724] ;  /* 0x00072400010d7983 */ /* 0x000ea40000300800 */
[----:B------:R-:W3:Y:S02]  /*cbf50*/  LDL.LU R14, [R1+0x728] ;  /* 0x00072800010e7983 */ /* 0x000ee40000300800 */
[----:B------:R-:W3:Y:S01]  /*cbf60*/  LDL.LU R15, [R1+0x72c] ;  /* 0x00072c00010f7983 */ /* 0x000ee20000300800 */
[----:B------:R-:W0:Y:S04]  /*cbf70*/  LDSM.16.MT88.4 R16, [R29+0x47000] ;  /* 0x047000001d10783b */ /* 0x000e280000004200 */
[----:B---3--:R1:W-:Y:S01]  /*cbf80*/  STL.64 [R1+0x9b60], R14 ;  /* 0x009b600e01007387 */ /* 0x0083e20000100a00 */
[----:B--2---:R-:W-:Y:S03]  /*cbf90*/  STL.64 [R1+0x9b58], R12 ;  /* 0x009b580c01007387 */ /* 0x004fe60000100a00 */
[----:B-1----:R-:W2:Y:S04]  /*cbfa0*/  LDL.64 R14, [R1+0x68] ;  /* 0x00006800010e7983 */ /* 0x002ea80000100a00 */
[----:B--2---:R1:W-:Y:S04]  /*cbfb0*/  STL.64 [R1+0x9b78], R14 ;  /* 0x009b780e01007387 */ /* 0x0043e80000100a00 */
[----:B-1----:R-:W2:Y:S04]  /*cbfc0*/  LDL.64 R14, [R1+0x78] ;  /* 0x00007800010e7983 */ /* 0x002ea80000100a00 */
[----:B--2---:R1:W-:Y:S01]  /*cbfd0*/  STL.64 [R1+0x9b90], R14 ;  /* 0x009b900e01007387 */ /* 0x0043e20000100a00 */
[----:B------:R-:W2:Y:S02]  /*cbfe0*/  LDL.LU R24, [R1+0x790] ;  /* 0x0007900001187983 */ /* 0x000ea40000300800 */
[----:B------:R-:W2:Y:S02]  /*cbff0*/  LDL.LU R25, [R1+0x794] ;  /* 0x0007940001197983 */ /* 0x000ea40000300800 */
[----:B------:R-:W2:Y:S01]  /*cc000*/  LDL.LU R26, [R1+0x798] ;  /* 0x00079800011a7983 */ /* 0x000ea20000300800 */
[----:B------:R-:W2:Y:S01]  /*cc010*/  LDL.LU R27, [R1+0x79c] ;  /* 0x00079c00011b7983 */ /* 0x000ea20000300800 */
[----:B-1----:R-:W-:-:S02]  /*cc020*/  IMAD.MOV.U32 R14, RZ, RZ, R2 ;  /* 0x000000ffff0e7224 */ /* 0x002fc400078e0002 */
[----:B------:R-:W-:-:S05]  /*cc030*/  IMAD.MOV.U32 R15, RZ, RZ, R0 ;  /* 0x000000ffff0f7224 */ /* 0x000fca00078e0000 */
[----:B------:R1:W-:Y:S01]  /*cc040*/  STL.64 [R1+0x9ba8], R14 ;  /* 0x009ba80e01007387 */ /* 0x0003e20000100a00 */
[----:B------:R-:W3:Y:S02]  /*cc050*/  LDL.LU R12, [R1+0x7a0] ;  /* 0x0007a000010c7983 */ /* 0x000ee40000300800 */
[----:B------:R-:W3:Y:S01]  /*cc060*/  LDL.LU R13, [R1+0x7a4] ;  /* 0x0007a400010d7983 */ /* 0x000ee20000300800 */
[----:B-1----:R-:W3:Y:S01]  /*cc070*/  LDL.LU R14, [R1+0x7a8] ;  /* 0x0007a800010e7983 */ /* 0x002ee20000300800 */
[----:B------:R-:W3:Y:S02]  /*cc080*/  LDL.LU R15, [R1+0x7ac] ;  /* 0x0007ac00010f7983 */ /* 0x000ee40000300800 */
[----:B------:R-:W-:Y:S02]  /*cc090*/  STL.64 [R1+0x9ab8], R10 ;  /* 0x009ab80a01007387 */ /* 0x000fe40000100a00 */
[----:B0-----:R0:W-:Y:S01]  /*cc0a0*/  STL.64 [R1+0x9a00], R18 ;  /* 0x009a001201007387 */ /* 0x0011e20000100a00 */
[----:B------:R-:W-:Y:S04]  /*cc0b0*/  STL.64 [R1+0x99f8], R16 ;  /* 0x0099f81001007387 */ /* 0x000fe80000100a00 */
[----:B0-----:R-:W2:Y:S01]  /*cc0c0*/  LDL.64 R18, [R1+0x48] ;  /* 0x0000480001127983 */ /* 0x001ea20000100a00 */
[----:B----4-:R-:W-:-:S02]  /*cc0d0*/  IMAD.MOV.U32 R11, RZ, RZ, R22 ;  /* 0x000000ffff0b7224 */ /* 0x010fc400078e0016 */
[----:B------:R-:W-:Y:S01]  /*cc0e0*/  IMAD.MOV.U32 R10, RZ, RZ, R23 ;  /* 0x000000ffff0a7224 */ /* 0x000fe200078e0017 */
[C---:B---3--:R-:W-:Y:S01]  /*cc0f0*/  HMMA.16816.F32.BF16 R12, R4.reuse, R22, R12 ;  /* 0x00000016040c723c */ /* 0x048fe2000004180c */
[----:B--2---:R-:W-:Y:S11]  /*cc100*/  STL.64 [R1+0x9bb0], R18 ;  /* 0x009bb01201007387 */ /* 0x004ff60000100a00 */
[----:B------:R-:W-:Y:S11]  /*cc110*/  @!UPT UIADD3 URZ, URZ, URZ, URZ ;  /* 0x0000003f3f3ff290 */ /* 0x000ff6000fffe03f */
[----:B------:R-:W-:Y:S01]  /*cc120*/  STL.64 [R1+0x7a0], R12 ;  /* 0x0007a00c01007387 */ /* 0x000fe20000100a00 */
[----:B------:R-:W-:Y:S02]  /*cc130*/  STL.64 [R1+0x7a8], R14 ;  /* 0x0007a80e01007387 */ /* 0x000fe40000100a00 */
[----:B------:R0:W-:Y:S02]  /*cc140*/  STL.64 [R1+0x9bc8], R10 ;  /* 0x009bc80a01007387 */ /* 0x0001e40000100a00 */
[----:B------:R-:W2:Y:S01]  /*cc150*/  LDL.LU R8, [R1+0x770] ;  /* 0x0007700001087983 */ /* 0x000ea20000300800 */
[----:B------:R-:W2:Y:S04]  /*cc160*/  LDL.LU R9, [R1+0x774] ;  /* 0x0007740001097983 */ /* 0x000ea80000300800 */
[----:B0-----:R-:W3:Y:S01]  /*cc170*/  LDL.LU R10, [R1+0x778] ;  /* 0x00077800010a7983 */ /* 0x001ee20000300800 */
[----:B------:R-:W3:Y:S02]  /*cc180*/  LDL.LU R11, [R1+0x77c] ;  /* 0x00077c00010b7983 */ /* 0x000ee40000300800 */
[----:B------:R-:W4:Y:S02]  /*cc190*/  LDL.LU R20, [R1+0x780] ;  /* 0x0007800001147983 */ /* 0x000f240000300800 */
[----:B------:R-:W4:Y:S01]  /*cc1a0*/  LDL.LU R21, [R1+0x784] ;  /* 0x0007840001157983 */ /* 0x000f220000300800 */
[----:B------:R-:W2:Y:S01]  /*cc1b0*/  LDL.LU R22, [R1+0x788] ;  /* 0x0007880001167983 */ /* 0x000ea20000300800 */
[----:B------:R-:W2:Y:S03]  /*cc1c0*/  LDL.LU R23, [R1+0x78c] ;  /* 0x00078c0001177983 */ /* 0x000ea60000300800 */
[----:B--2---:R0:W-:Y:S01]  /*cc1d0*/  STL.64 [R1+0x9bf0], R22 ;  /* 0x009bf01601007387 */ /* 0x0041e20000100a00 */
[----:B----4-:R-:W-:Y:S03]  /*cc1e0*/  STL.64 [R1+0x9be8], R20 ;  /* 0x009be81401007387 */ /* 0x010fe60000100a00 */
[----:B0-----:R-:W2:Y:S01]  /*cc1f0*/  LDL.64 R22, [R1+0xc8] ;  /* 0x0000c80001167983 */ /* 0x001ea20000100a00 */
[----:B---3--:R0:W-:Y:S02]  /*cc200*/  STL.64 [R1+0x9bd8], R10 ;  /* 0x009bd80a01007387 */ /* 0x0081e40000100a00 */
[----:B------:R-:W-:Y:S01]  /*cc210*/  STL.64 [R1+0x9bd0], R8 ;  /* 0x009bd00801007387 */ /* 0x000fe20000100a00 */
[----:B0-----:R-:W3:Y:S01]  /*cc220*/  LDL.64 R10, [R1+0xb8] ;  /* 0x0000b800010a7983 */ /* 0x001ee20000100a00 */
[----:B------:R-:W4:Y:S02]  /*cc230*/  LDL.LU R16, [R1+0x760] ;  /* 0x0007600001107983 */ /* 0x000f240000300800 */
[----:B------:R-:W4:Y:S02]  /*cc240*/  LDL.LU R17, [R1+0x764] ;  /* 0x0007640001117983 */ /* 0x000f240000300800 */
[----:B------:R-:W3:Y:S01]  /*cc250*/  LDL.LU R18, [R1+0x768] ;  /* 0x0007680001127983 */ /* 0x000ee20000300800 */
[----:B------:R-:W3:Y:S01]  /*cc260*/  LDL.LU R19, [R1+0x76c] ;  /* 0x00076c0001137983 */ /* 0x000ee20000300800 */
[C---:B--2---:R-:W-:Y:S03]  /*cc270*/  HMMA.16816.F32.BF16 R24, R4.reuse, R22, R24 ;  /* 0x000000160418723c */ /* 0x044fe60000041818 */
[----:B---3--:R0:W-:Y:S01]  /*cc280*/  STL.64 [R1+0x9bc0], R18 ;  /* 0x009bc01201007387 */ /* 0x0081e20000100a00 */
[----:B----4-:R-:W-:Y:S02]  /*cc290*/  STL.64 [R1+0x9bb8], R16 ;  /* 0x009bb81001007387 */ /* 0x010fe40000100a00 */
[----:B------:R-:W2:Y:S01]  /*cc2a0*/  LDL.64 R14, [R1+0x98] ;  /* 0x00009800010e7983 */ /* 0x000ea20000100a00 */
[----:B0-----:R-:W3:Y:S11]  /*cc2b0*/  LDL.64 R18, [R1+0xa8] ;  /* 0x0000a80001127983 */ /* 0x001ef60000100a00 */
[----:B------:R-:W-:Y:S05]  /*cc2c0*/  @!UPT UIADD3 URZ, URZ, URZ, URZ ;  /* 0x0000003f3f3ff290 */ /* 0x000fea000fffe03f */
[----:B------:R0:W-:Y:S02]  /*cc2d0*/  STL.64 [R1+0x790], R24 ;  /* 0x0007901801007387 */ /* 0x0001e40000100a00 */
[----:B------:R1:W-:Y:S01]  /*cc2e0*/  STL.64 [R1+0x798], R26 ;  /* 0x0007981a01007387 */ /* 0x0003e20000100a00 */
[----:B0-----:R-:W4:Y:S01]  /*cc2f0*/  LDL.LU R24, [R1+0x9bf8] ;  /* 0x009bf80001187983 */ /* 0x001f220000300800 */
[----:B-1----:R-:W-:Y:S02]  /*cc300*/  IMAD.MOV.U32 R27, RZ, RZ, R22 ;  /* 0x000000ffff1b7224 */ /* 0x002fe400078e0016 */
[----:B------:R-:W-:Y:S02]  /*cc310*/  IMAD.MOV.U32 R26, RZ, RZ, R23 ;  /* 0x000000ffff1a7224 */ /* 0x000fe400078e0017 */
[----:B------:R-:W2:Y:S01]  /*cc320*/  LDL.LU.64 R22, [R1+0x9bf0] ;  /* 0x009bf00001167983 */ /* 0x000ea20000300a00 */
[----:B------:R-:W2:Y:S02]  /*cc330*/  LDL.LU.64 R20, [R1+0x9be8] ;  /* 0x009be80001147983 */ /* 0x000ea40000300a00 */
[----:B------:R-:W-:Y:S01]  /*cc340*/  STL.64 [R1+0x9b70], R26 ;  /* 0x009b701a01007387 */ /* 0x000fe20000100a00 */
[----:B----4-:R0:W-:Y:S04]  /*cc350*/  STL [R1+0x9b68], R24 ;  /* 0x009b681801007387 */ /* 0x0101e80000100800 */
[----:B0-----:R-:W4:Y:S01]  /*cc360*/  LDL.LU R24, [R1+0x730] ;  /* 0x0007300001187983 */ /* 0x001f220000300800 */
[----:B------:R-:W4:Y:S02]  /*cc370*/  LDL.LU R25, [R1+0x734] ;  /* 0x0007340001197983 */ /* 0x000f240000300800 */
[----:B------:R-:W3:Y:S02]  /*cc380*/  LDL.LU R26, [R1+0x738] ;  /* 0x00073800011a7983 */ /* 0x000ee40000300800 */
[----:B------:R-:W3:Y:S01]  /*cc390*/  LDL.LU R27, [R1+0x73c] ;  /* 0x00073c00011b7983 */ /* 0x000ee20000300800 */
[----:B--2---:R-:W-:Y:S01]  /*cc3a0*/  HMMA.16816.F32.BF16 R20, R4, R10, R20 ;  /* 0x0000000a0414723c */ /* 0x004fe20000041814 */
[----:B---3--:R-:W-:Y:S01]  /*cc3b0*/  STL.64 [R1+0x9b88], R26 ;  /* 0x009b881a01007387 */ /* 0x008fe20000100a00 */
        /* <DEDUP_REMOVED lines=13> */
[----:B0-----:R-:W-:Y:S01]  /*cc490*/  IMAD.MOV.U32 R21, RZ, RZ, R10 ;  /* 0x000000ffff157224 */ /* 0x001fe200078e000a */
[----:B-1----:R-:W3:Y:S01]  /*cc4a0*/  LDL.LU R23, [R1+0x9be0] ;  /* 0x009be00001177983 */ /* 0x002ee20000300800 */
[----:B------:R-:W-:-:S02]  /*cc4b0*/  IMAD.MOV.U32 R22, RZ, RZ, R11 ;  /* 0x000000ffff167224 */ /* 0x000fc400078e000b */
[----:B------:R-:W4:Y:S02]  /*cc4c0*/  LDL.LU.64 R10, [R1+0x9bd8] ;  /* 0x009bd800010a7983 */ /* 0x000f240000300a00 */
[----:B------:R-:W4:Y:S02]  /*cc4d0*/  LDL.LU.64 R8, [R1+0x9bd0] ;  /* 0x009bd00001087983 */ /* 0x000f240000300a00 */
[----:B------:R-:W-:Y:S01]  /*cc4e0*/  IMAD.MOV.U32 R20, RZ, RZ, R19 ;  /* 0x000000ffff147224 */ /* 0x000fe200078e0013 */
[C---:B----4-:R-:W-:Y:S11]  /*cc4f0*/  HMMA.16816.F32.BF16 R8, R4.reuse, R18, R8 ;  /* 0x000000120408723c */ /* 0x050ff60000041808 */
[----:B------:R-:W-:Y:S11]  /*cc500*/  @!UPT UIADD3 URZ, URZ, URZ, URZ ;  /* 0x0000003f3f3ff290 */ /* 0x000ff6000fffe03f */
[----:B------:R-:W-:Y:S01]  /*cc510*/  @!UPT UIADD3 URZ, URZ, URZ, URZ ;  /* 0x0000003f3f3ff290 */ /* 0x000fe2000fffe03f */
[----:B------:R0:W-:Y:S01]  /*cc520*/  STL.64 [R1+0x770], R8 ;  /* 0x0007700801007387 */ /* 0x0001e20000100a00 */
[----:B------:R1:W-:Y:S02]  /*cc530*/  STL.64 [R1+0x778], R10 ;  /* 0x0007780a01007387 */ /* 0x0003e40000100a00 */
[----:B0-----:R-:W-:Y:S01]  /*cc540*/  IMAD.MOV.U32 R9, RZ, RZ, R18 ;  /* 0x000000ffff097224 */ /* 0x001fe200078e0012 */
[----:B-1----:R-:W4:Y:S01]  /*cc550*/  LDL.LU.64 R10, [R1+0x9bc8] ;  /* 0x009bc800010a7983 */ /* 0x002f220000300a00 */
[----:B------:R-:W2:Y:S02]  /*cc560*/  LDL.LU.64 R18, [R1+0x9bc0] ;  /* 0x009bc00001127983 */ /* 0x000ea40000300a00 */
[----:B------:R-:W2:Y:S02]  /*cc570*/  LDL.LU.64 R16, [R1+0x9bb8] ;  /* 0x009bb80001107983 */ /* 0x000ea40000300a00 */
[----:B---3--:R0:W-:Y:S01]  /*cc580*/  STL.64 [R1+0x9b40], R22 ;  /* 0x009b401601007387 */ /* 0x0081e20000100a00 */
[----:B------:R-:W-:Y:S04]  /*cc590*/  STL.64 [R1+0x9b38], R20 ;  /* 0x009b381401007387 */ /* 0x000fe80000100a00 */
[----:B0-----:R-:W3:Y:S01]  /*cc5a0*/  LDL.64 R22, [R1+0x58] ;  /* 0x0000580001167983 */ /* 0x001ee20000100a00 */
        /* <DEDUP_REMOVED lines=28> */
[----:B------:R0:W-:Y:S01]  /*cc770*/  STL.64 [R1+0x730], R24 ;  /* 0x0007301801007387 */ /* 0x0001e20000100a00 */
[----:B------:R1:W-:Y:S02]  /*cc780*/  STL.64 [R1+0x738], R26 ;  /* 0x0007381a01007387 */ /* 0x0003e40000100a00 */
[----:B0-----:R-:W-:Y:S01]  /*cc790*/  IMAD.MOV.U32 R25, RZ, RZ, R14 ;  /* 0x000000ffff197224 */ /* 0x001fe200078e000e */
[----:B-1----:R-:W2:Y:S01]  /*cc7a0*/  LDL.LU.64 R26, [R1+0x9b70] ;  /* 0x009b7000011a7983 */ /* 0x002ea20000300a00 */
[----:B------:R-:W2:Y:S02]  /*cc7b0*/  LDL.LU R24, [R1+0x9b68] ;  /* 0x009b680001187983 */ /* 0x000ea40000300800 */
[----:B------:R-:W3:Y:S02]  /*cc7c0*/  LDL.LU.64 R14, [R1+0x9b60] ;  /* 0x009b6000010e7983 */ /* 0x000ee40000300a00 */
[----:B------:R-:W3:Y:S02]  /*cc7d0*/  LDL.LU.64 R12, [R1+0x9b58] ;  /* 0x009b5800010c7983 */ /* 0x000ee40000300a00 */
[C---:B---3--:R-:W-:Y:S11]  /*cc7e0*/  HMMA.16816.F32.BF16 R12, R4.reuse, R22, R12 ;  /* 0x00000016040c723c */ /* 0x048ff6000004180c */
[----:B------:R-:W-:Y:S11]  /*cc7f0*/  @!UPT UIADD3 URZ, URZ, URZ, URZ ;  /* 0x0000003f3f3ff290 */ /* 0x000ff6000fffe03f */
[----:B------:R-:W-:Y:S01]  /*cc800*/  @!UPT UIADD3 URZ, URZ, URZ, URZ ;  /* 0x0000003f3f3ff290 */ /* 0x000fe2000fffe03f */
[----:B------:R-:W-:Y:S01]  /*cc810*/  STL.64 [R1+0x720], R12 ;  /* 0x0007200c01007387 */ /* 0x000fe20000100a00 */
[----:B------:R0:W-:Y:S03]  /*cc820*/  STL.64 [R1+0x728], R14 ;  /* 0x0007280e01007387 */ /* 0x0001e60000100a00 */
[----:B0-----:R-:W3:Y:S01]  /*cc830*/  LDL.LU.64 R14, [R1+0x9b50] ;  /* 0x009b5000010e7983 */ /* 0x001ee20000300a00 */
[----:B------:R-:W2:Y:S02]  /*cc840*/  LDL.LU R12, [R1+0x9b48] ;  /* 0x009b4800010c7983 */ /* 0x000ea40000300800 */
[----:B------:R-:W-:Y:S02]  /*cc850*/  IMAD.MOV.U32 R13, RZ, RZ, R22 ;  /* 0x000000ffff0d7224 */ /* 0x000fe400078e0016 */
[----:B------:R-:W-:Y:S02]  /*cc860*/  IMAD.MOV.U32 R0, RZ, RZ, R23 ;  /* 0x000000ffff007224 */ /* 0x000fe400078e0017 */
[----:B------:R-:W4:Y:S01]  /*cc870*/  LDL.LU.64 R22, [R1+0x9b40] ;  /* 0x009b400001167983 */ /* 0x000f220000300a00 */
[----:B------:R-:W4:Y:S03]  /*cc880*/  LDL.LU.64 R20, [R1+0x9b38] ;  /* 0x009b380001147983 */ /* 0x000f260000300a00 */
[----:B---3--:R-:W-:Y:S01]  /*cc890*/  STL.64 [R1+0x9ac8], R14 ;  /* 0x009ac80e01007387 */ /* 0x008fe20000100a00 */
[----:B--2---:R0:W-:Y:S03]  /*cc8a0*/  STL.64 [R1+0x9ac0], R12 ;  /* 0x009ac00c01007387 */ /* 0x0041e60000100a00 */
[----:B0-----:R-:W2:Y:S01]  /*cc8b0*/  LDL.LU R12, [R1+0x420] ;  /* 0x00042000010c7983 */ /* 0x001ea20000300800 */
[----:B------:R-:W2:Y:S02]  /*cc8c0*/  LDL.LU R13, [R1+0x424] ;  /* 0x00042400010d7983 */ /* 0x000ea40000300800 */
[----:B------:R-:W2:Y:S02]  /*cc8d0*/  LDL.LU R14, [R1+0x428] ;  /* 0x00042800010e7983 */ /* 0x000ea40000300800 */
[----:B------:R-:W2:Y:S02]  /*cc8e0*/  LDL.LU R15, [R1+0x42c] ;  /* 0x00042c00010f7983 */ /* 0x000ea40000300800 */
[----:B--2---:R-:W-:Y:S07]  /*cc8f0*/  HMMA.16816.F32.BF16 R12, R4, R18, R12 ;  /* 0x00000012040c723c */ /* 0x004fee000004180c */
[----:B------:R-:W-:-:S02]  /*cc900*/  IMAD.MOV.U32 R6, RZ, RZ, R25 ;  /* 0x000000ffff067224 */ /* 0x000fc400078e0019 */
[----:B------:R-:W-:Y:S01]  /*cc910*/  IMAD.MOV.U32 R7, RZ, RZ, R8 ;  /* 0x000000ffff077224 */ /* 0x000fe200078e0008 */
[----:B------:R-:W2:Y:S11]  /*cc920*/  LDL.LU R25, [R1+0x9b30] ;  /* 0x009b300001197983 */ /* 0x000eb60000300800 */
[----:B------:R-:W-:Y:S02]  /*cc930*/  @!UPT UIADD3 URZ, URZ, URZ, URZ ;  /* 0x0000003f3f3ff290 */ /* 0x000fe4000fffe03f */
[----:B------:R-:W-:Y:S01]  /*cc940*/  STL.64 [R1+0x420], R12 ;  /* 0x0004200c01007387 */ /* 0x000fe20000100a00 */
[----:B------:R-:W-:Y:S02]  /*cc950*/  STL.64 [R1+0x428], R14 ;  /* 0x0004280e01007387 */ /* 0x000fe40000100a00 */
[----:B------:R-:W3:Y:S02]  /*cc960*/  LDL.LU R8, [R1+0x9b2c] ;  /* 0x009b2c0001087983 */ /* 0x000ee40000300800 */
[----:B------:R0:W-:Y:S02]  /*cc970*/  STL.64 [R1+0x9a20], R6 ;  /* 0x009a200601007387 */ /* 0x0001e40000100a00 */
[----:B0-----:R-:W2:Y:S04]  /*cc980*/  LDL.64 R6, [R1+0x88] ;  /* 0x0000880001067983 */ /* 0x001ea80000100a00 */
[----:B--2---:R0:W-:Y:S02]  /*cc990*/  STL.64 [R1+0x9a38], R6 ;  /* 0x009a380601007387 */ /* 0x0041e40000100a00 */
[----:B0-----:R-:W-:-:S02]  /*cc9a0*/  IMAD.MOV.U32 R6, RZ, RZ, R17 ;  /* 0x000000ffff067224 */ /* 0x001fc400078e0011 */
        /* <DEDUP_REMOVED lines=24> */
[----:B------:R-:W-:-:S05]  /*ccb30*/  IMAD.MOV.U32 R7, RZ, RZ, R26 ;  /* 0x000000ffff077224 */ /* 0x000fca00078e001a */
        /* <DEDUP_REMOVED lines=20> */
[----:B------:R-:W-:-:S02]  /*ccc80*/  IMAD.MOV.U32 R26, RZ, RZ, R23 ;  /* 0x000000ffff1a7224 */ /* 0x000fc400078e0017 */
[----:B------:R-:W-:Y:S01]  /*ccc90*/  IMAD.MOV.U32 R27, RZ, RZ, R28 ;  /* 0x000000ffff1b7224 */ /* 0x000fe200078e001c */
[----:B--2---:R0:W-:Y:S01]  /*ccca0*/  STL.64 [R1+0x9af0], R14 ;  /* 0x009af00e01007387 */ /* 0x0041e20000100a00 */
[----:B------:R-:W-:Y:S02]  /*cccb0*/  STL.64 [R1+0x9ae8], R12 ;  /* 0x009ae80c01007387 */ /* 0x000fe40000100a00 */
[----:B------:R-:W2:Y:S02]  /*cccc0*/  LDL.LU R23, [R1+0x9b18] ;  /* 0x009b180001177983 */ /* 0x000ea40000300800 */
[----:B------:R1:W-:Y:S02]  /*cccd0*/  STL.64 [R1+0x9af8], R26 ;  /* 0x009af81a01007387 */ /* 0x0003e40000100a00 */
[----:B0-----:R-:W-:Y:S02]  /*ccce0*/  IMAD.MOV.U32 R14, RZ, RZ, R25 ;  /* 0x000000ffff0e7224 */ /* 0x001fe400078e0019 */
[----:B------:R-:W-:-:S05]  /*cccf0*/  IMAD.MOV.U32 R15, RZ, RZ, R24 ;  /* 0x000000ffff0f7224 */ /* 0x000fca00078e0018 */
[----:B------:R3:W-:Y:S01]  /*ccd00*/  STL.64 [R1+0x9b00], R14 ;  /* 0x009b000e01007387 */ /* 0x0007e20000100a00 */
[----:B------:R-:W2:Y:S02]  /*ccd10*/  LDL.LU R24, [R1+0x220] ;  /* 0x0002200001187983 */ /* 0x000ea40000300800 */
[----:B------:R-:W2:Y:S02]  /*ccd20*/  LDL.LU R25, [R1+0x224] ;  /* 0x0002240001197983 */ /* 0x000ea40000300800 */
[----:B-1----:R-:W2:Y:S01]  /*ccd30*/  LDL.LU R26, [R1+0x228] ;  /* 0x00022800011a7983 */ /* 0x002ea20000300800 */
[----:B------:R-:W2:Y:S01]  /*ccd40*/  LDL.LU R27, [R1+0x22c] ;  /* 0x00022c00011b7983 */ /* 0x000ea20000300800 */
[----:B---3--:R-:W-:Y:S02]  /*ccd50*/  IMAD.MOV.U32 R15, RZ, RZ, R8 ;  /* 0x000000ffff0f7224 */ /* 0x008fe400078e0008 */
[----:B----4-:R-:W-:Y:S01]  /*ccd60*/  IMAD.MOV.U32 R14, RZ, RZ, R9 ;  /* 0x000000ffff0e7224 */ /* 0x010fe200078e0009 */
        /* <DEDUP_REMOVED lines=26> */
[C---:B------:R-:W-:Y:S01]  /*ccf10*/  HMMA.16816.F32.BF16 R12, R20.reuse, R14, R24 ;  /* 0x0000000e140c723c */ /* 0x040fe20000041818 */
        /* <DEDUP_REMOVED lines=12> */
[----:B------:R-:W2:Y:S01]  /*ccfe0*/  LDL.LU.64 R26, [R1+0x9b10] ;  /* 0x009b1000011a7983 */ /* 0x000ea20000300a00 */
[----:B------:R-:W2:Y:S02]  /*ccff0*/  LDL.LU.64 R24, [R1+0x9b08] ;  /* 0x009b080001187983 */ /* 0x000ea40000300a00 */
[----:B------:R-:W-:Y:S02]  /*cd000*/  STL.64 [R1+0x230], R12 ;  /* 0x0002300c01007387 */ /* 0x000fe40000100a00 */
[----:B------:R0:W-:Y:S02]  /*cd010*/  STL.64 [R1+0x238], R14 ;  /* 0x0002380e01007387 */ /* 0x0001e40000100a00 */
[----:B0-----:R-:W2:Y:S02]  /*cd020*/  LDL.LU.64 R14, [R1+0x9b00] ;  /* 0x009b0000010e7983 */ /* 0x001ea40000300a00 */
[C---:B--2---:R-:W-:Y:S02]  /*cd030*/  HMMA.16816.F32.BF16 R12, R20.reuse, R14, R24 ;  /* 0x0000000e140c723c */ /* 0x044fe40000041818 */
[----:B------:R-:W3:Y:S11]  /*cd040*/  LDL.LU.64 R26, [R1+0x9af8] ;  /* 0x009af800011a7983 */ /* 0x000ef60000300a00 */
[----:B------:R-:W-:Y:S10]  /*cd050*/  @!UPT UIADD3 URZ, URZ, URZ, URZ ;  /* 0x0000003f3f3ff290 */ /* 0x000ff4000fffe03f */
[----:B------:R-:W-:Y:S01]  /*cd060*/  STL.64 [R1+0x220], R12 ;  /* 0x0002200c01007387 */ /* 0x000fe20000100a00 */
[----:B------:R0:W-:Y:S03]  /*cd070*/  STL.64 [R1+0x228], R14 ;  /* 0x0002280e01007387 */ /* 0x0001e60000100a00 */
[----:B0-----:R-:W2:Y:S01]  /*cd080*/  LDL.LU.64 R14, [R1+0x9af0] ;  /* 0x009af000010e7983 */ /* 0x001ea20000300a00 */
[----:B------:R-:W2:Y:S01]  /*cd090*/  LDL.LU.64 R12, [R1+0x9ae8] ;  /* 0x009ae800010c7983 */ /* 0x000ea20000300a00 */
[C---:B---3--:R-:W-:Y:S02]  /*cd0a0*/  HMMA.16816.F32.BF16 R24, R20.reuse, R26, R4 ;  /* 0x0000001a1418723c */ /* 0x048fe40000041804 */
[----:B------:R-:W3:Y:S01]  /*cd0b0*/  LDL.LU.64 R6, [R1+0x9ae0] ;  /* 0x009ae00001067983 */ /* 0x000ee20000300a00 */
[----:B------:R-:W3:Y:S11]  /*cd0c0*/  LDL.LU.64 R4, [R1+0x9ad8] ;  /* 0x009ad80001047983 */ /* 0x000ef60000300a00 */
        /* <DEDUP_REMOVED lines=9> */
[----:B0-----:R-:W4:Y:S01]  /*cd160*/  LDL.LU.64 R14, [R1+0x9ac8] ;  /* 0x009ac800010e7983 */ /* 0x001f220000300a00 */
[----:B------:R-:W2:Y:S02]  /*cd170*/  LDL.LU.64 R12, [R1+0x9ac0] ;  /* 0x009ac000010c7983 */ /* 0x000ea40000300a00 */
[----:B------:R-:W-:Y:S01]  /*cd180*/  STL.64 [R1+0x99f0], R26 ;  /* 0x0099f01a01007387 */ /* 0x000fe20000100a00 */
[C---:B----4-:R-:W-:Y:S11]  /*cd190*/  HMMA.16816.F32.BF16 R8, R20.reuse, R14, R8 ;  /* 0x0000000e1408723c */ /* 0x050ff60000041808 */
[----:B------:R-:W-:Y:S11]  /*cd1a0*/  @!UPT UIADD3 URZ, URZ, URZ, URZ ;  /* 0x0000003f3f3ff290 */ /* 0x000ff6000fffe03f */
[----:B------:R-:W-:Y:S01]  /*cd1b0*/  @!UPT UIADD3 URZ, URZ, URZ, URZ ;  /* 0x0000003f3f3ff290 */ /* 0x000fe2000fffe03f */
[----:B------:R-:W-:Y:S01]  /*cd1c0*/  STL.64 [R1+0x1f0], R8 ;  /* 0x0001f00801007387 */ /* 0x000fe20000100a00 */
[----:B------:R0:W-:Y:S03]  /*cd1d0*/  STL.64 [R1+0x1f8], R10 ;  /* 0x0001f80a01007387 */ /* 0x0001e60000100a00 */
[----:B0-----:R-:W3:Y:S01]  /*cd1e0*/  LDL.LU.64 R10, [R1+0x9ab8] ;  /* 0x009ab800010a7983 */ /* 0x001ee20000300a00 */
[----:B------:R-:W-:Y:S02]  /*cd1f0*/  STL.64 [R1+0x99d8], R14 ;  /* 0x0099d80e01007387 */ /* 0x000fe40000100a00 */
[----:B--2---:R-:W-:Y:S01]  /*cd200*/  STL [R1+0x99d0], R12 ;  /* 0x0099d00c01007387 */ /* 0x004fe20000100800 */
[C---:B---3--:R-:W-:Y:S11]  /*cd210*/  HMMA.16816.F32.BF16 R4, R20.reuse, R10, R4 ;  /* 0x0000000a1404723c */ /* 0x048ff60000041804 */
[----:B------:R-:W-:Y:S11]  /*cd220*/  @!UPT UIADD3 URZ, URZ, URZ, URZ ;  /* 0x0000003f3f3ff290 */ /* 0x000ff6000fffe03f */
[----:B------:R-:W-:Y:S01]  /*cd230*/  @!UPT UIADD3 URZ, URZ, URZ, URZ ;  /* 0x0000003f3f3ff290 */ /* 0x000fe2000fffe03f */
[----:B------:R-:W-:Y:S01]  /*cd240*/  STL.64 [R1+0x1e0], R4 ;  /* 0x0001e00401007387 */ /* 0x000fe20000100a00 */
[----:B------:R0:W-:Y:S03]  /*cd250*/  STL.64 [R1+0x1e8], R6 ;  /* 0x0001e80601007387 */ /* 0x0001e60000100a00 */
[----:B0-----:R-:W2:Y:S01]  /*cd260*/  LDL.LU.64 R6, [R1+0x9ab0] ;  /* 0x009ab00001067983 */ /* 0x001ea20000300a00 */
[----:B------:R0:W-:Y:S02]  /*cd270*/  STL.64 [R1+0x9998], R10 ;  /* 0x0099980a01007387 */ /* 0x0001e40000100a00 */
[----:B------:R-:W3:Y:S02]  /*cd280*/  LDL.LU R8, [R1+0x170] ;  /* 0x0001700001087983 */ /* 0x000ee40000300800 */
[----:B------:R-:W3:Y:S01]  /*cd290*/  LDL.LU R9, [R1+0x174] ;  /* 0x0001740001097983 */ /* 0x000ee20000300800 */
[----:B0-----:R-:W3:Y:S01]  /*cd2a0*/  LDL.LU R10, [R1+0x178] ;  /* 0x00017800010a7983 */ /* 0x001ee20000300800 */
[----:B------:R-:W3:Y:S01]  /*cd2b0*/  LDL.LU R11, [R1+0x17c] ;  /* 0x00017c00010b7983 */ /* 0x000ee20000300800 */
        /* <DEDUP_REMOVED lines=35> */
[----:B------:R-:W-:Y:S02]  /*cd4f0*/  IMAD.MOV.U32 R26, RZ, RZ, R3 ;  /* 0x000000ffff1a7224 */ /* 0x000fe400078e0003 */
[----:B------:R-:W-:Y:S01]  /*cd500*/  IMAD.MOV.U32 R27, RZ, RZ, R2 ;  /* 0x000000ffff1b7224 */ /* 0x000fe200078e0002 */
        /* <DEDUP_REMOVED lines=8> */
[----:B------:R-:W2:Y:S01]  /*cd590*/  LDL.LU.64 R6, [R1+0x9a20] ;  /* 0x009a200001067983 */ /* 0x000ea20000300a00 */
[C---:B---3--:R-:W-:Y:S01]  /*cd5a0*/  HMMA.16816.F32.BF16 R24, R20.reuse, R26, R8 ;  /* 0x0000001a1418723c */ /* 0x048fe20000041808 */
[----:B------:R-:W-:Y:S01]  /*cd5b0*/  STL [R1+0x9950], R2 ;  /* 0x0099500201007387 */ /* 0x000fe20000100800 */
[----:B------:R-:W-:Y:S02]  /*cd5c0*/  STL [R1+0x994c], R3 ;  /* 0x00994c0301007387 */ /* 0x000fe40000100800 */
[----:B------:R-:W3:Y:S11]  /*cd5d0*/  LDL.LU R8, [R1+0x3d0] ;  /* 0x0003d00001087983 */ /* 0x000ef60000300800 */
[----:B------:R-:W-:Y:S08]  /*cd5e0*/  @!UPT UIADD3 URZ, URZ, URZ, URZ ;  /* 0x0000003f3f3ff290 */ /* 0x000ff0000fffe03f */
[----:B------:R-:W-:Y:S01]  /*cd5f0*/  STL.64 [R1+0x170], R24 ;  /* 0x0001701801007387 */ /* 0x000fe20000100a00 */
[----:B------:R-:W-:Y:S01]  /*cd600*/  STL.64 [R1+0x178], R26 ;  /* 0x0001781a01007387 */ /* 0x000fe20000100a00 */
[----:B--2---:R-:W-:Y:S11]  /*cd610*/  HMMA.16816.F32.BF16 R4, R20, R6, R16 ;  /* 0x000000061404723c */ /* 0x004ff60000041810 */
[----:B------:R-:W-:Y:S11]  /*cd620*/  @!UPT UIADD3 URZ, URZ, URZ, URZ ;  /* 0x0000003f3f3ff290 */ /* 0x000ff6000fffe03f */
[----:B------:R-:W-:Y:S01]  /*cd630*/  @!UPT UIADD3 URZ, URZ, URZ, URZ ;  /* 0x0000003f3f3ff290 */ /* 0x000fe2000fffe03f */
[----:B------:R-:W-:Y:S01]  /*cd640*/  STL.64 [R1+0x160], R4 ;  /* 0x0001600401007387 */ /* 0x000fe20000100a00 */
[----:B------:R-:W-:Y:S02]  /*cd650*/  STL.64 [R1+0x168], R6 ;  /* 0x0001680601007387 */ /* 0x000fe40000100a00 */
[----:B------:R-:W3:Y:S02]  /*cd660*/  LDL.LU R9, [R1+0x3d4] ;  /* 0x0003d40001097983 */ /* 0x000ee40000300800 */
[----:B------:R-:W2:Y:S01]  /*cd670*/  LDL.LU R10, [R1+0x3d8] ;  /* 0x0003d800010a7983 */ /* 0x000ea20000300800 */
[----:B------:R-:W2:Y:S01]  /*cd680*/  LDL.LU R11, [R1+0x3dc] ;  /* 0x0003dc00010b7983 */ /* 0x000ea20000300800 */
[----:B------:R-:W4:Y:S02]  /*cd690*/  LDL.LU R16, [R1+0x600] ;  /* 0x0006000001107983 */ /* 0x000f240000300800 */
[----:B------:R-:W4:Y:S02]  /*cd6a0*/  LDL.LU R17, [R1+0x604] ;  /* 0x0006040001117983 */ /* 0x000f240000300800 */
[----:B------:R-:W4:Y:S01]  /*cd6b0*/  LDL.LU R18, [R1+0x608] ;  /* 0x0006080001127983 */ /* 0x000f220000300800 */
[----:B------:R-:W4:Y:S04]  /*cd6c0*/  LDL.LU R19, [R1+0x60c] ;  /* 0x00060c0001137983 */ /* 0x000f280000300800 */
[----:B------:R-:W0:Y:S04]  /*cd6d0*/  LDSM.16.MT88.4 R4, [R29+0x47080] ;  /* 0x047080001d04783b */ /* 0x000e280000004200 */
[----:B--2---:R-:W-:Y:S01]  /*cd6e0*/  STL.64 [R1+0x99a8], R10 ;  /* 0x0099a80a01007387 */ /* 0x004fe20000100a00 */
[----:B---3--:R1:W-:Y:S03]  /*cd6f0*/  STL.64 [R1+0x99a0], R8 ;  /* 0x0099a00801007387 */ /* 0x0083e60000100a00 */
[----:B-1----:R-:W2:Y:S01]  /*cd700*/  LDL.LU R8, [R1+0x3e0] ;  /* 0x0003e00001087983 */ /* 0x002ea20000300800 */
[----:B------:R-:W2:Y:S02]  /*cd710*/  LDL.LU R9, [R1+0x3e4] ;  /* 0x0003e40001097983 */ /* 0x000ea40000300800 */
[----:B------:R-:W3:Y:S02]  /*cd720*/  LDL.LU R10, [R1+0x3e8] ;  /* 0x0003e800010a7983 */ /* 0x000ee40000300800 */
[----:B------:R-:W3:Y:S01]  /*cd730*/  LDL.LU R11, [R1+0x3ec] ;  /* 0x0003ec00010b7983 */ /* 0x000ee20000300800 */
[----:B------:R-:W2:Y:S01]  /*cd740*/  LDL.LU R24, [R1+0x410] ;  /* 0x0004100001187983 */ /* 0x000ea20000300800 */
[----:B------:R-:W2:Y:S02]  /*cd750*/  LDL.LU R25, [R1+0x414] ;  /* 0x0004140001197983 */ /* 0x000ea40000300800 */
[----:B------:R-:W2:Y:S02]  /*cd760*/  LDL.LU R26, [R1+0x418] ;  /* 0x00041800011a7983 */ /* 0x000ea40000300800 */
[----:B------:R-:W2:Y:S02]  /*cd770*/  LDL.LU R27, [R1+0x41c] ;  /* 0x00041c00011b7983 */ /* 0x000ea40000300800 */
[----:B--2---:R-:W-:Y:S01]  /*cd780*/  STL.64 [R1+0x9a10], R26 ;  /* 0x009a101a01007387 */ /* 0x004fe20000100a00 */
[----:B------:R1:W-:Y:S03]  /*cd790*/  STL.64 [R1+0x9a08], R24 ;  /* 0x009a081801007387 */ /* 0x0003e60000100a00 */
[----:B-1----:R-:W2:Y:S01]  /*cd7a0*/  LDL.LU R24, [R1+0x150] ;  /* 0x0001500001187983 */ /* 0x002ea20000300800 */
[----:B------:R-:W2:Y:S02]  /*cd7b0*/  LDL.LU R25, [R1+0x154] ;  /* 0x0001540001197983 */ /* 0x000ea40000300800 */
[----:B------:R-:W2:Y:S02]  /*cd7c0*/  LDL.LU R26, [R1+0x158] ;  /* 0x00015800011a7983 */ /* 0x000ea40000300800 */
[----:B------:R-:W2:Y:S01]  /*cd7d0*/  LDL.LU R27, [R1+0x15c] ;  /* 0x00015c00011b7983 */ /* 0x000ea20000300800 */
[----:B------:R-:W2:Y:S04]  /*cd7e0*/  LDL.64 R14, [R1+0x18] ;  /* 0x00001800010e7983 */ /* 0x000ea80000100a00 */
[----:B--2---:R1:W-:Y:S04]  /*cd7f0*/  STL.64 [R1+0x99e8], R14 ;  /* 0x0099e80e01007387 */ /* 0x0043e80000100a00 */
[----:B-1----:R-:W2:Y:S01]  /*cd800*/  LDL.64 R14, [R1+0x28] ;  /* 0x00002800010e7983 */ /* 0x002ea20000100a00 */
[----:B---3--:R1:W-:Y:S02]  /*cd810*/  STL.64 [R1+0x99b8], R10 ;  /* 0x0099b80a01007387 */ /* 0x0083e40000100a00 */
[----:B------:R3:W-:Y:S01]  /*cd820*/  STL.64 [R1+0x99b0], R8 ;  /* 0x0099b00801007387 */ /* 0x0007e20000100a00 */
[----:B-1----:R-:W2:Y:S04]  /*cd830*/  LDL.64 R10, [R1+0x8] ;  /* 0x00000800010a7983 */ /* 0x002ea80000100a00 */
[----:B--2---:R1:W-:Y:S01]  /*cd840*/  STL.64 [R1+0x99e0], R10 ;  /* 0x0099e00a01007387 */ /* 0x0043e20000100a00 */
[----:B---3--:R-:W2:Y:S02]  /*cd850*/  LDL.LU R8, [R1+0x400] ;  /* 0x0004000001087983 */ /* 0x008ea40000300800 */
[----:B------:R-:W2:Y:S01]  /*cd860*/  LDL.LU R9, [R1+0x404] ;  /* 0x0004040001097983 */ /* 0x000ea20000300800 */
[----:B-1----:R-:W2:Y:S01]  /*cd870*/  LDL.LU R10, [R1+0x408] ;  /* 0x00040800010a7983 */ /* 0x002ea20000300800 */
[----:B------:R-:W2:Y:S02]  /*cd880*/  LDL.LU R11, [R1+0x40c] ;  /* 0x00040c00010b7983 */ /* 0x000ea40000300800 */
[----:B0-----:R0:W-:Y:S02]  /*cd890*/  STL [R1+0x98d8], R7 ;  /* 0x0098d80701007387 */ /* 0x0011e40000100800 */
[----:B0-----:R-:W3:Y:S04]  /*cd8a0*/  LDL R7, [R1+0x3f80] ;  /* 0x003f800001077983 */ /* 0x001ee80000100800 */
[----:B---3--:R0:W-:Y:S01]  /*cd8b0*/  STL.64 [R1+0x9980], R6 ;  /* 0x0099800601007387 */ /* 0x0081e20000100a00 */
[----:B------:R4:W-:Y:S02]  /*cd8c0*/  STL.64 [R1+0x9978], R4 ;  /* 0x0099780401007387 */ /* 0x0009e40000100a00 */
[----:B0-----:R-:W-:-:S02]  /*cd8d0*/  IMAD.MOV.U32 R6, RZ, RZ, R13 ;  /* 0x000000ffff067224 */ /* 0x001fc400078e000d */
[----:B------:R-:W-:-:S07]  /*cd8e0*/  IMAD.MOV.U32 R7, RZ, RZ, R0 ;  /* 0x000000ffff077224 */ /* 0x000fce00078e0000 */
[C---:B----4-:R-:W-:Y:S01]  /*cd8f0*/  HMMA.16816.F32.BF16 R4, R20.reuse, R6, R16 ;  /* 0x000000061404723c */ /* 0x050fe20000041810 */
[----:B------:R-:W3:Y:S11]  /*cd900*/  LDL.LU.64 R18, [R1+0x9a18] ;  /* 0x009a180001127983 */ /* 0x000ef60000300a00 */
[----:B------:R-:W-:Y:S11]  /*cd910*/  @!UPT UIADD3 URZ, URZ, URZ, URZ ;  /* 0x0000003f3f3ff290 */ /* 0x000ff6000fffe03f */
[----:B------:R0:W-:Y:S01]  /*cd920*/  STL.64 [R1+0x600], R4 ;  /* 0x0006000401007387 */ /* 0x0001e20000100a00 */
[----:B------:R1:W-:Y:S03]  /*cd930*/  STL.64 [R1+0x608], R6 ;  /* 0x0006080601007387 */ /* 0x0003e60000100a00 */
[----:B0-----:R-:W4:Y:S01]  /*cd940*/  LDL.LU R4, [R1+0x3b0] ;  /* 0x0003b00001047983 */ /* 0x001f220000300800 */
[----:B------:R-:W4:Y:S02]  /*cd950*/  LDL.LU R5, [R1+0x3b4] ;  /* 0x0003b40001057983 */ /* 0x000f240000300800 */
[----:B-1----:R-:W2:Y:S02]  /*cd960*/  LDL.LU R6, [R1+0x3b8] ;  /* 0x0003b80001067983 */ /* 0x002ea40000300800 */
        /* <DEDUP_REMOVED lines=8> */
[----:B------:R-:W-:Y:S01]  /*cd9f0*/  IMAD.MOV.U32 R28, RZ, RZ, R19 ;  /* 0x000000ffff1c7224 */ /* 0x000fe200078e0013 */
[----:B----4-:R-:W-:Y:S01]  /*cda00*/  STL.64 [R1+0x99c8], R6 ;  /* 0x0099c80601007387 */ /* 0x010fe20000100a00 */
[----:B--2---:R0:W-:Y:S03]  /*cda10*/  STL.64 [R1+0x99c0], R4 ;  /* 0x0099c00401007387 */ /* 0x0041e60000100a00 */
[----:B0-----:R-:W2:Y:S01]  /*cda20*/  LDL.LU R4, [R1+0x3f0] ;  /* 0x0003f00001047983 */ /* 0x001ea20000300800 */
[----:B------:R-:W2:Y:S02]  /*cda30*/  LDL.LU R5, [R1+0x3f4] ;  /* 0x0003f40001057983 */ /* 0x000ea40000300800 */
[----:B------:R-:W2:Y:S02]  /*cda40*/  LDL.LU R6, [R1+0x3f8] ;  /* 0x0003f80001067983 */ /* 0x000ea40000300800 */
[----:B------:R-:W2:Y:S01]  /*cda50*/  LDL.LU R7, [R1+0x3fc] ;  /* 0x0003fc0001077983 */ /* 0x000ea20000300800 */
[----:B------:R-:W3:Y:S01]  /*cda60*/  LDL.LU.64 R26, [R1+0x9a10] ;  /* 0x009a1000011a7983 */ /* 0x000ee20000300a00 */
[----:B------:R-:W3:Y:S02]  /*cda70*/  LDL.LU.64 R24, [R1+0x9a08] ;  /* 0x009a080001187983 */ /* 0x000ee40000300a00 */
[----:B------:R-:W3:Y:S08]  /*cda80*/  LDL.LU.64 R18, [R1+0x9a00] ;  /* 0x009a000001127983 */ /* 0x000ef00000300a00 */
[----:B------:R-:W-:Y:S01]  /*cda90*/  STL.64 [R1+0x940], R20 ;  /* 0x0009401401007387 */ /* 0x000fe20000100a00 */
[----:B------:R0:W-:Y:S01]  /*cdaa0*/  STL.64 [R1+0x948], R22 ;  /* 0x0009481601007387 */ /* 0x0001e20000100a00 */
[----:B------:R-:W3:Y:S02]  /*cdab0*/  LDL.LU.64 R16, [R1+0x99f8] ;  /* 0x0099f80001107983 */ /* 0x000ee40000300a00 */
[----:B------:R-:W-:Y:S01]  /*cdac0*/  IMAD.MOV.U32 R0, RZ, RZ, R15 ;  /* 0x000000ffff007224 */ /* 0x000fe200078e000f */
[----:B0-----:R-:W4:Y:S01]  /*cdad0*/  LDL.64 R22, [R1+0x38] ;  /* 0x0000380001167983 */ /* 0x001f220000100a00 */
[----:B------:R-:W-:Y:S01]  /*cdae0*/  STL [R1+0x9954], R28 ;  /* 0x0099541c01007387 */ /* 0x000fe20000100800 */
        /* <DEDUP_REMOVED lines=16> */
[----:B------:R-:W3:Y:S01]  /*cdbf0*/  LDL.LU.64 R14, [R1+0x99d8] ;  /* 0x0099d800010e7983 */ /* 0x000ee20000300a00 */
        /* <DEDUP_REMOVED lines=24> */
[----:B------:R-:W-:Y:S02]  /*cdd80*/  STL.64 [R1+0x9940], R14 ;  /* 0x0099400e01007387 */ /* 0x000fe40000100a00 */
[----:B------:R0:W-:Y:S02]  /*cdd90*/  STL [R1+0x9938], R12 ;  /* 0x0099380c01007387 */ /* 0x0001e40000100800 */
[----:B------:R1:W-:Y:S01]  /*cdda0*/  STL [R1+0x9958], R13 ;  /* 0x0099580d01007387 */ /* 0x0003e20000100800 */
[----:B0-----:R-:W3:Y:S01]  /*cddb0*/  LDL.LU R12, [R1+0x700] ;  /* 0x00070000010c7983 */ /* 0x001ee20000300800 */
[----:B-1----:R-:W3:Y:S02]  /*cddc0*/  LDL.LU R13, [R1+0x704] ;  /* 0x00070400010d7983 */ /* 0x002ee40000300800 */
[----:B------:R-:W3:Y:S02]  /*cddd0*/  LDL.LU R14, [R1+0x708] ;  /* 0x00070800010e7983 */ /* 0x000ee40000300800 */
[----:B------:R-:W3:Y:S01]  /*cdde0*/  LDL.LU R15, [R1+0x70c] ;  /* 0x00070c00010f7983 */ /* 0x000ee20000300800 */
[C---:B--2---:R-:W-:Y:S01]  /*cddf0*/  HMMA.16816.F32.BF16 R4, R16.reuse, R10, R4 ;  /* 0x0000000a1004723c */ /* 0x044fe20000041804 */
[----:B---3--:R0:W-:Y:S01]  /*cde00*/  STL.64 [R1+0x9968], R14 ;  /* 0x0099680e01007387 */ /* 0x0081e20000100a00 */
[----:B------:R-:W-:Y:S03]  /*cde10*/  STL.64 [R1+0x9960], R12 ;  /* 0x0099600c01007387 */ /* 0x000fe60000100a00 */
[----:B0-----:R-:W2:Y:S11]  /*cde20*/  LDL.64 R14, [R1+0xc8] ;  /* 0x0000c800010e7983 */ /* 0x001eb60000100a00 */
[----:B------:R-:W-:Y:S07]  /*cde30*/  @!UPT UIADD3 URZ, URZ, URZ, URZ ;  /* 0x0000003f3f3ff290 */ /* 0x000fee000fffe03f */
[----:B------:R-:W-:Y:S02]  /*cde40*/  STL.64 [R1+0x3c0], R4 ;  /* 0x0003c00401007387 */ /* 0x000fe40000100a00 */
[----:B------:R0:W-:Y:S02]  /*cde50*/  STL.64 [R1+0x3c8], R6 ;  /* 0x0003c80601007387 */ /* 0x0001e40000100a00 */
[----:B0-----:R-:W4:Y:S01]  /*cde60*/  LDL.LU.64 R6, [R1+0x9990] ;  /* 0x0099900001067983 */ /* 0x001f220000300a00 */
[----:B------:R-:W4:Y:S02]  /*cde70*/  LDL.LU.64 R4, [R1+0x9988] ;  /* 0x0099880001047983 */ /* 0x000f240000300a00 */
[----:B------:R0:W-:Y:S02]  /*cde80*/  STL.64 [R1+0x9970], R10 ;  /* 0x0099700a01007387 */ /* 0x0001e40000100a00 */
[----:B------:R-:W2:Y:S01]  /*cde90*/  LDL.LU R8, [R1+0x710] ;  /* 0x0007100001087983 */ /* 0x000ea20000300800 */
[----:B------:R-:W2:Y:S04]  /*cdea0*/  LDL.LU R9, [R1+0x714] ;  /* 0x0007140001097983 */ /* 0x000ea80000300800 */
        /* <DEDUP_REMOVED lines=9> */
[----:B------:R-:W-:Y:S02]  /*cdf40*/  IMAD.MOV.U32 R29, RZ, RZ, R22 ;  /* 0x000000ffff1d7224 */ /* 0x000fe400078e0016 */
[----:B------:R-:W-:Y:S01]  /*cdf50*/  IMAD.MOV.U32 R24, RZ, RZ, R23 ;  /* 0x000000ffff187224 */ /* 0x000fe200078e0017 */
[----:B--2---:R-:W-:Y:S01]  /*cdf60*/  HMMA.16816.F32.BF16 R8, R16, R14, R8 ;  /* 0x0000000e1008723c */ /* 0x004fe20000041808 */
[----:B------:R-:W-:Y:S03]  /*cdf70*/  STL.64 [R1+0x9900], R26 ;  /* 0x0099001a01007387 */ /* 0x000fe60000100a00 */
[----:B------:R0:W-:Y:S02]  /*cdf80*/  STL [R1+0x98f8], R24 ;  /* 0x0098f81801007387 */ /* 0x0001e40000100800 */
[----:B------:R1:W-:Y:S01]  /*cdf90*/  STL [R1+0x9948], R25 ;  /* 0x0099481901007387 */ /* 0x0003e20000100800 */
[----:B0-----:R-:W2:Y:S01]  /*cdfa0*/  LDL.LU R24, [R1+0x6f0] ;  /* 0x0006f00001187983 */ /* 0x001ea20000300800 */
[----:B-1----:R-:W2:Y:S02]  /*cdfb0*/  LDL.LU R25, [R1+0x6f4] ;  /* 0x0006f40001197983 */ /* 0x002ea40000300800 */
[----:B------:R-:W2:Y:S02]  /*cdfc0*/  LDL.LU R26, [R1+0x6f8] ;  /* 0x0006f800011a7983 */ /* 0x000ea40000300800 */
[----:B------:R-:W2:Y:S01]  /*cdfd0*/  LDL.LU R27, [R1+0x6fc] ;  /* 0x0006fc00011b7983 */ /* 0x000ea20000300800 */
[----:B---3--:R-:W0:Y:S04]  /*cdfe0*/  LDSM.16.MT88.4 R20, [R7+0x47000] ;  /* 0x047000000714783b */ /* 0x008e280000004200 */
[----:B------:R1:W-:Y:S01]  /*cdff0*/  STL.64 [R1+0x98e8], R6 ;  /* 0x0098e80601007387 */ /* 0x0003e20000100a00 */
[----:B----4-:R-:W-:Y:S03]  /*ce000*/  STL.64 [R1+0x98e0], R4 ;  /* 0x0098e00401007387 */ /* 0x010fe60000100a00 */
[----:B-1----:R-:W3:Y:S04]  /*ce010*/  LDL.64 R6, [R1+0xb8] ;  /* 0x0000b80001067983 */ /* 0x002ee80000100a00 */
[----:B0-----:R0:W-:Y:S01]  /*ce020*/  STL.64 [R1+0x97c0], R22 ;  /* 0x0097c01601007387 */ /* 0x0011e20000100a00 */
[----:B------:R1:W-:Y:S03]  /*ce030*/  STL.64 [R1+0x97b8], R20 ;  /* 0x0097b81401007387 */ /* 0x0003e60000100a00 */
[----:B0-----:R-:W2:Y:S01]  /*ce040*/  LDL.64 R22, [R1+0xa8] ;  /* 0x0000a80001167983 */ /* 0x001ea20000100a00 */
[----:B------:R-:W-:Y:S02]  /*ce050*/  STL.64 [R1+0x710], R8 ;  /* 0x0007100801007387 */ /* 0x000fe40000100a00 */
[----:B------:R0:W-:Y:S02]  /*ce060*/  STL.64 [R1+0x718], R10 ;  /* 0x0007180a01007387 */ /* 0x0001e40000100a00 */
[----:B-1----:R-:W-:-:S02]  /*ce070*/  IMAD.MOV.U32 R21, RZ, RZ, R14 ;  /* 0x000000ffff157224 */ /* 0x002fc400078e000e */
[----:B------:R-:W-:Y:S01]  /*ce080*/  IMAD.MOV.U32 R20, RZ, RZ, R15 ;  /* 0x000000ffff147224 */ /* 0x000fe200078e000f */
[----:B0-----:R-:W4:Y:S01]  /*ce090*/  LDL.LU.64 R10, [R1+0x9970] ;  /* 0x00997000010a7983 */ /* 0x001f220000300a00 */
[----:B------:R-:W2:Y:S02]  /*ce0a0*/  LDL.LU.64 R14, [R1+0x9968] ;  /* 0x00996800010e7983 */ /* 0x000ea40000300a00 */
[----:B------:R-:W2:Y:S02]  /*ce0b0*/  LDL.LU.64 R12, [R1+0x9960] ;  /* 0x00996000010c7983 */ /* 0x000ea40000300a00 */
[----:B---3--:R-:W-:Y:S02]  /*ce0c0*/  IMAD.MOV.U32 R8, RZ, RZ, R6 ;  /* 0x000000ffff087224 */ /* 0x008fe400078e0006 */
[----:B------:R-:W-:Y:S01]  /*ce0d0*/  IMAD.MOV.U32 R9, RZ, RZ, R7 ;  /* 0x000000ffff097224 */ /* 0x000fe200078e0007 */
[C---:B--2---:R-:W-:Y:S08]  /*ce0e0*/  HMMA.16816.F32.BF16 R12, R16.reuse, R6, R12 ;  /* 0x00000006100c723c */ /* 0x044ff0000004180c */
[C---:B------:R-:W-:Y:S11]  /*ce0f0*/  HMMA.16816.F32.BF16 R4, R16.reuse, R22, R24 ;  /* 0x000000161004723c */ /* 0x040ff60000041818 */
[----:B------:R-:W-:Y:S04]  /*ce100*/  @!UPT UIADD3 URZ, URZ, URZ, URZ ;  /* 0x0000003f3f3ff290 */ /* 0x000fe8000fffe03f */
[----:B------:R0:W-:Y:S01]  /*ce110*/  STL.64 [R1+0x700], R12 ;  /* 0x0007000c01007387 */ /* 0x0001e20000100a00 */
[----:B------:R-:W-:Y:S03]  /*ce120*/  STL.64 [R1+0x708], R14 ;  /* 0x0007080e01007387 */ /* 0x000fe60000100a00 */
[----:B0-----:R-:W2:Y:S01]  /*ce130*/  LDL.LU R13, [R1+0x9958] ;  /* 0x00995800010d7983 */ /* 0x001ea20000300800 */
[----:B----4-:R-:W-:Y:S02]  /*ce140*/  STL.64 [R1+0x9870], R10 ;  /* 0x0098700a01007387 */ /* 0x010fe40000100a00 */
[----:B------:R-:W-:Y:S02]  /*ce150*/  STL.64 [R1+0x9868], R8 ;  /* 0x0098680801007387 */ /* 0x000fe40000100a00 */
[----:B------:R-:W3:Y:S01]  /*ce160*/  LDL.LU R24, [R1+0x6e0] ;  /* 0x0006e00001187983 */ /* 0x000ee20000300800 */
[----:B------:R-:W-:Y:S01]  /*ce170*/  STL.64 [R1+0x6f0], R4 ;  /* 0x0006f00401007387 */ /* 0x000fe20000100a00 */
[----:B------:R0:W-:Y:S02]  /*ce180*/  STL.64 [R1+0x6f8], R6 ;  /* 0x0006f80601007387 */ /* 0x0001e40000100a00 */
[----:B------:R-:W3:Y:S02]  /*ce190*/  LDL.LU R25, [R1+0x6e4] ;  /* 0x0006e40001197983 */ /* 0x000ee40000300800 */
[----:B------:R-:W3:Y:S01]  /*ce1a0*/  LDL.LU R26, [R1+0x6e8] ;  /* 0x0006e800011a7983 */ /* 0x000ee20000300800 */
[----:B------:R-:W3:Y:S04]  /*ce1b0*/  LDL.LU R27, [R1+0x6ec] ;  /* 0x0006ec00011b7983 */ /* 0x000ee80000300800 */
[----:B0-----:R-:W3:Y:S01]  /*ce1c0*/  LDL.64 R6, [R1+0x98] ;  /* 0x0000980001067983 */ /* 0x001ee20000100a00 */
[----:B------:R-:W4:Y:S02]  /*ce1d0*/  LDL.LU R8, [R1+0x5b0] ;  /* 0x0005b00001087983 */ /* 0x000f240000300800 */
[----:B------:R-:W4:Y:S02]  /*ce1e0*/  LDL.LU R9, [R1+0x5b4] ;  /* 0x0005b40001097983 */ /* 0x000f240000300800 */
[----:B------:R-:W2:Y:S01]  /*ce1f0*/  LDL.LU R10, [R1+0x5b8] ;  /* 0x0005b800010a7983 */ /* 0x000ea20000300800 */
[----:B------:R-:W2:Y:S04]  /*ce200*/  LDL.LU R11, [R1+0x5bc] ;  /* 0x0005bc00010b7983 */ /* 0x000ea80000300800 */
[----:B--2---:R-:W-:Y:S01]  /*ce210*/  STL.64 [R1+0x9880], R10 ;  /* 0x0098800a01007387 */ /* 0x004fe20000100a00 */
[----:B----4-:R0:W-:Y:S03]  /*ce220*/  STL.64 [R1+0x9878], R8 ;  /* 0x0098780801007387 */ /* 0x0101e60000100a00 */
[----:B0-----:R-:W2:Y:S01]  /*ce230*/  LDL.LU R8, [R1+0x5c0] ;  /* 0x0005c00001087983 */ /* 0x001ea20000300800 */
[----:B------:R-:W2:Y:S02]  /*ce240*/  LDL.LU R9, [R1+0x5c4] ;  /* 0x0005c40001097983 */ /* 0x000ea40000300800 */
[----:B------:R-:W4:Y:S02]  /*ce250*/  LDL.LU R10, [R1+0x5c8] ;  /* 0x0005c800010a7983 */ /* 0x000f240000300800 */
[----:B------:R-:W4:Y:S01]  /*ce260*/  LDL.LU R11, [R1+0x5cc] ;  /* 0x0005cc00010b7983 */ /* 0x000f220000300800 */
[----:B---3--:R-:W-:Y:S01]  /*ce270*/  HMMA.16816.F32.BF16 R24, R16, R6, R24 ;  /* 0x000000061018723c */ /* 0x008fe20000041818 */
[----:B----4-:R0:W-:Y:S01]  /*ce280*/  STL.64 [R1+0x9890], R10 ;  /* 0x0098900a01007387 */ /* 0x0101e20000100a00 */
[----:B--2---:R-:W-:Y:S02]  /*ce290*/  STL.64 [R1+0x9888], R8 ;  /* 0x0098880801007387 */ /* 0x004fe40000100a00 */
[----:B0-----:R-:W-:-:S02]  /*ce2a0*/  IMAD.MOV.U32 R10, RZ, RZ, R28 ;  /* 0x000000ffff0a7224 */ /* 0x001fc400078e001c */
[----:B------:R-:W-:Y:S01]  /*ce2b0*/  IMAD.MOV.U32 R11, RZ, RZ, R2 ;  /* 0x000000ffff0b7224 */ /* 0x000fe200078e0002 */
[----:B------:R-:W2:Y:S01]  /*ce2c0*/  LDL.LU R28, [R1+0x9954] ;  /* 0x00995400011c7983 */ /* 0x000ea20000300800 */
[----:B------:R-:W3:Y:S03]  /*ce2d0*/  LDL.LU R2, [R1+0x9950] ;  /* 0x0099500001027983 */ /* 0x000ee60000300800 */
[----:B------:R0:W-:Y:S02]  /*ce2e0*/  STL.64 [R1+0x98a8], R10 ;  /* 0x0098a80a01007387 */ /* 0x0001e40000100a00 */
[----:B0-----:R-:W-:Y:S02]  /*ce2f0*/  IMAD.MOV.U32 R10, RZ, RZ, R3 ;  /* 0x000000ffff0a7224 */ /* 0x001fe400078e0003 */
[----:B------:R-:W4:Y:S01]  /*ce300*/  LDL.LU R3, [R1+0x994c] ;  /* 0x00994c0001037983 */ /* 0x000f220000300800 */
[----:B------:R-:W-:-:S02]  /*ce310*/  IMAD.MOV.U32 R11, RZ, RZ, R13 ;  /* 0x000000ffff0b7224 */ /* 0x000fc400078e000d */
[----:B------:R-:W2:Y:S02]  /*ce320*/  LDL.LU R12, [R1+0x6c0] ;  /* 0x0006c000010c7983 */ /* 0x000ea40000300800 */
[----:B------:R-:W2:Y:S01]  /*ce330*/  LDL.LU R13, [R1+0x6c4] ;  /* 0x0006c400010d7983 */ /* 0x000ea20000300800 */
[----:B------:R-:W2:Y:S01]  /*ce340*/  LDL.LU R14, [R1+0x6c8] ;  /* 0x0006c800010e7983 */ /* 0x000ea20000300800 */
[----:B------:R-:W2:Y:S02]  /*ce350*/  LDL.LU R15, [R1+0x6cc] ;  /* 0x0006cc00010f7983 */ /* 0x000ea40000300800 */
[----:B------:R-:W-:Y:S02]  /*ce360*/  STL.64 [R1+0x98c0], R10 ;  /* 0x0098c00a01007387 */ /* 0x000fe40000100a00 */
[----:B------:R-:W-:Y:S01]  /*ce370*/  STL.64 [R1+0x9818], R22 ;  /* 0x0098181601007387 */ /* 0x000fe20000100a00 */
[----:B------:R0:W-:Y:S04]  /*ce380*/  STL.64 [R1+0x9920], R20 ;  /* 0x0099201401007387 */ /* 0x0001e80000100a00 */
[----:B0-----:R-:W2:Y:S01]  /*ce390*/  LDL.LU R20, [R1+0x6d0] ;  /* 0x0006d00001147983 */ /* 0x001ea20000300800 */
[----:B------:R-:W2:Y:S02]  /*ce3a0*/  LDL.LU R21, [R1+0x6d4] ;  /* 0x0006d40001157983 */ /* 0x000ea40000300800 */
[----:B------:R-:W2:Y:S02]  /*ce3b0*/  LDL.LU R22, [R1+0x6d8] ;  /* 0x0006d80001167983 */ /* 0x000ea40000300800 */
[----:B------:R-:W2:Y:S01]  /*ce3c0*/  LDL.LU R23, [R1+0x6dc] ;  /* 0x0006dc0001177983 */ /* 0x000ea20000300800 */
[----:B------:R0:W-:Y:S01]  /*ce3d0*/  STL.64 [R1+0x6e0], R24 ;  /* 0x0006e01801007387 */ /* 0x0001e20000100a00 */
[----:B------:R-:W-:Y:S03]  /*ce3e0*/  STL.64 [R1+0x6e8], R26 ;  /* 0x0006e81a01007387 */ /* 0x000fe60000100a00 */
[----:B0-----:R-:W2:Y:S01]  /*ce3f0*/  LDL.LU R25, [R1+0x9948] ;  /* 0x0099480001197983 */ /* 0x001ea20000300800 */
[----:B----4-:R-:W-:-:S02]  /*ce400*/  IMAD.MOV.U32 R10, RZ, RZ, R3 ;  /* 0x000000ffff0a7224 */ /* 0x010fc400078e0003 */
[----:B------:R-:W-:Y:S02]  /*ce410*/  IMAD.MOV.U32 R3, RZ, RZ, R6 ;  /* 0x000000ffff037224 */ /* 0x000fe400078e0006 */
[----:B------:R-:W4:Y:S01]  /*ce420*/  LDL R6, [R1+0x48] ;  /* 0x0000480001067983 */ /* 0x000f220000100800 */
[----:B---3--:R-:W-:Y:S02]  /*ce430*/  IMAD.MOV.U32 R11, RZ, RZ, R2 ;  /* 0x000000ffff0b7224 */ /* 0x008fe400078e0002 */
[----:B------:R-:W-:Y:S02]  /*ce440*/  IMAD.MOV.U32 R2, RZ, RZ, R7 ;  /* 0x000000ffff027224 */ /* 0x000fe400078e0007 */
[----:B--2---:R-:W-:-:S03]  /*ce450*/  IMAD.MOV.U32 R7, RZ, RZ, R28 ;  /* 0x000000ffff077224 */ /* 0x004fc600078e001c */
[----:B------:R-:W-:Y:S02]  /*ce460*/  HMMA.16816.F32.BF16 R8, R16, R10, R20 ;  /* 0x0000000a1008723c */ /* 0x000fe40000041814 */
[----:B----4-:R0:W-:Y:S01]  /*ce470*/  STL.64 [R1+0x9908], R6 ;  /* 0x0099080601007387 */ /* 0x0101e20000100a00 */
[----:B------:R-:W2:Y:S11]  /*ce480*/  LDL.LU R4, [R1+0x6a0] ;  /* 0x0006a00001047983 */ /* 0x000eb60000300800 */
[----:B------:R-:W-:Y:S09]  /*ce490*/  @!UPT UIADD3 URZ, URZ, URZ, URZ ;  /* 0x0000003f3f3ff290 */ /* 0x000ff2000fffe03f */
[----:B------:R-:W-:Y:S02]  /*ce4a0*/  STL.64 [R1+0x6d0], R8 ;  /* 0x0006d00801007387 */ /* 0x000fe40000100a00 */
[----:B------:R-:W-:Y:S01]  /*ce4b0*/  STL.64 [R1+0x6d8], R10 ;  /* 0x0006d80a01007387 */ /* 0x000fe20000100a00 */
        /* <DEDUP_REMOVED lines=10> */
[----:B------:R-:W-:-:S02]  /*ce560*/  IMAD.MOV.U32 R10, RZ, RZ, R25 ;  /* 0x000000ffff0a7224 */ /* 0x000fc400078e0019 */
[----:B------:R-:W-:Y:S02]  /*ce570*/  IMAD.MOV.U32 R11, RZ, RZ, R0 ;  /* 0x000000ffff0b7224 */ /* 0x000fe400078e0000 */
[----:B---3--:R0:W-:Y:S01]  /*ce580*/  STL.64 [R1+0x9918], R6 ;  /* 0x0099180601007387 */ /* 0x0081e20000100a00 */
[----:B------:R-:W-:Y:S01]  /*ce590*/  STL.64 [R1+0x9910], R4 ;  /* 0x0099100401007387 */ /* 0x000fe20000100a00 */
[----:B------:R-:W3:Y:S03]  /*ce5a0*/  LDL.64 R26, [R1+0x58] ;  /* 0x00005800011a7983 */ /* 0x000ee60000100a00 */
[----:B0-----:R-:W4:Y:S01]  /*ce5b0*/  LDL.64 R6, [R1+0x68] ;  /* 0x0000680001067983 */ /* 0x001f220000100a00 */
[----:B------:R0:W-:Y:S02]  /*ce5c0*/  STL.64 [R1+0x98f0], R10 ;  /* 0x0098f00a01007387 */ /* 0x0001e40000100a00 */
[----:B------:R-:W3:Y:S02]  /*ce5d0*/  LDL.LU R8, [R1+0x3a0] ;  /* 0x0003a00001087983 */ /* 0x000ee40000300800 */
[----:B------:R-:W3:Y:S01]  /*ce5e0*/  LDL.LU R9, [R1+0x3a4] ;  /* 0x0003a40001097983 */ /* 0x000ee20000300800 */
[----:B0-----:R-:W3:Y:S01]  /*ce5f0*/  LDL.LU R10, [R1+0x3a8] ;  /* 0x0003a800010a7983 */ /* 0x001ee20000300800 */
[----:B------:R-:W3:Y:S01]  /*ce600*/  LDL.LU R11, [R1+0x3ac] ;  /* 0x0003ac00010b7983 */ /* 0x000ee20000300800 */
[C---:B--2---:R-:W-:Y:S11]  /*ce610*/  HMMA.16816.F32.BF16 R12, R16.reuse, R22, R12 ;  /* 0x00000016100c723c */ /* 0x044ff6000004180c */
[----:B------:R-:W-:Y:S11]  /*ce620*/  @!UPT UIADD3 URZ, URZ, URZ, URZ ;  /* 0x0000003f3f3ff290 */ /* 0x000ff6000fffe03f */
[----:B------:R-:W-:Y:S01]  /*ce630*/  @!UPT UIADD3 URZ, URZ, URZ, URZ ;  /* 0x0000003f3f3ff290 */ /* 0x000fe2000fffe03f */
[----:B------:R-:W-:Y:S01]  /*ce640*/  STL.64 [R1+0x6c0], R12 ;  /* 0x0006c00c01007387 */ /* 0x000fe20000100a00 */
[----:B------:R0:W-:Y:S03]  /*ce650*/  STL.64 [R1+0x6c8], R14 ;  /* 0x0006c80e01007387 */ /* 0x0001e60000100a00 */
[----:B0-----:R-:W2:Y:S01]  /*ce660*/  LDL.LU.64 R14, [R1+0x9940] ;  /* 0x00994000010e7983 */ /* 0x001ea20000300a00 */
[----:B------:R-:W3:Y:S02]  /*ce670*/  LDL.LU R12, [R1+0x9938] ;  /* 0x00993800010c7983 */ /* 0x000ee40000300800 */
[----:B------:R-:W-:Y:S02]  /*ce680*/  IMAD.MOV.U32 R13, RZ, RZ, R22 ;  /* 0x000000ffff0d7224 */ /* 0x000fe400078e0016 */
[----:B------:R-:W-:Y:S02]  /*ce690*/  IMAD.MOV.U32 R0, RZ, RZ, R23 ;  /* 0x000000ffff007224 */ /* 0x000fe400078e0017 */
[----:B------:R-:W4:Y:S01]  /*ce6a0*/  LDL.LU.64 R22, [R1+0x9930] ;  /* 0x0099300001167983 */ /* 0x000f220000300a00 */
[----:B------:R-:W4:Y:S03]  /*ce6b0*/  LDL.LU.64 R20, [R1+0x9928] ;  /* 0x0099280001147983 */ /* 0x000f260000300a00 */
        /* <DEDUP_REMOVED lines=20> */
[----:B------:R1:W-:Y:S03]  /*ce800*/  STL.64 [R1+0x6b8], R22 ;  /* 0x0006b81601007387 */ /* 0x0003e60000100a00 */
[----:B0-----:R-:W3:Y:S01]  /*ce810*/  LDL.LU.64 R20, [R1+0x9920] ;  /* 0x0099200001147983 */ /* 0x001ee20000300a00 */
[----:B-1----:R-:W-:-:S02]  /*ce820*/  IMAD.MOV.U32 R23, RZ, RZ, R6 ;  /* 0x000000ffff177224 */ /* 0x002fc400078e0006 */
[----:B------:R-:W-:Y:S02]  /*ce830*/  IMAD.MOV.U32 R22, RZ, RZ, R7 ;  /* 0x000000ffff167224 */ /* 0x000fe400078e0007 */
[----:B------:R-:W4:Y:S01]  /*ce840*/  LDL.LU.64 R6, [R1+0x9918] ;  /* 0x0099180001067983 */ /* 0x000f220000300a00 */
[----:B------:R-:W4:Y:S02]  /*ce850*/  LDL.LU.64 R4, [R1+0x9910] ;  /* 0x0099100001047983 */ /* 0x000f240000300a00 */
[C---:B----4-:R-:W-:Y:S11]  /*ce860*/  HMMA.16816.F32.BF16 R4, R16.reuse, R26, R4 ;  /* 0x0000001a1004723c */ /* 0x050ff60000041804 */
[----:B------:R-:W-:Y:S11]  /*ce870*/  @!UPT UIADD3 URZ, URZ, URZ, URZ ;  /* 0x0000003f3f3ff290 */ /* 0x000ff6000fffe03f */
[----:B------:R-:W-:Y:S01]  /*ce880*/  @!UPT UIADD3 URZ, URZ, URZ, URZ ;  /* 0x0000003f3f3ff290 */ /* 0x000fe2000fffe03f */
[----:B------:R-:W-:Y:S01]  /*ce890*/  STL.64 [R1+0x6a0], R4 ;  /* 0x0006a00401007387 */ /* 0x000fe20000100a00 */
[----:B------:R0:W-:Y:S03]  /*ce8a0*/  STL.64 [R1+0x6a8], R6 ;  /* 0x0006a80601007387 */ /* 0x0001e60000100a00 */
[----:B0-----:R-:W4:Y:S01]  /*ce8b0*/  LDL.LU.64 R6, [R1+0x9908] ;  /* 0x0099080001067983 */ /* 0x001f220000300a00 */
[----:B------:R-:W-:Y:S02]  /*ce8c0*/  IMAD.MOV.U32 R28, RZ, RZ, R26 ;  /* 0x000000ffff1c7224 */ /* 0x000fe400078e001a */
[----:B------:R-:W-:Y:S02]  /*ce8d0*/  IMAD.MOV.U32 R25, RZ, RZ, R27 ;  /* 0x000000ffff197224 */ /* 0x000fe400078e001b */
[----:B------:R-:W2:Y:S01]  /*ce8e0*/  LDL.LU.64 R26, [R1+0x9900] ;  /* 0x00990000011a7983 */ /* 0x000ea20000300a00 */
[----:B------:R-:W2:Y:S01]  /*ce8f0*/  LDL.LU R24, [R1+0x98f8] ;  /* 0x0098f80001187983 */ /* 0x000ea20000300800 */
[----:B----4-:R-:W-:Y:S02]  /*ce900*/  HMMA.16816.F32.BF16 R16, R16, R6, R8 ;  /* 0x000000061010723c */ /* 0x010fe40000041808 */
[----:B------:R-:W2:Y:S01]  /*ce910*/  LDL.LU.64 R10, [R1+0x98f0] ;  /* 0x0098f000010a7983 */ /* 0x000ea20000300a00 */
[----:B------:R-:W4:Y:S02]  /*ce920*/  LDL.LU.64 R6, [R1+0x98e8] ;  /* 0x0098e80001067983 */ /* 0x000f240000300a00 */
[----:B------:R-:W2:Y:S11]  /*ce930*/  LDL.LU.64 R4, [R1+0x98e0] ;  /* 0x0098e00001047983 */ /* 0x000eb60000300a00 */
[----:B------:R-:W-:Y:S07]  /*ce940*/  @!UPT UIADD3 URZ, URZ, URZ, URZ ;  /* 0x0000003f3f3ff290 */ /* 0x000fee000fffe03f */
[----:B------:R-:W-:Y:S01]  /*ce950*/  STL.64 [R1+0x3a0], R16 ;  /* 0x0003a01001007387 */ /* 0x000fe20000100a00 */
[----:B------:R-:W-:Y:S03]  /*ce960*/  STL.64 [R1+0x3a8], R18 ;  /* 0x0003a81201007387 */ /* 0x000fe60000100a00 */
[----:B----4-:R0:W1:Y:S04]  /*ce970*/  LDSM.16.MT88.4 R16, [R7+0x47080] ;  /* 0x047080000710783b */ /* 0x0100680000004200 */
[----:B0-----:R-:W2:Y:S04]  /*ce980*/  LDL.LU R7, [R1+0x98d8] ;  /* 0x0098d80001077983 */ /* 0x001ea80000300800 */
[----:B-1----:R0:W-:Y:S01]  /*ce990*/  STL.64 [R1+0x9688], R18 ;  /* 0x0096881201007387 */ /* 0x0021e20000100a00 */
[----:B------:R1:W-:Y:S03]  /*ce9a0*/  STL.64 [R1+0x9680], R16 ;  /* 0x0096801001007387 */ /* 0x0003e60000100a00 */
[----:B0-----:R-:W4:Y:S01]  /*ce9b0*/  LDL.LU.64 R18, [R1+0x48] ;  /* 0x0000480001127983 */ /* 0x001f220000300a00 */
[C---:B--2---:R-:W-:Y:S03]  /*ce9c0*/  HMMA.16816.F32.BF16 R8, R4.reuse, R10, R12 ;  /* 0x0000000a0408723c */ /* 0x044fe6000004180c */
[----:B----4-:R0:W-:Y:S01]  /*ce9d0*/  STL.64 [R1+0x97c8], R18 ;  /* 0x0097c81201007387 */ /* 0x0101e20000100a00 */
[----:B-1----:R-:W2:Y:S02]  /*ce9e0*/  LDL.LU R16, [R1+0x5a0] ;  /* 0x0005a00001107983 */ /* 0x002ea40000300800 */
[----:B------:R-:W2:Y:S01]  /*ce9f0*/  LDL.LU R17, [R1+0x5a4] ;  /* 0x0005a40001117983 */ /* 0x000ea20000300800 */
[----:B0-----:R-:W2:Y:S01]  /*cea00*/  LDL.LU R18, [R1+0x5a8] ;  /* 0x0005a80001127983 */ /* 0x001ea20000300800 */
[----:B------:R-:W2:Y:S02]  /*cea10*/  LDL.LU R19, [R1+0x5ac] ;  /* 0x0005ac0001137983 */ /* 0x000ea40000300800 */
[----:B------:R-:W4:Y:S02]  /*cea20*/  LDL.LU.64 R14, [R1+0x98d0] ;  /* 0x0098d000010e7983 */ /* 0x000f240000300a00 */
[----:B------:R-:W4:Y:S11]  /*cea30*/  LDL.LU.64 R12, [R1+0x98c8] ;  /* 0x0098c800010c7983 */ /* 0x000f360000300a00 */
        /* <DEDUP_REMOVED lines=25> */
[----:B------:R-:W-:Y:S02]  /*cebd0*/  STL.64 [R1+0x9828], R26 ;  /* 0x0098281a01007387 */ /* 0x000fe40000100a00 */
[----:B------:R-:W-:Y:S01]  /*cebe0*/  STL [R1+0x9820], R25 ;  /* 0x0098201901007387 */ /* 0x000fe20000100800 */
[C---:B----4-:R-:W-:Y:S11]  /*cebf0*/  HMMA.16816.F32.BF16 R8, R4.reuse, R14, R8 ;  /* 0x0000000e0408723c */ /* 0x050ff60000041808 */
[----:B------:R-:W-:Y:S11]  /*cec00*/  @!UPT UIADD3 URZ, URZ, URZ, URZ ;  /* 0x0000003f3f3ff290 */ /* 0x000ff6000fffe03f */
[----:B------:R-:W-:Y:S01]  /*cec10*/  @!UPT UIADD3 URZ, URZ, URZ, URZ ;  /* 0x0000003f3f3ff290 */ /* 0x000fe2000fffe03f */
[----:B------:R-:W-:Y:S01]  /*cec20*/  STL.64 [R1+0x5b0], R8 ;  /* 0x0005b00801007387 */ /* 0x000fe20000100a00 */
[----:B------:R0:W-:Y:S03]  /*cec30*/  STL.64 [R1+0x5b8], R10 ;  /* 0x0005b80a01007387 */ /* 0x0001e60000100a00 */
[----:B0-----:R-:W2:Y:S01]  /*cec40*/  LDL.LU.64 R10, [R1+0x9870] ;  /* 0x00987000010a7983 */ /* 0x001ea20000300a00 */
[----:B------:R-:W4:Y:S02]  /*cec50*/  LDL.LU.64 R8, [R1+0x9868] ;  /* 0x0098680001087983 */ /* 0x000f240000300a00 */
[----:B------:R-:W-:Y:S02]  /*cec60*/  STL.64 [R1+0x9778], R14 ;  /* 0x0097780e01007387 */ /* 0x000fe40000100a00 */
[----:B------:R-:W-:Y:S01]  /*cec70*/  STL [R1+0x9770], R12 ;  /* 0x0097700c01007387 */ /* 0x000fe20000100800 */
[----:B--2---:R-:W-:Y:S11]  /*cec80*/  HMMA.16816.F32.BF16 R16, R4, R10, R16 ;  /* 0x0000000a0410723c */ /* 0x004ff60000041810 */
[----:B------:R-:W-:Y:S11]  /*cec90*/  @!UPT UIADD3 URZ, URZ, URZ, URZ ;  /* 0x0000003f3f3ff290 */ /* 0x000ff6000fffe03f */
[----:B------:R-:W-:Y:S01]  /*ceca0*/  @!UPT UIADD3 URZ, URZ, URZ, URZ ;  /* 0x0000003f3f3ff290 */ /* 0x000fe2000fffe03f */
[----:B------:R0:W-:Y:S01]  /*cecb0*/  STL.64 [R1+0x5a0], R16 ;  /* 0x0005a01001007387 */ /* 0x0001e20000100a00 */
[----:B------:R1:W-:Y:S03]  /*cecc0*/  STL.64 [R1+0x5a8], R18 ;  /* 0x0005a81201007387 */ /* 0x0003e60000100a00 */
[----:B0-----:R-:W2:Y:S01]  /*cecd0*/  LDL.LU R16, [R1+0x560] ;  /* 0x0005600001107983 */ /* 0x001ea20000300800 */
[----:B------:R-:W2:Y:S02]  /*cece0*/  LDL.LU R17, [R1+0x564] ;  /* 0x0005640001117983 */ /* 0x000ea40000300800 */
[----:B-1----:R-:W2:Y:S02]  /*cecf0*/  LDL.LU R18, [R1+0x568] ;  /* 0x0005680001127983 */ /* 0x002ea40000300800 */
[----:B------:R-:W2:Y:S02]  /*ced00*/  LDL.LU R19, [R1+0x56c] ;  /* 0x00056c0001137983 */ /* 0x000ea40000300800 */
[----:B------:R-:W-:-:S02]  /*ced10*/  IMAD.MOV.U32 R14, RZ, RZ, R23 ;  /* 0x000000ffff0e7224 */ /* 0x000fc400078e0017 */
[----:B------:R-:W-:Y:S02]  /*ced20*/  IMAD.MOV.U32 R15, RZ, RZ, R22 ;  /* 0x000000ffff0f7224 */ /* 0x000fe400078e0016 */
[----:B----4-:R-:W-:Y:S02]  /*ced30*/  IMAD.MOV.U32 R22, RZ, RZ, R8 ;  /* 0x000000ffff167224 */ /* 0x010fe400078e0008 */
[----:B------:R-:W-:Y:S01]  /*ced40*/  IMAD.MOV.U32 R23, RZ, RZ, R9 ;  /* 0x000000ffff177224 */ /* 0x000fe200078e0009 */
[----:B--2---:R3:W-:Y:S01]  /*ced50*/  STL.64 [R1+0x9838], R18 ;  /* 0x0098381201007387 */ /* 0x0047e20000100a00 */
[----:B------:R-:W-:Y:S02]  /*ced60*/  STL.64 [R1+0x9830], R16 ;  /* 0x0098301001007387 */ /* 0x000fe40000100a00 */
[----:B------:R-:W2:Y:S02]  /*ced70*/  LDL.LU R8, [R1+0x9864] ;  /* 0x0098640001087983 */ /* 0x000ea40000300800 */
[----:B------:R-:W2:Y:S01]  /*ced80*/  LDL.LU R9, [R1+0x9860] ;  /* 0x0098600001097983 */ /* 0x000ea20000300800 */
[----:B------:R0:W-:Y:S01]  /*ced90*/  STL.64 [R1+0x9840], R22 ;  /* 0x0098401601007387 */ /* 0x0001e20000100a00 */
[----:B---3--:R-:W-:-:S02]  /*ceda0*/  IMAD.MOV.U32 R18, RZ, RZ, R21 ;  /* 0x000000ffff127224 */ /* 0x008fc400078e0015 */
[----:B------:R-:W-:-:S05]  /*cedb0*/  IMAD.MOV.U32 R19, RZ, RZ, R20 ;  /* 0x000000ffff137224 */ /* 0x000fca00078e0014 */
[----:B------:R1:W-:Y:S01]  /*cedc0*/  STL.64 [R1+0x9848], R18 ;  /* 0x0098481201007387 */ /* 0x0003e20000100a00 */
[----:B------:R-:W3:Y:S02]  /*cedd0*/  LDL.LU R20, [R1+0x580] ;  /* 0x0005800001147983 */ /* 0x000ee40000300800 */
[----:B------:R-:W3:Y:S02]  /*cede0*/  LDL.LU R21, [R1+0x584] ;  /* 0x0005840001157983 */ /* 0x000ee40000300800 */
[----:B0-----:R-:W4:Y:S01]  /*cedf0*/  LDL.LU R22, [R1+0x588] ;  /* 0x0005880001167983 */ /* 0x001f220000300800 */
[----:B------:R-:W4:Y:S01]  /*cee00*/  LDL.LU R23, [R1+0x58c] ;  /* 0x00058c0001177983 */ /* 0x000f220000300800 */
[----:B-1----:R-:W-:-:S03]  /*cee10*/  IMAD.MOV.U32 R19, RZ, RZ, R24 ;  /* 0x000000ffff137224 */ /* 0x002fc600078e0018 */
        /* <DEDUP_REMOVED lines=10> */
[----:B------:R0:W-:Y:S02]  /*ceec0*/  STL.64 [R1+0x97e0], R14 ;  /* 0x0097e00e01007387 */ /* 0x0001e40000100a00 */
[----:B0-----:R-:W-:-:S02]  /*ceed0*/  IMAD.MOV.U32 R14, RZ, RZ, R13 ;  /* 0x000000ffff0e7224 */ /* 0x001fc400078e000d */
[----:B------:R-:W-:-:S05]  /*ceee0*/  IMAD.MOV.U32 R15, RZ, RZ, R0 ;  /* 0x000000ffff0f7224 */ /* 0x000fca00078e0000 */
[----:B------:R-:W-:Y:S01]  /*ceef0*/  STL.64 [R1+0x97f8], R14 ;  /* 0x0097f80e01007387 */ /* 0x000fe20000100a00 */
[----:B------:R-:W-:Y:S02]  /*cef00*/  STL.64 [R1+0x9768], R10 ;  /* 0x0097680a01007387 */ /* 0x000fe40000100a00 */
[----:B--2---:R0:W-:Y:S02]  /*cef10*/  STL.64 [R1+0x9760], R8 ;  /* 0x0097600801007387 */ /* 0x0041e40000100a00 */
[----:B0-----:R-:W2:Y:S01]  /*cef20*/  LDL.LU R8, [R1+0x520] ;  /* 0x0005200001087983 */ /* 0x001ea20000300800 */
[----:B------:R-:W2:Y:S02]  /*cef30*/  LDL.LU R9, [R1+0x524] ;  /* 0x0005240001097983 */ /* 0x000ea40000300800 */
[----:B------:R-:W2:Y:S02]  /*cef40*/  LDL.LU R10, [R1+0x528] ;  /* 0x00052800010a7983 */ /* 0x000ea40000300800 */
[----:B------:R-:W2:Y:S01]  /*cef50*/  LDL.LU R11, [R1+0x52c] ;  /* 0x00052c00010b7983 */ /* 0x000ea20000300800 */
[----:B------:R-:W2:Y:S01]  /*cef60*/  LDL.64 R14, [R1+0x88] ;  /* 0x00008800010e7983 */ /* 0x000ea20000100a00 */
[----:B------:R-:W-:-:S03]  /*cef70*/  IMAD.MOV.U32 R18, RZ, RZ, R29 ;  /* 0x000000ffff127224 */ /* 0x000fc600078e001d */
[----:B--2---:R-:W-:Y:S01]  /*cef80*/  STL.64 [R1+0x9810], R14 ;  /* 0x0098100e01007387 */ /* 0x004fe20000100a00 */
[----:B------:R-:W-:Y:S02]  /*cef90*/  STL.64 [R1+0x97f0], R10 ;  /* 0x0097f00a01007387 */ /* 0x000fe40000100a00 */
[----:B------:R0:W-:Y:S02]  /*cefa0*/  STL.64 [R1+0x97e8], R8 ;  /* 0x0097e80801007387 */ /* 0x0001e40000100a00 */
[----:B0-----:R-:W2:Y:S01]  /*cefb0*/  LDL.LU R8, [R1+0x530] ;  /* 0x0005300001087983 */ /* 0x001ea20000300800 */
[----:B------:R-:W2:Y:S02]  /*cefc0*/  LDL.LU R9, [R1+0x534] ;  /* 0x0005340001097983 */ /* 0x000ea40000300800 */
[----:B------:R-:W2:Y:S02]  /*cefd0*/  LDL.LU R10, [R1+0x538] ;  /* 0x00053800010a7983 */ /* 0x000ea40000300800 */
[----:B------:R-:W2:Y:S01]  /*cefe0*/  LDL.LU R11, [R1+0x53c] ;  /* 0x00053c00010b7983 */ /* 0x000ea20000300800 */
[C---:B---3--:R-:W-:Y:S01]  /*ceff0*/  HMMA.16816.F32.BF16 R16, R4.reuse, R18, R20 ;  /* 0x000000120410723c */ /* 0x048fe20000041814 */
[----:B------:R-:W3:Y:S01]  /*cf000*/  LDL.LU R12, [R1+0x550] ;  /* 0x00055000010c7983 */ /* 0x000ee20000300800 */
[----:B------:R-:W3:Y:S02]  /*cf010*/  LDL.LU R13, [R1+0x554] ;  /* 0x00055400010d7983 */ /* 0x000ee40000300800 */
[----:B------:R-:W3:Y:S02]  /*cf020*/  LDL.LU R14, [R1+0x558] ;  /* 0x00055800010e7983 */ /* 0x000ee40000300800 */
[----:B------:R-:W3:Y:S01]  /*cf030*/  LDL.LU R15, [R1+0x55c] ;  /* 0x00055c00010f7983 */ /* 0x000ee20000300800 */
[----:B--2---:R-:W-:Y:S01]  /*cf040*/  STL.64 [R1+0x9808], R10 ;  /* 0x0098080a01007387 */ /* 0x004fe20000100a00 */
[----:B------:R0:W-:Y:S03]  /*cf050*/  STL.64 [R1+0x9800], R8 ;  /* 0x0098000801007387 */ /* 0x0001e60000100a00 */
[----:B0-----:R-:W2:Y:S01]  /*cf060*/  LDL.LU R8, [R1+0x540] ;  /* 0x0005400001087983 */ /* 0x001ea20000300800 */
[----:B------:R-:W2:Y:S02]  /*cf070*/  LDL.LU R9, [R1+0x544] ;  /* 0x0005440001097983 */ /* 0x000ea40000300800 */
[----:B------:R-:W2:Y:S02]  /*cf080*/  LDL.LU R10, [R1+0x548] ;  /* 0x00054800010a7983 */ /* 0x000ea40000300800 */
[----:B------:R-:W2:Y:S01]  /*cf090*/  LDL.LU R11, [R1+0x54c] ;  /* 0x00054c00010b7983 */ /* 0x000ea20000300800 */
[----:B------:R-:W2:Y:S01]  /*cf0a0*/  LDL.LU.64 R22, [R1+0x9858] ;  /* 0x0098580001167983 */ /* 0x000ea20000300a00 */
[----:B------:R-:W2:Y:S05]  /*cf0b0*/  LDL.LU.64 R20, [R1+0x9850] ;  /* 0x0098500001147983 */ /* 0x000eaa0000300a00 */
[----:B------:R-:W-:Y:S02]  /*cf0c0*/  STL.64 [R1+0x590], R16 ;  /* 0x0005901001007387 */ /* 0x000fe40000100a00 */
[----:B------:R0:W-:Y:S02]  /*cf0d0*/  STL.64 [R1+0x598], R18 ;  /* 0x0005981201007387 */ /* 0x0001e40000100a00 */
[----:B0-----:R-:W2:Y:S02]  /*cf0e0*/  LDL.LU.64 R18, [R1+0x9848] ;  /* 0x0098480001127983 */ /* 0x001ea40000300a00 */
[C---:B--2---:R-:W-:Y:S02]  /*cf0f0*/  HMMA.16816.F32.BF16 R16, R4.reuse, R18, R20 ;  /* 0x000000120410723c */ /* 0x044fe40000041814 */
[----:B------:R-:W4:Y:S11]  /*cf100*/  LDL.LU.64 R22, [R1+0x9840] ;  /* 0x0098400001167983 */ /* 0x000f360000300a00 */
[----:B------:R-:W-:Y:S10]  /*cf110*/  @!UPT UIADD3 URZ, URZ, URZ, URZ ;  /* 0x0000003f3f3ff290 */ /* 0x000ff4000fffe03f */
[----:B------:R-:W-:Y:S01]  /*cf120*/  STL.64 [R1+0x580], R16 ;  /* 0x0005801001007387 */ /* 0x000fe20000100a00 */
[----:B------:R0:W-:Y:S03]  /*cf130*/  STL.64 [R1+0x588], R18 ;  /* 0x0005881201007387 */ /* 0x0001e60000100a00 */
[----:B0-----:R-:W2:Y:S01]  /*cf140*/  LDL.LU.64 R18, [R1+0x9838] ;  /* 0x0098380001127983 */ /* 0x001ea20000300a00 */
[----:B------:R-:W2:Y:S01]  /*cf150*/  LDL.LU.64 R16, [R1+0x9830] ;  /* 0x0098300001107983 */ /* 0x000ea20000300a00 */
[C---:B----4-:R-:W-:Y:S02]  /*cf160*/  HMMA.16816.F32.BF16 R20, R4.reuse, R22, R24 ;  /* 0x000000160414723c */ /* 0x050fe40000041818 */
[----:B------:R-:W4:Y:S01]  /*cf170*/  LDL.LU.64 R26, [R1+0x9828] ;  /* 0x00982800011a7983 */ /* 0x000f220000300a00 */
[----:B------:R-:W2:Y:S11]  /*cf180*/  LDL.LU R25, [R1+0x9820] ;  /* 0x0098200001197983 */ /* 0x000eb60000300800 */
[----:B------:R-:W-:Y:S09]  /*cf190*/  @!UPT UIADD3 URZ, URZ, URZ, URZ ;  /* 0x0000003f3f3ff290 */ /* 0x000ff2000fffe03f */
[----:B------:R-:W-:Y:S01]  /*cf1a0*/  STL.64 [R1+0x570], R20 ;  /* 0x0005701401007387 */ /* 0x000fe20000100a00 */
[----:B------:R0:W-:Y:S03]  /*cf1b0*/  STL.64 [R1+0x578], R22 ;  /* 0x0005781601007387 */ /* 0x0001e60000100a00 */
[----:B0-----:R-:W2:Y:S02]  /*cf1c0*/  LDL.LU.64 R22, [R1+0x9818] ;  /* 0x0098180001167983 */ /* 0x001ea40000300a00 */
[----:B--2---:R-:W-:Y:S01]  /*cf1d0*/  HMMA.16816.F32.BF16 R16, R4, R22, R16 ;  /* 0x000000160410723c */ /* 0x004fe20000041810 */
[----:B------:R-:W-:Y:S02]  /*cf1e0*/  IMAD.MOV.U32 R24, RZ, RZ, R22 ;  /* 0x000000ffff187224 */ /* 0x000fe400078e0016 */
[----:B------:R-:W-:Y:S11]  /*cf1f0*/  IMAD.MOV.U32 R0, RZ, RZ, R23 ;  /* 0x000000ffff007224 */ /* 0x000ff600078e0017 */
[----:B------:R-:W-:Y:S09]  /*cf200*/  @!UPT UIADD3 URZ, URZ, URZ, URZ ;  /* 0x0000003f3f3ff290 */ /* 0x000ff2000fffe03f */
[----:B------:R-:W-:Y:S01]  /*cf210*/  STL.64 [R1+0x560], R16 ;  /* 0x0005601001007387 */ /* 0x000fe20000100a00 */
[----:B------:R-:W-:Y:S02]  /*cf220*/  STL.64 [R1+0x568], R18 ;  /* 0x0005681201007387 */ /* 0x000fe40000100a00 */
        /* <DEDUP_REMOVED lines=9> */
[----:B------:R-:W2:Y:S01]  /*cf2c0*/  LDL.LU R23, [R1+0x51c] ;  /* 0x00051c0001177983 */ /* 0x000ea20000300800 */
[----:B----4-:R0:W-:Y:S01]  /*cf2d0*/  STL.64 [R1+0x9788], R26 ;  /* 0x0097881a01007387 */ /* 0x0101e20000100a00 */
[----:B------:R-:W-:Y:S03]  /*cf2e0*/  STL [R1+0x9780], R24 ;  /* 0x0097801801007387 */ /* 0x000fe60000100800 */
[----:B0-----:R-:W4:Y:S01]  /*cf2f0*/  LDL.LU.64 R26, [R1+0x8] ;  /* 0x00000800011a7983 */ /* 0x001f220000300a00 */
[----:B------:R-:W-:-:S03]  /*cf300*/  IMAD.MOV.U32 R19, RZ, RZ, R25 ;  /* 0x000000ffff137224 */ /* 0x000fc600078e0019 */
[----:B----4-:R0:W-:Y:S02]  /*cf310*/  STL.64 [R1+0x97a0], R26 ;  /* 0x0097a01a01007387 */ /* 0x0101e40000100a00 */
[----:B0-----:R-:W-:Y:S02]  /*cf320*/  IMAD.MOV.U32 R26, RZ, RZ, R3 ;  /* 0x000000ffff1a7224 */ /* 0x001fe400078e0003 */
[----:B------:R-:W-:-:S07]  /*cf330*/  IMAD.MOV.U32 R27, RZ, RZ, R2 ;  /* 0x000000ffff1b7224 */ /* 0x000fce00078e0002 */
[C---:B---3--:R-:W-:Y:S01]  /*cf340*/  HMMA.16816.F32.BF16 R24, R4.reuse, R26, R12 ;  /* 0x0000001a0418723c */ /* 0x048fe2000004180c */
[----:B------:R-:W3:Y:S11]  /*cf350*/  LDL.LU.64 R14, [R1+0x9810] ;  /* 0x00981000010e7983 */ /* 0x000ef60000300a00 */
[----:B------:R-:W-:Y:S11]  /*cf360*/  @!UPT UIADD3 URZ, URZ, URZ, URZ ;  /* 0x0000003f3f3ff290 */ /* 0x000ff6000fffe03f */
[----:B------:R-:W-:Y:S01]  /*cf370*/  STL.64 [R1+0x550], R24 ;  /* 0x0005501801007387 */ /* 0x000fe20000100a00 */
[----:B------:R0:W-:Y:S03]  /*cf380*/  STL.64 [R1+0x558], R26 ;  /* 0x0005581a01007387 */ /* 0x0001e60000100a00 */
[----:B0-----:R-:W4:Y:S01]  /*cf390*/  LDL.LU.64 R26, [R1+0x18] ;  /* 0x00001800011a7983 */ /* 0x001f220000300a00 */
        /* <DEDUP_REMOVED lines=15> */
[----:B0-----:R-:W3:Y:S01]  /*cf490*/  LDL.LU.64 R14, [R1+0x97e0] ;  /* 0x0097e000010e7983 */ /* 0x001ee20000300a00 */
[----:B------:R-:W2:Y:S01]  /*cf4a0*/  LDL.LU R12, [R1+0x360] ;  /* 0x00036000010c7983 */ /* 0x000ea20000300800 */
        /* <DEDUP_REMOVED lines=8> */
[----:B------:R-:W-:-:S03]  /*cf530*/  IMAD.MOV.U32 R18, RZ, RZ, R28 ;  /* 0x000000ffff127224 */ /* 0x000fc600078e001c */
[----:B---3--:R-:W-:Y:S01]  /*cf540*/  STL.64 [R1+0x9798], R14 ;  /* 0x0097980e01007387 */ /* 0x008fe20000100a00 */
[----:B--2---:R0:W-:Y:S03]  /*cf550*/  STL.64 [R1+0x9790], R12 ;  /* 0x0097900c01007387 */ /* 0x0041e60000100a00 */
[----:B0-----:R-:W2:Y:S01]  /*cf560*/  LDL.LU R12, [R1+0x370] ;  /* 0x00037000010c7983 */ /* 0x001ea20000300800 */
[----:B------:R-:W2:Y:S02]  /*cf570*/  LDL.LU R13, [R1+0x374] ;  /* 0x00037400010d7983 */ /* 0x000ea40000300800 */
[----:B------:R-:W3:Y:S02]  /*cf580*/  LDL.LU R14, [R1+0x378] ;  /* 0x00037800010e7983 */ /* 0x000ee40000300800 */
[----:B------:R-:W3:Y:S01]  /*cf590*/  LDL.LU R15, [R1+0x37c] ;  /* 0x00037c00010f7983 */ /* 0x000ee20000300800 */
[C---:B------:R-:W-:Y:S01]  /*cf5a0*/  HMMA.16816.F32.BF16 R16, R4.reuse, R18, R20 ;  /* 0x000000120410723c */ /* 0x040fe20000041814 */
        /* <DEDUP_REMOVED lines=10> */
[----:B------:R-:W3:Y:S01]  /*cf650*/  LDL.LU.64 R22, [R1+0x97d8] ;  /* 0x0097d80001167983 */ /* 0x000ee20000300a00 */
[----:B------:R-:W3:Y:S05]  /*cf660*/  LDL.LU.64 R20, [R1+0x97d0] ;  /* 0x0097d00001147983 */ /* 0x000eea0000300a00 */
[----:B------:R-:W-:Y:S02]  /*cf670*/  STL.64 [R1+0x510], R16 ;  /* 0x0005101001007387 */ /* 0x000fe40000100a00 */
[----:B------:R0:W-:Y:S02]  /*cf680*/  STL.64 [R1+0x518], R18 ;  /* 0x0005181201007387 */ /* 0x0001e40000100a00 */
[----:B0-----:R-:W3:Y:S02]  /*cf690*/  LDL.LU.64 R18, [R1+0x97c8] ;  /* 0x0097c80001127983 */ /* 0x001ee40000300a00 */
[----:B---3--:R-:W-:Y:S02]  /*cf6a0*/  HMMA.16816.F32.BF16 R4, R4, R18, R20 ;  /* 0x000000120404723c */ /* 0x008fe40000041814 */
[----:B------:R-:W3:Y:S01]  /*cf6b0*/  LDL.LU.64 R22, [R1+0x97c0] ;  /* 0x0097c00001167983 */ /* 0x000ee20000300a00 */
[----:B------:R-:W3:Y:S11]  /*cf6c0*/  LDL.LU.64 R20, [R1+0x97b8] ;  /* 0x0097b80001147983 */ /* 0x000ef60000300a00 */
[----:B------:R-:W-:Y:S09]  /*cf6d0*/  @!UPT UIADD3 URZ, URZ, URZ, URZ ;  /* 0x0000003f3f3ff290 */ /* 0x000ff2000fffe03f */
[----:B------:R-:W-:Y:S01]  /*cf6e0*/  STL.64 [R1+0x930], R4 ;  /* 0x0009300401007387 */ /* 0x000fe20000100a00 */
[----:B------:R0:W-:Y:S03]  /*cf6f0*/  STL.64 [R1+0x938], R6 ;  /* 0x0009380601007387 */ /* 0x0001e60000100a00 */
[----:B0-----:R-:W3:Y:S01]  /*cf700*/  LDL.LU.64 R6, [R1+0x28] ;  /* 0x0000280001067983 */ /* 0x001ee20000300a00 */
[----:B------:R0:W-:Y:S02]  /*cf710*/  STL.64 [R1+0x9698], R18 ;  /* 0x0096981201007387 */ /* 0x0001e40000100a00 */
[----:B------:R-:W3:Y:S02]  /*cf720*/  LDL.LU R16, [R1+0x390] ;  /* 0x0003900001107983 */ /* 0x000ee40000300800 */
[----:B------:R-:W3:Y:S01]  /*cf730*/  LDL.LU R17, [R1+0x394] ;  /* 0x0003940001117983 */ /* 0x000ee20000300800 */
[----:B0-----:R-:W3:Y:S01]  /*cf740*/  LDL.LU R18, [R1+0x398] ;  /* 0x0003980001127983 */ /* 0x001ee20000300800 */
[----:B------:R-:W3:Y:S02]  /*cf750*/  LDL.LU R19, [R1+0x39c] ;  /* 0x00039c0001137983 */ /* 0x000ee40000300800 */
[----:B---3--:R-:W-:Y:S11]  /*cf760*/  HMMA.16816.F32.BF16 R16, R20, R6, R16 ;  /* 0x000000061410723c */ /* 0x008ff60000041810 */
[----:B------:R-:W-:Y:S11]  /*cf770*/  @!UPT UIADD3 URZ, URZ, URZ, URZ ;  /* 0x0000003f3f3ff290 */ /* 0x000ff6000fffe03f */
[----:B------:R-:W-:Y:S01]  /*cf780*/  @!UPT UIADD3 URZ, URZ, URZ, URZ ;  /* 0x0000003f3f3ff290 */ /* 0x000fe2000fffe03f */
[----:B------:R0:W-:Y:S01]  /*cf790*/  STL.64 [R1+0x390], R16 ;  /* 0x0003901001007387 */ /* 0x0001e20000100a00 */
[----:B------:R-:W-:Y:S02]  /*cf7a0*/  STL.64 [R1+0x398], R18 ;  /* 0x0003981201007387 */ /* 0x000fe40000100a00 */
[----:B0-----:R-:W-:Y:S02]  /*cf7b0*/  IMAD.MOV.U32 R16, RZ, RZ, R6 ;  /* 0x000000ffff107224 */ /* 0x001fe400078e0006 */
[----:B------:R-:W-:-:S05]  /*cf7c0*/  IMAD.MOV.U32 R6, RZ, RZ, R7 ;  /* 0x000000ffff067224 */ /* 0x000fca00078e0007 */
[----:B------:R0:W-:Y:S04]  /*cf7d0*/  STL [R1+0x9748], R6 ;  /* 0x0097480601007387 */ /* 0x0001e80000100800 */
[----:B0-----:R-:W3:Y:S01]  /*cf7e0*/  LDL.LU.64 R6, [R1+0x38] ;  /* 0x0000380001067983 */ /* 0x001ee20000300a00 */
[C---:B----4-:R-:W-:Y:S01]  /*cf7f0*/  HMMA.16816.F32.BF16 R12, R20.reuse, R26, R12 ;  /* 0x0000001a140c723c */ /* 0x050fe2000004180c */
[----:B------:R-:W-:Y:S02]  /*cf800*/  IMAD.MOV.U32 R18, RZ, RZ, R26 ;  /* 0x000000ffff127224 */ /* 0x000fe400078e001a */
[----:B------:R-:W-:Y:S01]  /*cf810*/  IMAD.MOV.U32 R17, RZ, RZ, R27 ;  /* 0x000000ffff117224 */ /* 0x000fe200078e001b */
[----:B---3--:R0:W-:Y:S01]  /*cf820*/  STL.64 [R1+0x9758], R6 ;  /* 0x0097580601007387 */ /* 0x0081e20000100a00 */
[----:B------:R-:W3:Y:S02]  /*cf830*/  LDL.LU R4, [R1+0x340] ;  /* 0x0003400001047983 */ /* 0x000ee40000300800 */
[----:B------:R-:W3:Y:S01]  /*cf840*/  LDL.LU R5, [R1+0x344] ;  /* 0x0003440001057983 */ /* 0x000ee20000300800 */
[----:B0-----:R-:W3:Y:S01]  /*cf850*/  LDL.LU R6, [R1+0x348] ;  /* 0x0003480001067983 */ /* 0x001ee20000300800 */
[----:B------:R-:W3:Y:S11]  /*cf860*/  LDL.LU R7, [R1+0x34c] ;  /* 0x00034c0001077983 */ /* 0x000ef60000300800 */
[----:B------:R-:W-:Y:S03]  /*cf870*/  @!UPT UIADD3 URZ, URZ, URZ, URZ ;  /* 0x0000003f3f3ff290 */ /* 0x000fe6000fffe03f */
[----:B------:R-:W-:Y:S02]  /*cf880*/  STL.64 [R1+0x380], R12 ;  /* 0x0003800c01007387 */ /* 0x000fe40000100a00 */
[----:B------:R0:W-:Y:S02]  /*cf890*/  STL.64 [R1+0x388], R14 ;  /* 0x0003880e01007387 */ /* 0x0001e40000100a00 */
        /* <DEDUP_REMOVED lines=12> */
[----:B------:R-:W2:Y:S01]  /*cf960*/  LDL.LU R24, [R1+0x9780] ;  /* 0x0097800001187983 */ /* 0x000ea20000300800 */
[----:B------:R0:W-:Y:S01]  /*cf970*/  STL.64 [R1+0x9718], R18 ;  /* 0x0097181201007387 */ /* 0x0001e20000100a00 */
[----:B------:R-:W-:Y:S03]  /*cf980*/  STL.64 [R1+0x9710], R16 ;  /* 0x0097101001007387 */ /* 0x000fe60000100a00 */
[----:B0-----:R-:W2:Y:S04]  /*cf990*/  LDL.LU.64 R18, [R1+0xb8] ;  /* 0x0000b80001127983 */ /* 0x001ea80000300a00 */
[----:B--2---:R0:W-:Y:S04]  /*cf9a0*/  STL.64 [R1+0x9730], R18 ;  /* 0x0097301201007387 */ /* 0x0041e80000100a00 */
[----:B0-----:R-:W2:Y:S01]  /*cf9b0*/  LDL.LU.64 R18, [R1+0xc8] ;  /* 0x0000c80001127983 */ /* 0x001ea20000300a00 */
[C---:B----4-:R-:W-:Y:S03]  /*cf9c0*/  HMMA.16816.F32.BF16 R12, R20.reuse, R26, R12 ;  /* 0x0000001a140c723c */ /* 0x050fe6000004180c */
[----:B--2---:R0:W-:Y:S01]  /*cf9d0*/  STL.64 [R1+0x9750], R18 ;  /* 0x0097501201007387 */ /* 0x0041e20000100a00 */
[----:B------:R-:W2:Y:S02]  /*cf9e0*/  LDL.LU R16, [R1+0x330] ;  /* 0x0003300001107983 */ /* 0x000ea40000300800 */
[----:B------:R-:W2:Y:S01]  /*cf9f0*/  LDL.LU R17, [R1+0x334] ;  /* 0x0003340001117983 */ /* 0x000ea20000300800 */
[----:B0-----:R-:W2:Y:S01]  /*cfa00*/  LDL.LU R18, [R1+0x338] ;  /* 0x0003380001127983 */ /* 0x001ea20000300800 */
[----:B------:R-:W2:Y:S11]  /*cfa10*/  LDL.LU R19, [R1+0x33c] ;  /* 0x00033c0001137983 */ /* 0x000eb60000300800 */
[----:B------:R-:W-:Y:S04]  /*cfa20*/  @!UPT UIADD3 URZ, URZ, URZ, URZ ;  /* 0x0000003f3f3ff290 */ /* 0x000fe8000fffe03f */
[----:B------:R-:W-:Y:S02]  /*cfa30*/  STL.64 [R1+0x360], R12 ;  /* 0x0003600c01007387 */ /* 0x000fe40000100a00 */
[----:B------:R0:W-:Y:S02]  /*cfa40*/  STL.64 [R1+0x368], R14 ;  /* 0x0003680e01007387 */ /* 0x0001e40000100a00 */
[----:B0-----:R-:W4:Y:S01]  /*cfa50*/  LDL.LU.64 R14, [R1+0x9778] ;  /* 0x00977800010e7983 */ /* 0x001f220000300a00 */
        /* <DEDUP_REMOVED lines=9> */
[----:B--2---:R0:W-:Y:S02]  /*cfaf0*/  STL [R1+0x9720], R12 ;  /* 0x0097200c01007387 */ /* 0x0041e40000100800 */
[----:B0-----:R-:W2:Y:S01]  /*cfb00*/  LDL.LU R12, [R1+0x310] ;  /* 0x00031000010c7983 */ /* 0x001ea20000300800 */
[----:B------:R-:W2:Y:S02]  /*cfb10*/  LDL.LU R13, [R1+0x314] ;  /* 0x00031400010d7983 */ /* 0x000ea40000300800 */
[----:B------:R-:W2:Y:S02]  /*cfb20*/  LDL.LU R14, [R1+0x318] ;  /* 0x00031800010e7983 */ /* 0x000ea40000300800 */
[----:B------:R-:W2:Y:S01]  /*cfb30*/  LDL.LU R15, [R1+0x31c] ;  /* 0x00031c00010f7983 */ /* 0x000ea20000300800 */
[C---:B---3--:R-:W-:Y:S01]  /*cfb40*/  HMMA.16816.F32.BF16 R4, R20.reuse, R10, R4 ;  /* 0x0000000a1404723c */ /* 0x048fe20000041804 */
        /* <DEDUP_REMOVED lines=10> */
[----:B------:R-:W-:Y:S02]  /*cfbf0*/  STL.64 [R1+0x9618], R10 ;  /* 0x0096180a01007387 */ /* 0x000fe40000100a00 */
[----:B----4-:R-:W-:Y:S01]  /*cfc00*/  STL.64 [R1+0x9610], R8 ;  /* 0x0096100801007387 */ /* 0x010fe20000100a00 */
[----:B---3--:R-:W-:Y:S11]  /*cfc10*/  HMMA.16816.F32.BF16 R16, R20, R6, R16 ;  /* 0x000000061410723c */ /* 0x008ff60000041810 */
[----:B------:R-:W-:Y:S11]  /*cfc20*/  @!UPT UIADD3 URZ, URZ, URZ, URZ ;  /* 0x0000003f3f3ff290 */ /* 0x000ff6000fffe03f */
[----:B------:R-:W-:Y:S01]  /*cfc30*/  @!UPT UIADD3 URZ, URZ, URZ, URZ ;  /* 0x0000003f3f3ff290 */ /* 0x000fe2000fffe03f */
[----:B------:R-:W-:Y:S01]  /*cfc40*/  STL.64 [R1+0x330], R16 ;  /* 0x0003301001007387 */ /* 0x000fe20000100a00 */
[----:B------:R0:W-:Y:S03]  /*cfc50*/  STL.64 [R1+0x338], R18 ;  /* 0x0003381201007387 */ /* 0x0001e60000100a00 */
[----:B0-----:R-:W2:Y:S01]  /*cfc60*/  LDL.LU.64 R18, [R1+0x9750] ;  /* 0x0097500001127983 */ /* 0x001ea20000300a00 */
[----:B------:R-:W-:Y:S02]  /*cfc70*/  IMAD.MOV.U32 R10, RZ, RZ, R24 ;  /* 0x000000ffff0a7224 */ /* 0x000fe400078e0018 */
[----:B------:R-:W-:Y:S02]  /*cfc80*/  IMAD.MOV.U32 R24, RZ, RZ, R6 ;  /* 0x000000ffff187224 */ /* 0x000fe400078e0006 */
[----:B------:R-:W3:Y:S01]  /*cfc90*/  LDL.LU R6, [R1+0x9748] ;  /* 0x0097480001067983 */ /* 0x000ee20000300800 */
[----:B------:R-:W-:-:S02]  /*cfca0*/  IMAD.MOV.U32 R11, RZ, RZ, R0 ;  /* 0x000000ffff0b7224 */ /* 0x000fc400078e0000 */
        /* <DEDUP_REMOVED lines=10> */
[----:B------:R-:W4:Y:S01]  /*cfd50*/  LDL R7, [R1+0xb38] ;  /* 0x000b380001077983 */ /* 0x000f220000100800 */
[C---:B--2---:R-:W-:Y:S01]  /*cfd60*/  HMMA.16816.F32.BF16 R12, R20.reuse, R18, R12 ;  /* 0x00000012140c723c */ /* 0x044fe2000004180c */
[----:B----4-:R-:W-:Y:S01]  /*cfd70*/  STL [R1+0x9700], R7 ;  /* 0x0097000701007387 */ /* 0x010fe20000100800 */
[----:B------:R-:W-:Y:S02]  /*cfd80*/  STL.64 [R1+0x96f8], R4 ;  /* 0x0096f80401007387 */ /* 0x000fe40000100a00 */
[----:B------:R-:W-:Y:S11]  /*cfd90*/  IMAD.MOV.U32 R25, RZ, RZ, R19 ;  /* 0x000000ffff197224 */ /* 0x000ff600078e0013 */
[----:B------:R-:W-:Y:S08]  /*cfda0*/  @!UPT UIADD3 URZ, URZ, URZ, URZ ;  /* 0x0000003f3f3ff290 */ /* 0x000ff0000fffe03f */
[----:B------:R0:W-:Y:S01]  /*cfdb0*/  STL.64 [R1+0x310], R12 ;  /* 0x0003100c01007387 */ /* 0x0001e20000100a00 */
[----:B------:R1:W-:Y:S02]  /*cfdc0*/  STL.64 [R1+0x318], R14 ;  /* 0x0003180e01007387 */ /* 0x0003e40000100a00 */
[----:B0-----:R-:W-:Y:S01]  /*cfdd0*/  IMAD.MOV.U32 R13, RZ, RZ, R18 ;  /* 0x000000ffff0d7224 */ /* 0x001fe200078e0012 */
[----:B-1----:R-:W2:Y:S01]  /*cfde0*/  LDL.LU.64 R14, [R1+0x9728] ;  /* 0x00972800010e7983 */ /* 0x002ea20000300a00 */
[----:B------:R-:W4:Y:S02]  /*cfdf0*/  LDL.LU R12, [R1+0x9720] ;  /* 0x00972000010c7983 */ /* 0x000f240000300800 */
[----:B------:R-:W3:Y:S02]  /*cfe00*/  LDL.LU.64 R18, [R1+0x9718] ;  /* 0x0097180001127983 */ /* 0x000ee40000300a00 */
[----:B------:R-:W3:Y:S01]  /*cfe10*/  LDL.LU.64 R16, [R1+0x9710] ;  /* 0x0097100001107983 */ /* 0x000ee20000300a00 */
[----:B------:R-:W-:Y:S01]  /*cfe20*/  STL.64 [R1+0x9638], R26 ;  /* 0x0096381a01007387 */ /* 0x000fe20000100a00 */
[----:B------:R0:W-:Y:S03]  /*cfe30*/  STL.64 [R1+0x9630], R24 ;  /* 0x0096301801007387 */ /* 0x0001e60000100a00 */
[----:B0-----:R-:W3:Y:S01]  /*cfe40*/  LDL.LU R24, [R1+0x300] ;  /* 0x0003000001187983 */ /* 0x001ee20000300800 */
[----:B------:R-:W3:Y:S02]  /*cfe50*/  LDL.LU R25, [R1+0x304] ;  /* 0x0003040001197983 */ /* 0x000ee40000300800 */
[----:B------:R-:W3:Y:S02]  /*cfe60*/  LDL.LU R26, [R1+0x308] ;  /* 0x00030800011a7983 */ /* 0x000ee40000300800 */
[----:B------:R-:W3:Y:S01]  /*cfe70*/  LDL.LU R27, [R1+0x30c] ;  /* 0x00030c00011b7983 */ /* 0x000ee20000300800 */
[----:B--2---:R-:W-:Y:S01]  /*cfe80*/  STL.64 [R1+0x9628], R14 ;  /* 0x0096280e01007387 */ /* 0x004fe20000100a00 */
[----:B----4-:R3:W-:Y:S02]  /*cfe90*/  STL.64 [R1+0x9620], R12 ;  /* 0x0096200c01007387 */ /* 0x0107e40000100a00 */
        /* <DEDUP_REMOVED lines=9> */
[----:B------:R-:W-:Y:S02]  /*cff30*/  IMAD.MOV.U32 R26, RZ, RZ, R28 ;  /* 0x000000ffff1a7224 */ /* 0x000fe400078e001c */
        /* <DEDUP_REMOVED lines=12> */
[----:B------:R-:W-:Y:S01]  /*d0000*/  STL.64 [R1+0x9668], R26 ;  /* 0x0096681a01007387 */ /* 0x000fe20000100a00 */
[----:B0-----:R-:W2:Y:S01]  /*d0010*/  LDL.LU R8, [R1+0x110] ;  /* 0x0001100001087983 */ /* 0x001ea20000300800 */
[----:B------:R-:W2:Y:S02]  /*d0020*/  LDL.LU R9, [R1+0x114] ;  /* 0x0001140001097983 */ /* 0x000ea40000300800 */
[----:B------:R-:W3:Y:S02]  /*d0030*/  LDL.LU R10, [R1+0x118] ;  /* 0x00011800010a7983 */ /* 0x000ee40000300800 */
[----:B------:R-:W3:Y:S02]  /*d0040*/  LDL.LU R11, [R1+0x11c] ;  /* 0x00011c00010b7983 */ /* 0x000ee40000300800 */
[----:B---3--:R-:W-:Y:S01]  /*d0050*/  STL.64 [R1+0x9678], R10 ;  /* 0x0096780a01007387 */ /* 0x008fe20000100a00 */
[----:B--2---:R-:W-:Y:S02]  /*d0060*/  STL.64 [R1+0x9670], R8 ;  /* 0x0096700801007387 */ /* 0x004fe40000100a00 */
[----:B------:R-:W2:Y:S02]  /*d0070*/  LDL.LU.64 R18, [R1+0x58] ;  /* 0x0000580001127983 */ /* 0x000ea40000300a00 */
[----:B--2---:R0:W-:Y:S04]  /*d0080*/  STL.64 [R1+0x96b0], R18 ;  /* 0x0096b01201007387 */ /* 0x0041e80000100a00 */
[----:B0-----:R-:W2:Y:S01]  /*d0090*/  LDL.LU.64 R18, [R1+0x68] ;  /* 0x0000680001127983 */ /* 0x001ea20000300a00 */
[----:B------:R-:W-:-:S02]  /*d00a0*/  IMAD.MOV.U32 R26, RZ, RZ, R16 ;  /* 0x000000ffff1a7224 */ /* 0x000fc400078e0010 */
[----:B------:R-:W-:Y:S01]  /*d00b0*/  IMAD.MOV.U32 R27, RZ, RZ, R6 ;  /* 0x000000ffff1b7224 */ /* 0x000fe200078e0006 */
[----:B--2---:R0:W-:Y:S04]  /*d00c0*/  STL.64 [R1+0x96c8], R18 ;  /* 0x0096c81201007387 */ /* 0x0041e80000100a00 */
[----:B0-----:R-:W2:Y:S04]  /*d00d0*/  LDL.LU.64 R18, [R1+0x78] ;  /* 0x0000780001127983 */ /* 0x001ea80000300a00 */
[----:B--2---:R-:W-:Y:S01]  /*d00e0*/  STL.64 [R1+0x96e0], R18 ;  /* 0x0096e01201007387 */ /* 0x004fe20000100a00 */
[----:B------:R0:W-:Y:S02]  /*d00f0*/  STL.64 [R1+0x9690], R26 ;  /* 0x0096901a01007387 */ /* 0x0001e40000100a00 */
[----:B------:R-:W2:Y:S02]  /*d0100*/  LDL.LU R24, [R1+0x130] ;  /* 0x0001300001187983 */ /* 0x000ea40000300800 */
[----:B------:R-:W2:Y:S01]  /*d0110*/  LDL.LU R25, [R1+0x134] ;  /* 0x0001340001197983 */ /* 0x000ea20000300800 */
[----:B0-----:R-:W3:Y:S01]  /*d0120*/  LDL.LU R26, [R1+0x138] ;  /* 0x00013800011a7983 */ /* 0x001ee20000300800 */
[----:B------:R-:W3:Y:S02]  /*d0130*/  LDL.LU R27, [R1+0x13c] ;  /* 0x00013c00011b7983 */ /* 0x000ee40000300800 */
[----:B------:R-:W-:-:S02]  /*d0140*/  IMAD.MOV.U32 R18, RZ, RZ, R3 ;  /* 0x000000ffff127224 */ /* 0x000fc400078e0003 */
[----:B------:R-:W-:-:S05]  /*d0150*/  IMAD.MOV.U32 R19, RZ, RZ, R2 ;  /* 0x000000ffff137224 */ /* 0x000fca00078e0002 */
[----:B------:R0:W-:Y:S01]  /*d0160*/  STL.64 [R1+0x9708], R18 ;  /* 0x0097081201007387 */ /* 0x0001e20000100a00 */
[----:B------:R-:W4:Y:S02]  /*d0170*/  LDL.LU R16, [R1+0x2f0] ;  /* 0x0002f00001107983 */ /* 0x000f240000300800 */
[----:B------:R-:W4:Y:S01]  /*d0180*/  LDL.LU R17, [R1+0x2f4] ;  /* 0x0002f40001117983 */ /* 0x000f220000300800 */
[----:B0-----:R-:W4:Y:S01]  /*d0190*/  LDL.LU R18, [R1+0x2f8] ;  /* 0x0002f80001127983 */ /* 0x001f220000300800 */
[----:B------:R-:W4:Y:S02]  /*d01a0*/  LDL.LU R19, [R1+0x2fc] ;  /* 0x0002fc0001137983 */ /* 0x000f240000300800 */
[----:B------:R-:W4:Y:S01]  /*d01b0*/  LDL.LU.64 R6, [R1+0x98] ;  /* 0x0000980001067983 */ /* 0x000f220000300a00 */
        /* <DEDUP_REMOVED lines=35> */
[----:B0-----:R-:W2:Y:S01]  /*d03f0*/  LDL.LU.64 R18, [R1+0x9708] ;  /* 0x0097080001127983 */ /* 0x001ea20000300a00 */
[----:B------:R-:W-:-:S02]  /*d0400*/  IMAD.MOV.U32 R2, RZ, RZ, R7 ;  /* 0x000000ffff027224 */ /* 0x000fc400078e0007 */
[----:B------:R-:W-:Y:S02]  /*d0410*/  IMAD.MOV.U32 R3, RZ, RZ, R6 ;  /* 0x000000ffff037224 */ /* 0x000fe400078e0006 */
[----:B------:R-:W3:Y:S01]  /*d0420*/  LDL.LU R7, [R1+0x9700] ;  /* 0x0097000001077983 */ /* 0x000ee20000300800 */
[----:B------:R-:W3:Y:S01]  /*d0430*/  LDL.LU.64 R4, [R1+0x96f8] ;  /* 0x0096f80001047983 */ /* 0x000ee20000300a00 */
[----:B------:R-:W3:Y:S02]  /*d0440*/  LDL R6, [R1+0xb34] ;  /* 0x000b340001067983 */ /* 0x000ee40000100800 */
[----:B------:R-:W-:Y:S02]  /*d0450*/  STL [R1+0x95dc], R2 ;  /* 0x0095dc0201007387 */ /* 0x000fe40000100800 */
        /* <DEDUP_REMOVED lines=41> */
[----:B------:R-:W-:-:S02]  /*d06f0*/  IMAD.MOV.U32 R3, RZ, RZ, R18 ;  /* 0x000000ffff037224 */ /* 0x000fc400078e0012 */
[----:B------:R-:W-:Y:S11]  /*d0700*/  IMAD.MOV.U32 R2, RZ, RZ, R19 ;  /* 0x000000ffff027224 */ /* 0x000ff600078e0013 */
[----:B------:R-:W-:Y:S08]  /*d0710*/  @!UPT UIADD3 URZ, URZ, URZ, URZ ;  /* 0x0000003f3f3ff290 */ /* 0x000ff0000fffe03f */
        /* <DEDUP_REMOVED lines=35> */
[----:B0-----:R-:W3:Y:S01]  /*d0950*/  LDL.LU.64 R14, [R1+0x9628] ;  /* 0x00962800010e7983 */ /* 0x001ee20000300a00 */
[----:B------:R-:W4:Y:S01]  /*d0960*/  LDL.LU.64 R12, [R1+0x9620] ;  /* 0x00962000010c7983 */ /* 0x000f220000300a00 */
[C---:B---3--:R-:W-:Y:S11]  /*d0970*/  HMMA.16816.F32.BF16 R8, R16.reuse, R14, R8 ;  /* 0x0000000e1008723c */ /* 0x048ff60000041808 */
[----:B------:R-:W-:Y:S11]  /*d0980*/  @!UPT UIADD3 URZ, URZ, URZ, URZ ;  /* 0x0000003f3f3ff290 */ /* 0x000ff6000fffe03f */
[----:B------:R-:W-:Y:S01]  /*d0990*/  @!UPT UIADD3 URZ, URZ, URZ, URZ ;  /* 0x0000003f3f3ff290 */ /* 0x000fe2000fffe03f */
[----:B------:R-:W-:Y:S01]  /*d09a0*/  STL.64 [R1+0x8e0], R8 ;  /* 0x0008e00801007387 */ /* 0x000fe20000100a00 */
[----:B------:R0:W-:Y:S03]  /*d09b0*/  STL.64 [R1+0x8e8], R10 ;  /* 0x0008e80a01007387 */ /* 0x0001e60000100a00 */
[----:B0-----:R-:W2:Y:S01]  /*d09c0*/  LDL.LU.64 R10, [R1+0x9618] ;  /* 0x00961800010a7983 */ /* 0x001ea20000300a00 */
[----:B------:R-:W3:Y:S01]  /*d09d0*/  LDL.LU.64 R8, [R1+0x9610] ;  /* 0x0096100001087983 */ /* 0x000ee20000300a00 */
[----:B--2---:R-:W-:Y:S11]  /*d09e0*/  HMMA.16816.F32.BF16 R20, R16, R10, R20 ;  /* 0x0000000a1014723c */ /* 0x004ff60000041814 */
[----:B------:R-:W-:Y:S11]  /*d09f0*/  @!UPT UIADD3 URZ, URZ, URZ, URZ ;  /* 0x0000003f3f3ff290 */ /* 0x000ff6000fffe03f */
[----:B------:R-:W-:Y:S01]  /*d0a00*/  @!UPT UIADD3 URZ, URZ, URZ, URZ ;  /* 0x0000003f3f3ff290 */ /* 0x000fe2000fffe03f */
[----:B------:R-:W-:Y:S01]  /*d0a10*/  STL.64 [R1+0x8d0], R20 ;  /* 0x0008d01401007387 */ /* 0x000fe20000100a00 */
[----:B------:R-:W-:Y:S02]  /*d0a20*/  STL.64 [R1+0x8d8], R22 ;  /* 0x0008d81601007387 */ /* 0x000fe40000100a00 */
[----:B------:R-:W0:Y:S04]  /*d0a30*/  LDSM.16.MT88.4 R20, [R7+0x48000] ;  /* 0x048000000714783b */ /* 0x000e280000004200 */
[----:B------:R-:W-:Y:S01]  /*d0a40*/  STL [R1+0x95f0], R7 ;  /* 0x0095f00701007387 */ /* 0x000fe20000100800 */
[----:B0-----:R4:W-:Y:S01]  /*d0a50*/  STL.64 [R1+0x9558], R22 ;  /* 0x0095581601007387 */ /* 0x0019e20000100a00 */
[----:B------:R-:W-:Y:S02]  /*d0a60*/  STL.64 [R1+0x9550], R20 ;  /* 0x0095501401007387 */ /* 0x000fe40000100a00 */
[----:B----4-:R-:W-:-:S02]  /*d0a70*/  IMAD.MOV.U32 R22, RZ, RZ, R13 ;  /* 0x000000ffff167224 */ /* 0x010fc400078e000d */
[----:B------:R-:W-:Y:S01]  /*d0a80*/  IMAD.MOV.U32 R23, RZ, RZ, R25 ;  /* 0x000000ffff177224 */ /* 0x000fe200078e0019 */
[----:B------:R-:W2:Y:S04]  /*d0a90*/  LDL.LU R13, [R1+0x9608] ;  /* 0x00960800010d7983 */ /* 0x000ea80000300800 */
[----:B------:R0:W-:Y:S02]  /*d0aa0*/  STL.64 [R1+0x95f8], R22 ;  /* 0x0095f81601007387 */ /* 0x0001e40000100a00 */
[----:B0-----:R-:W-:Y:S02]  /*d0ab0*/  IMAD.MOV.U32 R22, RZ, RZ, R24 ;  /* 0x000000ffff167224 */ /* 0x001fe400078e0018 */
[----:B------:R-:W0:Y:S04]  /*d0ac0*/  LDSM.16.M88.4 R24, [R6+0x100] ;  /* 0x000100000618783b */ /* 0x000e280000000200 */
[----:B0-----:R-:W-:Y:S01]  /*d0ad0*/  STL.64 [R1+0x20], R24 ;  /* 0x0000201801007387 */ /* 0x001fe20000100a00 */
[----:B------:R-:W-:Y:S02]  /*d0ae0*/  STL.64 [R1+0x28], R26 ;  /* 0x0000281a01007387 */ /* 0x000fe40000100a00 */
[----:B------:R-:W0:Y:S02]  /*d0af0*/  LDSM.16.M88.4 R24, [R6+0x4100] ;  /* 0x004100000618783b */ /* 0x000e240000000200 */
[----:B0-----:R-:W-:Y:S02]  /*d0b00*/  STL.64 [R1+0x10], R24 ;  /* 0x0000101801007387 */ /* 0x001fe40000100a00 */
[----:B------:R-:W-:Y:S02]  /*d0b10*/  STL.64 [R1+0x18], R26 ;  /* 0x0000181a01007387 */ /* 0x000fe40000100a00 */
[----:B------:R-:W0:Y:S02]  /*d0b20*/  LDSM.16.M88.4 R24, [R6+0x8100] ;  /* 0x008100000618783b */ /* 0x000e240000000200 */
[----:B0-----:R-:W-:Y:S02]  /*d0b30*/  STL.64 [R1], R24 ;  /* 0x0000001801007387 */ /* 0x001fe40000100a00 */
[----:B------:R-:W-:Y:S02]  /*d0b40*/  STL.64 [R1+0x8], R26 ;  /* 0x0000081a01007387 */ /* 0x000fe40000100a00 */
[----:B------:R-:W0:Y:S02]  /*d0b50*/  LDSM.16.M88.4 R24, [R6+0xc100] ;  /* 0x00c100000618783b */ /* 0x000e240000000200 */
[----:B0-----:R-:W-:Y:S02]  /*d0b60*/  STL [R1+0x8cc4], R26 ;  /* 0x008cc41a01007387 */ /* 0x001fe40000100800 */
[----:B------:R-:W-:Y:S02]  /*d0b70*/  STL [R1+0x8cc0], R27 ;  /* 0x008cc01b01007387 */ /* 0x000fe40000100800 */
[----:B------:R0:W-:Y:S02]  /*d0b80*/  STL.64 [R1+0x9600], R24 ;  /* 0x0096001801007387 */ /* 0x0001e40000100a00 */
[----:B0-----:R-:W4:Y:S01]  /*d0b90*/  LDL.LU R24, [R1+0x880] ;  /* 0x0008800001187983 */ /* 0x001f220000300800 */
[----:B------:R-:W4:Y:S02]  /*d0ba0*/  LDL.LU R25, [R1+0x884] ;  /* 0x0008840001197983 */ /* 0x000f240000300800 */
[----:B------:R-:W-:-:S02]  /*d0bb0*/  IMAD.MOV.U32 R27, RZ, RZ, R12 ;  /* 0x000000ffff1b7224 */ /* 0x000fc400078e000c */
[----:B------:R-:W-:Y:S02]  /*d0bc0*/  IMAD.MOV.U32 R23, RZ, RZ, R5 ;  /* 0x000000ffff177224 */ /* 0x000fe400078e0005 */
[----:B--2---:R-:W-:Y:S02]  /*d0bd0*/  IMAD.MOV.U32 R26, RZ, RZ, R13 ;  /* 0x000000ffff1a7224 */ /* 0x004fe400078e000d */
[----:B------:R-:W0:Y:S04]  /*d0be0*/  LDSM.16.M88.4 R12, [R6+0x10100] ;  /* 0x01010000060c783b */ /* 0x000e280000000200 */
[----:B0-----:R3:W-:Y:S01]  /*d0bf0*/  STL [R1+0x8b94], R14 ;  /* 0x008b940e01007387 */ /* 0x0017e20000100800 */
[----:B------:R0:W-:Y:S02]  /*d0c00*/  STL [R1+0x8b90], R15 ;  /* 0x008b900f01007387 */ /* 0x0001e40000100800 */
[----:B---3--:R-:W-:-:S02]  /*d0c10*/  IMAD.MOV.U32 R14, RZ, RZ, R9 ;  /* 0x000000ffff0e7224 */ /* 0x008fc400078e0009 */
[----:B0-----:R-:W-:Y:S02]  /*d0c20*/  IMAD.MOV.U32 R15, RZ, RZ, R8 ;  /* 0x000000ffff0f7224 */ /* 0x001fe400078e0008 */
[----:B------:R-:W0:Y:S04]  /*d0c30*/  LDSM.16.M88.4 R8, [R6+0x14100] ;  /* 0x014100000608783b */ /* 0x000e280000000200 */
[----:B------:R1:W-:Y:S04]  /*d0c40*/  STL.64 [R1+0x9518], R12 ;  /* 0x0095180c01007387 */ /* 0x0003e80000100a00 */
[----:B-1----:R-:W2:Y:S01]  /*d0c50*/  LDL.LU R12, [R1+0x8b0] ;  /* 0x0008b000010c7983 */ /* 0x002ea20000300800 */
[----:B------:R-:W2:Y:S03]  /*d0c60*/  LDL.LU R13, [R1+0x8b4] ;  /* 0x0008b400010d7983 */ /* 0x000ea60000300800 */
[----:B0-----:R-:W-:Y:S01]  /*d0c70*/  STL [R1+0x8cbc], R10 ;  /* 0x008cbc0a01007387 */ /* 0x001fe20000100800 */
[----:B------:R-:W-:Y:S02]  /*d0c80*/  STL [R1+0x8cb8], R11 ;  /* 0x008cb80b01007387 */ /* 0x000fe40000100800 */
[----:B------:R-:W-:Y:S01]  /*d0c90*/  STL.64 [R1+0x9528], R8 ;  /* 0x0095280801007387 */ /* 0x000fe20000100a00 */
[----:B----4-:R-:W-:Y:S01]  /*d0ca0*/  HMMA.16816.F32.BF16 R20, R16, R22, R24 ;  /* 0x000000161014723c */ /* 0x010fe20000041818 */
[----:B------:R-:W3:Y:S11]  /*d0cb0*/  LDL.LU.64 R24, [R1+0x9600] ;  /* 0x0096000001187983 */ /* 0x000ef60000300a00 */
[----:B------:R-:W-:Y:S11]  /*d0cc0*/  @!UPT UIADD3 URZ, URZ, URZ, URZ ;  /* 0x0000003f3f3ff290 */ /* 0x000ff6000fffe03f */
[----:B------:R-:W-:Y:S01]  /*d0cd0*/  STL.64 [R1+0x880], R20 ;  /* 0x0008801401007387 */ /* 0x000fe20000100a00 */
[----:B------:R-:W-:Y:S02]  /*d0ce0*/  STL.64 [R1+0x888], R22 ;  /* 0x0008881601007387 */ /* 0x000fe40000100a00 */
[----:B------:R-:W0:Y:S02]  /*d0cf0*/  LDSM.16.M88.4 R20, [R6+0x18100] ;  /* 0x018100000614783b */ /* 0x000e240000000200 */
[----:B0-----:R-:W-:Y:S02]  /*d0d00*/  STL.64 [R1+0x30], R20 ;  /* 0x0000301401007387 */ /* 0x001fe40000100a00 */
        /* <DEDUP_REMOVED lines=10> */
[----:B------:R-:W0:Y:S04]  /*d0db0*/  LDSM.16.M88.4 R20, [R6+0x28100] ;  /* 0x028100000614783b */ /* 0x000e280000000200 */
[----:B------:R-:W-:Y:S01]  /*d0dc0*/  IMAD.MOV.U32 R11, RZ, RZ, R0 ;  /* 0x000000ffff0b7224 */ /* 0x000fe200078e0000 */
[----:B0-----:R-:W-:Y:S01]  /*d0dd0*/  STL.64 [R1+0x120], R20 ;  /* 0x0001201401007387 */ /* 0x001fe20000100a00 */
[----:B------:R-:W-:Y:S02]  /*d0de0*/  STL.64 [R1+0x128], R22 ;  /* 0x0001281601007387 */ /* 0x000fe40000100a00 */
[----:B------:R-:W-:-:S02]  /*d0df0*/  IMAD.MOV.U32 R0, RZ, RZ, R21 ;  /* 0x000000ffff007224 */ /* 0x000fc400078e0015 */
[----:B------:R-:W0:Y:S04]  /*d0e00*/  LDSM.16.M88.4 R20, [R6+0x2c100] ;  /* 0x02c100000614783b */ /* 0x000e280000000200 */
[----:B0-----:R-:W-:Y:S01]  /*d0e10*/  STL.64 [R1+0x110], R20 ;  /* 0x0001101401007387 */ /* 0x001fe20000100a00 */
        /* <DEDUP_REMOVED lines=8> */
[----:B------:R-:W0:Y:S02]  /*d0ea0*/  LDSM.16.M88.4 R20, [R6+0x38100] ;  /* 0x038100000614783b */ /* 0x000e240000000200 */
[----:B------:R-:W1:Y:S04]  /*d0eb0*/  LDSM.16.M88.4 R4, [R6+0x3c100] ;  /* 0x03c100000604783b */ /* 0x000e680000000200 */
[----:B0-----:R-:W-:Y:S01]  /*d0ec0*/  STL.64 [R1+0xe0], R20 ;  /* 0x0000e01401007387 */ /* 0x001fe20000100a00 */
[----:B------:R0:W-:Y:S03]  /*d0ed0*/  STL.64 [R1+0xe8], R22 ;  /* 0x0000e81601007387 */ /* 0x0001e60000100a00 */
[----:B0-----:R-:W2:Y:S01]  /*d0ee0*/  LDL.LU.64 R22, [R1+0x95f8] ;  /* 0x0095f80001167983 */ /* 0x001ea20000300a00 */
[----:B-1----:R-:W-:Y:S02]  /*d0ef0*/  STL.64 [R1+0xd0], R4 ;  /* 0x0000d00401007387 */ /* 0x002fe40000100a00 */
[----:B------:R0:W-:Y:S02]  /*d0f00*/  STL.64 [R1+0xd8], R6 ;  /* 0x0000d80601007387 */ /* 0x0001e40000100a00 */
[----:B0-----:R-:W4:Y:S04]  /*d0f10*/  LDL.LU R7, [R1+0x95f0] ;  /* 0x0095f00001077983 */ /* 0x001f280000300800 */
[----:B----4-:R-:W0:Y:S04]  /*d0f20*/  LDSM.16.MT88.4 R4, [R7+0x48080] ;  /* 0x048080000704783b */ /* 0x010e280000004200 */
[----:B0-----:R-:W-:Y:S01]  /*d0f30*/  STL.64 [R1+0x9450], R6 ;  /* 0x0094500601007387 */ /* 0x001fe20000100a00 */
[----:B------:R0:W-:Y:S03]  /*d0f40*/  STL.64 [R1+0x9448], R4 ;  /* 0x0094480401007387 */ /* 0x0001e60000100a00 */
[----:B0-----:R-:W4:Y:S01]  /*d0f50*/  LDL.LU R4, [R1+0x8c0] ;  /* 0x0008c00001047983 */ /* 0x001f220000300800 */
[----:B------:R-:W4:Y:S02]  /*d0f60*/  LDL.LU R5, [R1+0x8c4] ;  /* 0x0008c40001057983 */ /* 0x000f240000300800 */
[----:B------:R-:W4:Y:S02]  /*d0f70*/  LDL.LU R6, [R1+0x8c8] ;  /* 0x0008c80001067983 */ /* 0x000f240000300800 */
[----:B------:R-:W4:Y:S02]  /*d0f80*/  LDL.LU R7, [R1+0x8cc] ;  /* 0x0008cc0001077983 */ /* 0x000f240000300800 */
[C---:B----4-:R-:W-:Y:S08]  /*d0f90*/  HMMA.16816.F32.BF16 R8, R16.reuse, R10, R4 ;  /* 0x0000000a1008723c */ /* 0x050ff00000041804 */
[----:B--2---:R-:W-:Y:S07]  /*d0fa0*/  HMMA.16816.F32.BF16 R4, R16, R22, R12 ;  /* 0x000000161004723c */ /* 0x004fee000004180c */
[----:B------:R-:W-:-:S02]  /*d0fb0*/  IMAD.MOV.U32 R22, RZ, RZ, R3 ;  /* 0x000000ffff167224 */ /* 0x000fc400078e0003 */
[----:B------:R-:W-:-:S06]  /*d0fc0*/  IMAD.MOV.U32 R23, RZ, RZ, R2 ;  /* 0x000000ffff177224 */ /* 0x000fcc00078e0002 */
[----:B------:R-:W-:Y:S01]  /*d0fd0*/  STL.64 [R1+0x8c0], R8 ;  /* 0x0008c00801007387 */ /* 0x000fe20000100a00 */
[----:B------:R0:W-:Y:S07]  /*d0fe0*/  STL.64 [R1+0x8c8], R10 ;  /* 0x0008c80a01007387 */ /* 0x0001ee0000100a00 */
[----:B------:R1:W-:Y:S02]  /*d0ff0*/  STL.64 [R1+0x8b0], R4 ;  /* 0x0008b00401007387 */ /* 0x0003e40000100a00 */
[----:B------:R-:W2:Y:S01]  /*d1000*/  LDL.LU R3, [R1+0x95ec] ;  /* 0x0095ec0001037983 */ /* 0x000ea20000300800 */
[----:B------:R-:W4:Y:S04]  /*d1010*/  LDL.LU R2, [R1+0x95e8] ;  /* 0x0095e80001027983 */ /* 0x000f280000300800 */
[----:B0-----:R-:W2:Y:S01]  /*d1020*/  LDL.LU R10, [R1+0x88] ;  /* 0x00008800010a7983 */ /* 0x001ea20000300800 */
[----:B------:R-:W2:Y:S02]  /*d1030*/  LDL.LU R11, [R1+0x8c] ;  /* 0x00008c00010b7983 */ /* 0x000ea40000300800 */
[----:B------:R-:W-:-:S02]  /*d1040*/  IMAD.MOV.U32 R26, RZ, RZ, R6 ;  /* 0x000000ffff1a7224 */ /* 0x000fc400078e0006 */
[----:B------:R-:W-:Y:S01]  /*d1050*/  IMAD.MOV.U32 R27, RZ, RZ, R7 ;  /* 0x000000ffff1b7224 */ /* 0x000fe200078e0007 */
[----:B--2---:R0:W-:Y:S01]  /*d1060*/  STL.64 [R1+0x95a8], R10 ;  /* 0x0095a80a01007387 */ /* 0x0041e20000100a00 */
[----:B-1----:R-:W2:Y:S02]  /*d1070*/  LDL.LU R4, [R1+0x870] ;  /* 0x0008700001047983 */ /* 0x002ea40000300800 */
[----:B------:R-:W2:Y:S02]  /*d1080*/  LDL.LU R5, [R1+0x874] ;  /* 0x0008740001057983 */ /* 0x000ea40000300800 */
[----:B------:R-:W2:Y:S01]  /*d1090*/  LDL.LU R6, [R1+0x878] ;  /* 0x0008780001067983 */ /* 0x000ea20000300800 */
[----:B------:R-:W2:Y:S04]  /*d10a0*/  LDL.LU R7, [R1+0x87c] ;  /* 0x00087c0001077983 */ /* 0x000ea80000300800 */
[----:B--2---:R1:W-:Y:S01]  /*d10b0*/  STL.64 [R1+0x95b8], R6 ;  /* 0x0095b80601007387 */ /* 0x0043e20000100a00 */
[----:B------:R-:W-:Y:S02]  /*d10c0*/  STL.64 [R1+0x95b0], R4 ;  /* 0x0095b00401007387 */ /* 0x000fe40000100a00 */
[----:B------:R-:W2:Y:S02]  /*d10d0*/  LDL.LU R8, [R1+0x890] ;  /* 0x0008900001087983 */ /* 0x000ea40000300800 */
[----:B------:R-:W2:Y:S01]  /*d10e0*/  LDL.LU R9, [R1+0x894] ;  /* 0x0008940001097983 */ /* 0x000ea20000300800 */
[----:B0-----:R-:W2:Y:S01]  /*d10f0*/  LDL.LU R10, [R1+0x898] ;  /* 0x00089800010a7983 */ /* 0x001ea20000300800 */
[----:B------:R-:W2:Y:S02]  /*d1100*/  LDL.LU R11, [R1+0x89c] ;  /* 0x00089c00010b7983 */ /* 0x000ea40000300800 */
[----:B------:R-:W-:-:S02]  /*d1110*/  IMAD.MOV.U32 R14, RZ, RZ, R29 ;  /* 0x000000ffff0e7224 */ /* 0x000fc400078e001d */
[----:B------:R-:W-:Y:S01]  /*d1120*/  IMAD.MOV.U32 R15, RZ, RZ, R28 ;  /* 0x000000ffff0f7224 */ /* 0x000fe200078e001c */
[----:B--2---:R-:W-:Y:S01]  /*d1130*/  STL.64 [R1+0x95c8], R10 ;  /* 0x0095c80a01007387 */ /* 0x004fe20000100a00 */
[----:B------:R0:W-:Y:S02]  /*d1140*/  STL.64 [R1+0x95c0], R8 ;  /* 0x0095c00801007387 */ /* 0x0001e40000100a00 */
[----:B-1----:R-:W2:Y:S02]  /*d1150*/  LDL.LU R6, [R1+0xa8] ;  /* 0x0000a80001067983 */ /* 0x002ea40000300800 */
[----:B------:R-:W2:Y:S01]  /*d1160*/  LDL.LU R7, [R1+0xac] ;  /* 0x0000ac0001077983 */ /* 0x000ea20000300800 */
[----:B0-----:R-:W2:Y:S01]  /*d1170*/  LDL.LU R8, [R1+0x8a0] ;  /* 0x0008a00001087983 */ /* 0x001ea20000300800 */
[----:B------:R-:W2:Y:S02]  /*d1180*/  LDL.LU R9, [R1+0x8a4] ;  /* 0x0008a40001097983 */ /* 0x000ea40000300800 */
[----:B------:R-:W2:Y:S02]  /*d1190*/  LDL.LU R10, [R1+0x8a8] ;  /* 0x0008a800010a7983 */ /* 0x000ea40000300800 */
[----:B------:R-:W2:Y:S01]  /*d11a0*/  LDL.LU R11, [R1+0x8ac] ;  /* 0x0008ac00010b7983 */ /* 0x000ea20000300800 */
[----:B------:R0:W-:Y:S01]  /*d11b0*/  STL.64 [R1+0x9570], R22 ;  /* 0x0095701601007387 */ /* 0x0001e20000100a00 */
[----:B------:R-:W2:Y:S02]  /*d11c0*/  LDL.LU R29, [R1+0x95e4] ;  /* 0x0095e400011d7983 */ /* 0x000ea40000300800 */
[----:B------:R-:W2:Y:S02]  /*d11d0*/  LDL.LU R28, [R1+0x95e0] ;  /* 0x0095e000011c7983 */ /* 0x000ea40000300800 */
[----:B------:R4:W-:Y:S01]  /*d11e0*/  STL.64 [R1+0x9578], R14 ;  /* 0x0095780e01007387 */ /* 0x0009e20000100a00 */
[----:B------:R-:W2:Y:S01]  /*d11f0*/  LDL.LU R20, [R1+0x840] ;  /* 0x0008400001147983 */ /* 0x000ea20000300800 */
[----:B------:R-:W2:Y:S03]  /*d1200*/  LDL.LU R21, [R1+0x844] ;  /* 0x0008440001157983 */ /* 0x000ea60000300800 */
[----:B0-----:R-:W2:Y:S01]  /*d1210*/  LDL.LU R22, [R1+0x848] ;  /* 0x0008480001167983 */ /* 0x001ea20000300800 */
        /* <DEDUP_REMOVED lines=18> */
[----:B------:R-:W2:Y:S01]  /*d1340*/  LDL.LU R29, [R1+0x95d0] ;  /* 0x0095d000011d7983 */ /* 0x000ea20000300800 */
[----:B0-----:R-:W2:Y:S01]  /*d1350*/  LDL.LU R20, [R1+0x860] ;  /* 0x0008600001147983 */ /* 0x001ea20000300800 */
[----:B------:R-:W2:Y:S02]  /*d1360*/  LDL.LU R21, [R1+0x864] ;  /* 0x0008640001157983 */ /* 0x000ea40000300800 */
[----:B------:R-:W2:Y:S02]  /*d1370*/  LDL.LU R22, [R1+0x868] ;  /* 0x0008680001167983 */ /* 0x000ea40000300800 */
[----:B------:R-:W2:Y:S01]  /*d1380*/  LDL.LU R23, [R1+0x86c] ;  /* 0x00086c0001177983 */ /* 0x000ea20000300800 */
[----:B------:R0:W-:Y:S01]  /*d1390*/  STL [R1+0x8ccc], R27 ;  /* 0x008ccc1b01007387 */ /* 0x0001e20000100800 */
[----:B------:R4:W-:Y:S02]  /*d13a0*/  STL [R1+0x8cc8], R26 ;  /* 0x008cc81a01007387 */ /* 0x0009e40000100800 */
[----:B---3--:R-:W-:Y:S02]  /*d13b0*/  STL.64 [R1+0x9520], R24 ;  /* 0x0095201801007387 */ /* 0x008fe40000100a00 */
[----:B------:R-:W3:Y:S01]  /*d13c0*/  LDL.LU.64 R10, [R1+0x95c8] ;  /* 0x0095c800010a7983 */ /* 0x000ee20000300a00 */
[----:B------:R-:W3:Y:S04]  /*d13d0*/  LDL.LU.64 R8, [R1+0x95c0] ;  /* 0x0095c00001087983 */ /* 0x000ee80000300a00 */
[----:B------:R-:W-:Y:S02]  /*d13e0*/  STL.64 [R1+0x8a0], R4 ;  /* 0x0008a00401007387 */ /* 0x000fe40000100a00 */
[----:B0-----:R-:W-:-:S02]  /*d13f0*/  IMAD.MOV.U32 R27, RZ, RZ, R2 ;  /* 0x000000ffff1b7224 */ /* 0x001fc400078e0002 */
[----:B----4-:R-:W-:Y:S01]  /*d1400*/  IMAD.MOV.U32 R26, RZ, RZ, R3 ;  /* 0x000000ffff1a7224 */ /* 0x010fe200078e0003 */
[----:B------:R0:W-:Y:S04]  /*d1410*/  STL.64 [R1+0x8a8], R6 ;  /* 0x0008a80601007387 */ /* 0x0001e80000100a00 */
[----:B0-----:R-:W4:Y:S01]  /*d1420*/  LDL.LU.64 R6, [R1+0x95b8] ;  /* 0x0095b80001067983 */ /* 0x001f220000300a00 */
[----:B------:R-:W4:Y:S01]  /*d1430*/  LDL.LU.64 R4, [R1+0x95b0] ;  /* 0x0095b00001047983 */ /* 0x000f220000300a00 */
[C---:B---3--:R-:W-:Y:S02]  /*d1440*/  HMMA.16816.F32.BF16 R24, R16.reuse, R26, R8 ;  /* 0x0000001a1018723c */ /* 0x048fe40000041808 */
[----:B------:R-:W4:Y:S06]  /*d1450*/  LDL.LU.64 R10, [R1+0x95a8] ;  /* 0x0095a800010a7983 */ /* 0x000f2c0000300a00 */
[C---:B----4-:R-:W-:Y:S01]  /*d1460*/  HMMA.16816.F32.BF16 R8, R16.reuse, R10, R4 ;  /* 0x0000000a1008723c */ /* 0x050fe20000041804 */
[----:B------:R-:W3:Y:S11]  /*d1470*/  LDL.LU R4, [R1+0x4f0] ;  /* 0x0004f00001047983 */ /* 0x000ef60000300800 */
[----:B------:R-:W-:Y:S03]  /*d1480*/  @!UPT UIADD3 URZ, URZ, URZ, URZ ;  /* 0x0000003f3f3ff290 */ /* 0x000fe6000fffe03f */
[----:B------:R-:W-:Y:S02]  /*d1490*/  STL.64 [R1+0x890], R24 ;  /* 0x0008901801007387 */ /* 0x000fe40000100a00 */
[----:B------:R-:W-:Y:S06]  /*d14a0*/  STL.64 [R1+0x898], R26 ;  /* 0x0008981a01007387 */ /* 0x000fec0000100a00 */
[----:B------:R-:W-:Y:S01]  /*d14b0*/  STL.64 [R1+0x870], R8 ;  /* 0x0008700801007387 */ /* 0x000fe20000100a00 */
[----:B------:R-:W-:Y:S02]  /*d14c0*/  STL.64 [R1+0x878], R10 ;  /* 0x0008780a01007387 */ /* 0x000fe40000100a00 */
[----:B------:R-:W3:Y:S02]  /*d14d0*/  LDL.LU R5, [R1+0x4f4] ;  /* 0x0004f40001057983 */ /* 0x000ee40000300800 */
[----:B------:R-:W4:Y:S01]  /*d14e0*/  LDL.LU R6, [R1+0x4f8] ;  /* 0x0004f80001067983 */ /* 0x000f220000300800 */
[----:B------:R-:W4:Y:S04]  /*d14f0*/  LDL.LU R7, [R1+0x4fc] ;  /* 0x0004fc0001077983 */ /* 0x000f280000300800 */
        /* <DEDUP_REMOVED lines=8> */
[----:B------:R-:W2:Y:S02]  /*d1580*/  LDL.LU R26, [R1+0x4d8] ;  /* 0x0004d800011a7983 */ /* 0x000ea40000300800 */
[----:B------:R-:W2:Y:S02]  /*d1590*/  LDL.LU R27, [R1+0x4dc] ;  /* 0x0004dc00011b7983 */ /* 0x000ea40000300800 */
[----:B--2---:R-:W-:Y:S01]  /*d15a0*/  STL.64 [R1+0x9538], R26 ;  /* 0x0095381a01007387 */ /* 0x004fe20000100a00 */
[----:B----4-:R0:W-:Y:S03]  /*d15b0*/  STL.64 [R1+0x9530], R24 ;  /* 0x0095301801007387 */ /* 0x0101e60000100a00 */
[----:B0-----:R-:W2:Y:S01]  /*d15c0*/  LDL.64 R24, [R1+0x10] ;  /* 0x0000100001187983 */ /* 0x001ea20000100a00 */
[C---:B------:R-:W-:Y:S03]  /*d15d0*/  HMMA.16816.F32.BF16 R12, R16.reuse, R14, R20 ;  /* 0x0000000e100c723c */ /* 0x040fe60000041814 */
[----:B--2---:R0:W-:Y:S01]  /*d15e0*/  STL.64 [R1+0x9548], R24 ;  /* 0x0095481801007387 */ /* 0x0041e20000100a00 */
[----:B------:R-:W2:Y:S03]  /*d15f0*/  LDL.64 R8, [R1] ;  /* 0x0000000001087983 */ /* 0x000ea60000100a00 */
[----:B0-----:R-:W4:Y:S04]  /*d1600*/  LDL.64 R24, [R1+0x20] ;  /* 0x0000200001187983 */ /* 0x001f280000100a00 */
[----:B--2---:R0:W-:Y:S04]  /*d1610*/  STL.64 [R1+0x9540], R8 ;  /* 0x0095400801007387 */ /* 0x0041e80000100a00 */
        /* <DEDUP_REMOVED lines=25> */
[----:B---3--:R-:W-:Y:S01]  /*d17b0*/  HMMA.16816.F32.BF16 R16, R16, R22, R4 ;  /* 0x000000161010723c */ /* 0x008fe20000041804 */
[----:B------:R-:W4:Y:S01]  /*d17c0*/  LDL.LU.64 R6, [R1+0x9568] ;  /* 0x0095680001067983 */ /* 0x000f220000300a00 */
[----:B------:R-:W4:Y:S02]  /*d17d0*/  LDL.LU.64 R4, [R1+0x9560] ;  /* 0x0095600001047983 */ /* 0x000f240000300a00 */
[----:B------:R-:W4:Y:S02]  /*d17e0*/  LDL.LU.64 R22, [R1+0x9558] ;  /* 0x0095580001167983 */ /* 0x000f240000300a00 */
[----:B------:R-:W4:Y:S11]  /*d17f0*/  LDL.LU.64 R20, [R1+0x9550] ;  /* 0x0095500001147983 */ /* 0x000f360000300a00 */
[----:B------:R-:W-:Y:S06]  /*d1800*/  @!UPT UIADD3 URZ, URZ, URZ, URZ ;  /* 0x0000003f3f3ff290 */ /* 0x000fec000fffe03f */
[----:B------:R0:W-:Y:S01]  /*d1810*/  STL.64 [R1+0x500], R16 ;  /* 0x0005001001007387 */ /* 0x0001e20000100a00 */
[----:B------:R1:W-:Y:S03]  /*d1820*/  STL.64 [R1+0x508], R18 ;  /* 0x0005081201007387 */ /* 0x0003e60000100a00 */
[----:B0-----:R-:W3:Y:S01]  /*d1830*/  LDL.LU R16, [R1+0x4a0] ;  /* 0x0004a00001107983 */ /* 0x001ee20000300800 */
[----:B------:R-:W3:Y:S02]  /*d1840*/  LDL.LU R17, [R1+0x4a4] ;  /* 0x0004a40001117983 */ /* 0x000ee40000300800 */
[----:B-1----:R-:W2:Y:S02]  /*d1850*/  LDL.LU R18, [R1+0x4a8] ;  /* 0x0004a80001127983 */ /* 0x002ea40000300800 */
        /* <DEDUP_REMOVED lines=9> */
[----:B------:R-:W-:Y:S01]  /*d18f0*/  STL.64 [R1+0x4f0], R4 ;  /* 0x0004f00401007387 */ /* 0x000fe20000100a00 */
[----:B------:R0:W-:Y:S02]  /*d1900*/  STL.64 [R1+0x4f8], R6 ;  /* 0x0004f80601007387 */ /* 0x0001e40000100a00 */
[----:B0-----:R-:W-:Y:S02]  /*d1910*/  IMAD.MOV.U32 R7, RZ, RZ, R24 ;  /* 0x000000ffff077224 */ /* 0x001fe400078e0018 */
[----:B------:R-:W-:Y:S02]  /*d1920*/  IMAD.MOV.U32 R6, RZ, RZ, R25 ;  /* 0x000000ffff067224 */ /* 0x000fe400078e0019 */
        /* <DEDUP_REMOVED lines=10> */
[----:B------:R-:W-:Y:S01]  /*d19d0*/  STL.64 [R1+0x9480], R6 ;  /* 0x0094800601007387 */ /* 0x000fe20000100a00 */
[----:B------:R0:W-:Y:S04]  /*d19e0*/  STL.64 [R1+0x9478], R4 ;  /* 0x0094780401007387 */ /* 0x0001e80000100a00 */
[----:B0-----:R-:W4:Y:S01]  /*d19f0*/  LDL.LU R4, [R1+0x830] ;  /* 0x0008300001047983 */ /* 0x001f220000300800 */
[----:B------:R-:W4:Y:S02]  /*d1a00*/  LDL.LU R5, [R1+0x834] ;  /* 0x0008340001057983 */ /* 0x000f240000300800 */
[----:B------:R-:W4:Y:S01]  /*d1a10*/  LDL.LU R6, [R1+0x838] ;  /* 0x0008380001067983 */ /* 0x000f220000300800 */
[----:B---3--:R-:W-:Y:S01]  /*d1a20*/  HMMA.16816.F32.BF16 R24, R20, R8, R24 ;  /* 0x000000081418723c */ /* 0x008fe20000041818 */
[----:B------:R-:W-:-:S02]  /*d1a30*/  IMAD.MOV.U32 R2, RZ, RZ, R8 ;  /* 0x000000ffff027224 */ /* 0x000fc400078e0008 */
[----:B------:R-:W-:Y:S02]  /*d1a40*/  IMAD.MOV.U32 R3, RZ, RZ, R9 ;  /* 0x000000ffff037224 */ /* 0x000fe400078e0009 */
[----:B------:R-:W3:Y:S11]  /*d1a50*/  LDL.LU.64 R8, [R1+0x9528] ;  /* 0x0095280001087983 */ /* 0x000ef60000300a00 */
[----:B------:R-:W-:Y:S07]  /*d1a60*/  @!UPT UIADD3 URZ, URZ, URZ, URZ ;  /* 0x0000003f3f3ff290 */ /* 0x000fee000fffe03f */
[----:B------:R0:W-:Y:S04]  /*d1a70*/  STL.64 [R1+0x4d0], R24 ;  /* 0x0004d01801007387 */ /* 0x0001e80000100a00 */
[----:B0-----:R-:W2:Y:S01]  /*d1a80*/  LDL.LU.64 R24, [R1+0x9520] ;  /* 0x0095200001187983 */ /* 0x001ea20000300a00 */
[----:B------:R-:W-:Y:S02]  /*d1a90*/  IMAD.MOV.U32 R11, RZ, RZ, R27 ;  /* 0x000000ffff0b7224 */ /* 0x000fe400078e001b */
[----:B------:R-:W-:-:S03]  /*d1aa0*/  IMAD.MOV.U32 R10, RZ, RZ, R26 ;  /* 0x000000ffff0a7224 */ /* 0x000fc600078e001a */
[----:B------:R-:W-:Y:S02]  /*d1ab0*/  STL [R1+0x8cd4], R11 ;  /* 0x008cd40b01007387 */ /* 0x000fe40000100800 */
[----:B------:R-:W-:Y:S01]  /*d1ac0*/  STL [R1+0x8cd0], R10 ;  /* 0x008cd00a01007387 */ /* 0x000fe20000100800 */
[C---:B--2---:R-:W-:Y:S11]  /*d1ad0*/  HMMA.16816.F32.BF16 R12, R20.reuse, R24, R12 ;  /* 0x00000018140c723c */ /* 0x044ff6000004180c */
[----:B------:R-:W-:Y:S11]  /*d1ae0*/  @!UPT UIADD3 URZ, URZ, URZ, URZ ;  /* 0x0000003f3f3ff290 */ /* 0x000ff6000fffe03f */
[----:B------:R-:W-:Y:S01]  /*d1af0*/  @!UPT UIADD3 URZ, URZ, URZ, URZ ;  /* 0x0000003f3f3ff290 */ /* 0x000fe2000fffe03f */
        /* <DEDUP_REMOVED lines=11> */
[----:B0-----:R-:W4:Y:S01]  /*d1bb0*/  LDL.64 R12, [R1+0x30] ;  /* 0x00003000010c7983 */ /* 0x001f220000100a00 */
[----:B---3--:R-:W-:Y:S02]  /*d1bc0*/  STL.64 [R1+0x94c0], R8 ;  /* 0x0094c00801007387 */ /* 0x008fe40000100a00 */
[----:B------:R-:W-:Y:S01]  /*d1bd0*/  IMAD.MOV.U32 R7, RZ, RZ, R29 ;  /* 0x000000ffff077224 */ /* 0x000fe200078e001d */
[C---:B--2---:R-:W-:Y:S11]  /*d1be0*/  HMMA.16816.F32.BF16 R16, R20.reuse, R8, R16 ;  /* 0x000000081410723c */ /* 0x044ff60000041810 */
[----:B------:R-:W-:Y:S11]  /*d1bf0*/  @!UPT UIADD3 URZ, URZ, URZ, URZ ;  /* 0x0000003f3f3ff290 */ /* 0x000ff6000fffe03f */
[----:B------:R-:W-:Y:S01]  /*d1c00*/  @!UPT UIADD3 URZ, URZ, URZ, URZ ;  /* 0x0000003f3f3ff290 */ /* 0x000fe2000fffe03f */
[----:B------:R-:W-:Y:S01]  /*d1c10*/  STL.64 [R1+0x4a0], R16 ;  /* 0x0004a01001007387 */ /* 0x000fe20000100a00 */
[----:B------:R-:W-:Y:S02]  /*d1c20*/  STL.64 [R1+0x4a8], R18 ;  /* 0x0004a81201007387 */ /* 0x000fe40000100a00 */
[----:B------:R-:W0:Y:S01]  /*d1c30*/  LDSM.16.MT88.4 R16, [R28+0x48000] ;  /* 0x048000001c10783b */ /* 0x000e220000004200 */
[----:B----4-:R-:W-:Y:S01]  /*d1c40*/  HMMA.16816.F32.BF16 R4, R20, R12, R4 ;  /* 0x0000000c1404723c */ /* 0x010fe20000041804 */
[----:B0-----:R-:W-:Y:S02]  /*d1c50*/  STL.64 [R1+0x9300], R18 ;  /* 0x0093001201007387 */ /* 0x001fe40000100a00 */
[----:B------:R-:W-:Y:S11]  /*d1c60*/  STL.64 [R1+0x92f8], R16 ;  /* 0x0092f81001007387 */ /* 0x000ff60000100a00 */
[----:B------:R-:W-:Y:S09]  /*d1c70*/  @!UPT UIADD3 URZ, URZ, URZ, URZ ;  /* 0x0000003f3f3ff290 */ /* 0x000ff2000fffe03f */
[----:B------:R0:W-:Y:S02]  /*d1c80*/  STL.64 [R1+0x830], R4 ;  /* 0x0008300401007387 */ /* 0x0001e40000100a00 */
[----:B0-----:R-:W2:Y:S04]  /*d1c90*/  LDL.64 R4, [R1+0x100] ;  /* 0x0001000001047983 */ /* 0x001ea80000100a00 */
[----:B--2---:R0:W-:Y:S04]  /*d1ca0*/  STL.64 [R1+0x9490], R4 ;  /* 0x0094900401007387 */ /* 0x0041e80000100a00 */
[----:B0-----:R-:W2:Y:S04]  /*d1cb0*/  LDL.64 R4, [R1+0x110] ;  /* 0x0001100001047983 */ /* 0x001ea80000100a00 */
[----:B--2---:R-:W-:Y:S01]  /*d1cc0*/  STL.64 [R1+0x94a8], R4 ;  /* 0x0094a80401007387 */ /* 0x004fe20000100a00 */
[----:B------:R-:W2:Y:S03]  /*d1cd0*/  LDL.64 R16, [R1+0xf0] ;  /* 0x0000f00001107983 */ /* 0x000ea60000100a00 */
[----:B--2---:R0:W-:Y:S04]  /*d1ce0*/  STL.64 [R1+0x9488], R16 ;  /* 0x0094881001007387 */ /* 0x0041e80000100a00 */
[----:B0-----:R-:W2:Y:S01]  /*d1cf0*/  LDL.LU R16, [R1+0x7d0] ;  /* 0x0007d00001107983 */ /* 0x001ea20000300800 */
[----:B------:R-:W2:Y:S02]  /*d1d00*/  LDL.LU R17, [R1+0x7d4] ;  /* 0x0007d40001117983 */ /* 0x000ea40000300800 */
[----:B------:R-:W3:Y:S02]  /*d1d10*/  LDL.LU R18, [R1+0x7d8] ;  /* 0x0007d80001127983 */ /* 0x000ee40000300800 */
[----:B------:R-:W3:Y:S01]  /*d1d20*/  LDL.LU R19, [R1+0x7dc] ;  /* 0x0007dc0001137983 */ /* 0x000ee20000300800 */
[----:B------:R-:W4:Y:S01]  /*d1d30*/  LDL.64 R8, [R1+0x130] ;  /* 0x0001300001087983 */ /* 0x000f220000100a00 */
[----:B------:R-:W-:-:S03]  /*d1d40*/  IMAD.MOV.U32 R27, RZ, RZ, R12 ;  /* 0x000000ffff1b7224 */ /* 0x000fc600078e000c */
[----:B----4-:R0:W-:Y:S04]  /*d1d50*/  STL.64 [R1+0x94d0], R8 ;  /* 0x0094d00801007387 */ /* 0x0101e80000100a00 */
[----:B0-----:R-:W4:Y:S01]  /*d1d60*/  LDL.LU R8, [R1+0x810] ;  /* 0x0008100001087983 */ /* 0x001f220000300800 */
[----:B------:R-:W4:Y:S02]  /*d1d70*/  LDL.LU R9, [R1+0x814] ;  /* 0x0008140001097983 */ /* 0x000f240000300800 */
[----:B------:R-:W2:Y:S02]  /*d1d80*/  LDL.LU R10, [R1+0x818] ;  /* 0x00081800010a7983 */ /* 0x000ea40000300800 */
[----:B------:R-:W2:Y:S02]  /*d1d90*/  LDL.LU R11, [R1+0x81c] ;  /* 0x00081c00010b7983 */ /* 0x000ea40000300800 */
[----:B------:R-:W-:Y:S01]  /*d1da0*/  IMAD.MOV.U32 R26, RZ, RZ, R13 ;  /* 0x000000ffff1a7224 */ /* 0x000fe200078e000d */
[----:B------:R-:W3:Y:S01]  /*d1db0*/  LDL.LU R12, [R1+0x820] ;  /* 0x00082000010c7983 */ /* 0x000ee20000300800 */
[----:B------:R-:W3:Y:S02]  /*d1dc0*/  LDL.LU R13, [R1+0x824] ;  /* 0x00082400010d7983 */ /* 0x000ee40000300800 */
[----:B------:R-:W3:Y:S02]  /*d1dd0*/  LDL.LU R14, [R1+0x828] ;  /* 0x00082800010e7983 */ /* 0x000ee40000300800 */
[----:B------:R-:W3:Y:S01]  /*d1de0*/  LDL.LU R15, [R1+0x82c] ;  /* 0x00082c00010f7983 */ /* 0x000ee20000300800 */
[----:B--2---:R-:W-:Y:S01]  /*d1df0*/  STL.64 [R1+0x94f0], R10 ;  /* 0x0094f00a01007387 */ /* 0x004fe20000100a00 */
[----:B----4-:R0:W-:Y:S02]  /*d1e00*/  STL.64 [R1+0x94e8], R8 ;  /* 0x0094e80801007387 */ /* 0x0101e40000100a00 */
[----:B------:R-:W2:Y:S02]  /*d1e10*/  LDL R4, [R1+0x120] ;  /* 0x0001200001047983 */ /* 0x000ea40000100800 */
[----:B------:R-:W-:-:S02]  /*d1e20*/  IMAD.MOV.U32 R5, RZ, RZ, R0 ;  /* 0x000000ffff057224 */ /* 0x000fc400078e0000 */
[----:B------:R-:W-:Y:S02]  /*d1e30*/  IMAD.MOV.U32 R29, RZ, RZ, R6 ;  /* 0x000000ffff1d7224 */ /* 0x000fe400078e0006 */
[----:B------:R-:W-:Y:S01]  /*d1e40*/  IMAD.MOV.U32 R28, RZ, RZ, R7 ;  /* 0x000000ffff1c7224 */ /* 0x000fe200078e0007 */
[----:B0-----:R-:W3:Y:S04]  /*d1e50*/  LDL R8, [R1+0x150] ;  /* 0x0001500001087983 */ /* 0x001ee80000100800 */
[----:B------:R-:W3:Y:S01]  /*d1e60*/  LDL R9, [R1+0x154] ;  /* 0x0001540001097983 */ /* 0x000ee20000100800 */
[----:B------:R-:W4:Y:S03]  /*d1e70*/  LDL.LU R0, [R1+0x9500] ;  /* 0x0095000001007983 */ /* 0x000f260000300800 */
        /* <DEDUP_REMOVED lines=8> */
[----:B0-----:R-:W2:Y:S01]  /*d1f00*/  LDL.64 R4, [R1+0x140] ;  /* 0x0001400001047983 */ /* 0x001ea20000100a00 */
[----:B------:R-:W-:Y:S02]  /*d1f10*/  STL.64 [R1+0x94a0], R18 ;  /* 0x0094a01201007387 */ /* 0x000fe40000100a00 */
[----:B------:R0:W-:Y:S02]  /*d1f20*/  STL.64 [R1+0x9498], R16 ;  /* 0x0094981001007387 */ /* 0x0001e40000100a00 */
[----:B0-----:R-:W3:Y:S01]  /*d1f30*/  LDL.LU R16, [R1+0x7e0] ;  /* 0x0007e00001107983 */ /* 0x001ee20000300800 */
[----:B------:R-:W3:Y:S02]  /*d1f40*/  LDL.LU R17, [R1+0x7e4] ;  /* 0x0007e40001117983 */ /* 0x000ee40000300800 */
[----:B------:R-:W2:Y:S02]  /*d1f50*/  LDL.LU R18, [R1+0x7e8] ;  /* 0x0007e80001127983 */ /* 0x000ea40000300800 */
[----:B------:R-:W2:Y:S09]  /*d1f60*/  LDL.LU R19, [R1+0x7ec] ;  /* 0x0007ec0001137983 */ /* 0x000eb20000300800 */
        /* <DEDUP_REMOVED lines=8> */
[----:B------:R-:W-:Y:S01]  /*d1ff0*/  STL [R1+0x93cc], R26 ;  /* 0x0093cc1a01007387 */ /* 0x000fe20000100800 */
[----:B------:R-:W-:Y:S02]  /*d2000*/  STL [R1+0x93c8], R27 ;  /* 0x0093c81b01007387 */ /* 0x000fe40000100800 */
[----:B------:R-:W-:Y:S02]  /*d2010*/  STL [R1+0x8b9c], R28 ;  /* 0x008b9c1c01007387 */ /* 0x000fe40000100800 */
[----:B------:R-:W-:Y:S01]  /*d2020*/  STL [R1+0x8b98], R29 ;  /* 0x008b981d01007387 */ /* 0x000fe20000100800 */
[----:B------:R-:W3:Y:S01]  /*d2030*/  LDL.LU.64 R12, [R1+0x94f8] ;  /* 0x0094f800010c7983 */ /* 0x000ee20000300a00 */
[----:B------:R-:W-:Y:S02]  /*d2040*/  STL [R1+0x820], R8 ;  /* 0x0008200801007387 */ /* 0x000fe40000100800 */
[----:B------:R0:W-:Y:S02]  /*d2050*/  STL [R1+0x82c], R11 ;  /* 0x00082c0b01007387 */ /* 0x0001e40000100800 */
[----:B0-----:R-:W2:Y:S01]  /*d2060*/  LDL.LU.64 R10, [R1+0x94f0] ;  /* 0x0094f000010a7983 */ /* 0x001ea20000300a00 */
[----:B------:R-:W2:Y:S02]  /*d2070*/  LDL.LU.64 R8, [R1+0x94e8] ;  /* 0x0094e80001087983 */ /* 0x000ea40000300a00 */
[----:B------:R0:W-:Y:S02]  /*d2080*/  STL [R1+0x8f1c], R15 ;  /* 0x008f1c0f01007387 */ /* 0x0001e40000100800 */
[----:B------:R-:W-:Y:S01]  /*d2090*/  STL [R1+0x8f18], R14 ;  /* 0x008f180e01007387 */ /* 0x000fe20000100800 */
[----:B------:R-:W3:Y:S01]  /*d20a0*/  LDL.LU.64 R6, [R1+0x94e0] ;  /* 0x0094e00001067983 */ /* 0x000ee20000300a00 */
[----:B0-----:R-:W-:Y:S01]  /*d20b0*/  IMAD.MOV.U32 R15, RZ, RZ, R5 ;  /* 0x000000ffff0f7224 */ /* 0x001fe200078e0005 */
[C---:B--2---:R-:W-:Y:S02]  /*d20c0*/  HMMA.16816.F32.BF16 R8, R20.reuse, R4, R8 ;  /* 0x000000041408723c */ /* 0x044fe40000041808 */
[----:B------:R-:W3:Y:S11]  /*d20d0*/  LDL.LU.64 R4, [R1+0x94d8] ;  /* 0x0094d80001047983 */ /* 0x000ef60000300a00 */
[----:B------:R-:W-:Y:S10]  /*d20e0*/  @!UPT UIADD3 URZ, URZ, URZ, URZ ;  /* 0x0000003f3f3ff290 */ /* 0x000ff4000fffe03f */
[----:B------:R0:W-:Y:S04]  /*d20f0*/  STL.64 [R1+0x810], R8 ;  /* 0x0008100801007387 */ /* 0x0001e80000100a00 */
[----:B0-----:R-:W3:Y:S01]  /*d2100*/  LDL.LU.64 R8, [R1+0x94d0] ;  /* 0x0094d00001087983 */ /* 0x001ee20000300a00 */
[----:B------:R-:W-:Y:S02]  /*d2110*/  IMAD.MOV.U32 R29, RZ, RZ, R11 ;  /* 0x000000ffff1d7224 */ /* 0x000fe400078e000b */
[----:B------:R-:W-:Y:S02]  /*d2120*/  IMAD.MOV.U32 R28, RZ, RZ, R10 ;  /* 0x000000ffff1c7224 */ /* 0x000fe400078e000a */
[----:B------:R-:W-:Y:S01]  /*d2130*/  STL [R1+0x93d0], R15 ;  /* 0x0093d00f01007387 */ /* 0x000fe20000100800 */
[----:B------:R-:W-:Y:S02]  /*d2140*/  STL [R1+0x8cdc], R29 ;  /* 0x008cdc1d01007387 */ /* 0x000fe40000100800 */
[----:B------:R-:W-:Y:S01]  /*d2150*/  STL [R1+0x8cd8], R28 ;  /* 0x008cd81c01007387 */ /* 0x000fe20000100800 */
[----:B---3--:R-:W-:Y:S01]  /*d2160*/  HMMA.16816.F32.BF16 R4, R20, R8, R4 ;  /* 0x000000081404723c */ /* 0x008fe20000041804 */
[----:B------:R-:W-:-:S02]  /*d2170*/  IMAD.MOV.U32 R14, RZ, RZ, R8 ;  /* 0x000000ffff0e7224 */ /* 0x000fc400078e0008 */
[----:B------:R-:W-:Y:S11]  /*d2180*/  IMAD.MOV.U32 R10, RZ, RZ, R9 ;  /* 0x000000ffff0a7224 */ /* 0x000ff600078e0009 */
[----:B------:R-:W-:Y:S09]  /*d2190*/  @!UPT UIADD3 URZ, URZ, URZ, URZ ;  /* 0x0000003f3f3ff290 */ /* 0x000ff2000fffe03f */
[----:B------:R0:W-:Y:S01]  /*d21a0*/  STL.64 [R1+0x800], R4 ;  /* 0x0008000401007387 */ /* 0x0001e20000100a00 */
[----:B------:R1:W-:Y:S03]  /*d21b0*/  STL.64 [R1+0x808], R6 ;  /* 0x0008080601007387 */ /* 0x0003e60000100a00 */
[----:B0-----:R-:W1:Y:S01]  /*d21c0*/  LDL.LU.64 R4, [R1+0x94c8] ;  /* 0x0094c80001047983 */ /* 0x001e620000300a00 */
[----:B------:R-:W2:Y:S02]  /*d21d0*/  LDL.LU.64 R8, [R1+0x94c0] ;  /* 0x0094c00001087983 */ /* 0x000ea40000300a00 */
[----:B------:R-:W-:Y:S01]  /*d21e0*/  STL [R1+0x93d8], R10 ;  /* 0x0093d80a01007387 */ /* 0x000fe20000100800 */
[C---:B-1----:R-:W-:Y:S01]  /*d21f0*/  HMMA.16816.F32.BF16 R4, R20.reuse, R4, R16 ;  /* 0x000000041404723c */ /* 0x042fe20000041810 */
[----:B--2---:R0:W-:Y:S04]  /*d2200*/  STL.64 [R1+0x9458], R8 ;  /* 0x0094580801007387 */ /* 0x0041e80000100a00 */
[----:B0-----:R-:W2:Y:S01]  /*d2210*/  LDL.LU R8, [R1+0x7c0] ;  /* 0x0007c00001087983 */ /* 0x001ea20000300800 */
[----:B------:R-:W2:Y:S02]  /*d2220*/  LDL.LU R9, [R1+0x7c4] ;  /* 0x0007c40001097983 */ /* 0x000ea40000300800 */
[----:B------:R-:W2:Y:S02]  /*d2230*/  LDL.LU R10, [R1+0x7c8] ;  /* 0x0007c800010a7983 */ /* 0x000ea40000300800 */
[----:B------:R-:W2:Y:S01]  /*d2240*/  LDL.LU R11, [R1+0x7cc] ;  /* 0x0007cc00010b7983 */ /* 0x000ea20000300800 */
[----:B------:R-:W-:Y:S01]  /*d2250*/  STL [R1+0x93d4], R14 ;  /* 0x0093d40e01007387 */ /* 0x000fe20000100800 */
[----:B------:R-:W3:Y:S02]  /*d2260*/  LDL.LU.64 R18, [R1+0x94b8] ;  /* 0x0094b80001127983 */ /* 0x000ee40000300a00 */
[----:B------:R-:W3:Y:S09]  /*d2270*/  LDL.LU.64 R16, [R1+0x94b0] ;  /* 0x0094b00001107983 */ /* 0x000ef20000300a00 */
[----:B------:R0:W-:Y:S01]  /*d2280*/  STL.64 [R1+0x7f0], R4 ;  /* 0x0007f00401007387 */ /* 0x0001e20000100a00 */
[----:B------:R-:W-:Y:S03]  /*d2290*/  STL.64 [R1+0x7f8], R6 ;  /* 0x0007f80601007387 */ /* 0x000fe60000100a00 */
        /* <DEDUP_REMOVED lines=9> */
[----:B------:R-:W3:Y:S02]  /*d2330*/  LDL.LU.64 R4, [R1+0x9490] ;  /* 0x0094900001047983 */ /* 0x000ee40000300a00 */
        /* <DEDUP_REMOVED lines=8> */
[----:B------:R-:W-:Y:S02]  /*d23c0*/  IMAD.MOV.U32 R27, RZ, RZ, R5 ;  /* 0x000000ffff1b7224 */ /* 0x000fe400078e0005 */
[----:B------:R-:W3:Y:S01]  /*d23d0*/  LDL.LU.64 R6, [R1+0x9480] ;  /* 0x0094800001067983 */ /* 0x000ee20000300a00 */
[----:B------:R-:W3:Y:S02]  /*d23e0*/  LDL.LU.64 R4, [R1+0x9478] ;  /* 0x0094780001047983 */ /* 0x000ee40000300a00 */
[----:B------:R-:W-:Y:S02]  /*d23f0*/  STL.64 [R1+0x9400], R26 ;  /* 0x0094001a01007387 */ /* 0x000fe40000100a00 */
[----:B------:R0:W-:Y:S02]  /*d2400*/  STL.64 [R1+0x93f8], R24 ;  /* 0x0093f81801007387 */ /* 0x0001e40000100a00 */
[----:B0-----:R-:W-:-:S02]  /*d2410*/  IMAD.MOV.U32 R24, RZ, RZ, R2 ;  /* 0x000000ffff187224 */ /* 0x001fc400078e0002 */
[----:B------:R-:W-:Y:S01]  /*d2420*/  IMAD.MOV.U32 R25, RZ, RZ, R3 ;  /* 0x000000ffff197224 */ /* 0x000fe200078e0003 */
[----:B--2---:R-:W-:Y:S01]  /*d2430*/  HMMA.16816.F32.BF16 R8, R20, R16, R8 ;  /* 0x000000101408723c */ /* 0x004fe20000041808 */
[----:B------:R-:W-:Y:S02]  /*d2440*/  IMAD.MOV.U32 R14, RZ, RZ, R16 ;  /* 0x000000ffff0e7224 */ /* 0x000fe400078e0010 */
[----:B------:R-:W-:Y:S11]  /*d2450*/  IMAD.MOV.U32 R15, RZ, RZ, R17 ;  /* 0x000000ffff0f7224 */ /* 0x000ff600078e0011 */
[----:B------:R-:W-:Y:S09]  /*d2460*/  @!UPT UIADD3 URZ, URZ, URZ, URZ ;  /* 0x0000003f3f3ff290 */ /* 0x000ff2000fffe03f */
[----:B------:R0:W-:Y:S01]  /*d2470*/  STL.64 [R1+0x7c0], R8 ;  /* 0x0007c00801007387 */ /* 0x0001e20000100a00 */
[----:B------:R-:W-:Y:S02]  /*d2480*/  STL.64 [R1+0x7c8], R10 ;  /* 0x0007c80a01007387 */ /* 0x000fe40000100a00 */
[----:B------:R-:W2:Y:S02]  /*d2490*/  LDL.LU R2, [R1+0x9474] ;  /* 0x0094740001027983 */ /* 0x000ea40000300800 */
[----:B------:R-:W2:Y:S01]  /*d24a0*/  LDL.LU R3, [R1+0x9470] ;  /* 0x0094700001037983 */ /* 0x000ea20000300800 */
[----:B------:R3:W-:Y:S04]  /*d24b0*/  STL.64 [R1+0x9418], R24 ;  /* 0x0094181801007387 */ /* 0x0007e80000100a00 */
[----:B0-----:R-:W2:Y:S01]  /*d24c0*/  LDL.64 R8, [R1+0xe0] ;  /* 0x0000e00001087983 */ /* 0x001ea20000100a00 */
[----:B------:R-:W2:Y:S02]  /*d24d0*/  LDL.LU R16, [R1+0x490] ;  /* 0x0004900001107983 */ /* 0x000ea40000300800 */
[----:B------:R-:W2:Y:S02]  /*d24e0*/  LDL.LU R17, [R1+0x494] ;  /* 0x0004940001117983 */ /* 0x000ea40000300800 */
[----:B------:R-:W2:Y:S01]  /*d24f0*/  LDL.LU R18, [R1+0x498] ;  /* 0x0004980001127983 */ /* 0x000ea20000300800 */
[----:B------:R-:W2:Y:S01]  /*d2500*/  LDL.LU R19, [R1+0x49c] ;  /* 0x00049c0001137983 */ /* 0x000ea20000300800 */
        /* <DEDUP_REMOVED lines=8> */
[----:B------:R-:W3:Y:S01]  /*d2590*/  LDL.64 R4, [R1+0xd0] ;  /* 0x0000d00001047983 */ /* 0x000ee20000100a00 */
[----:B------:R-:W-:Y:S02]  /*d25a0*/  STL.64 [R1+0x9430], R24 ;  /* 0x0094301801007387 */ /* 0x000fe40000100a00 */
        /* <DEDUP_REMOVED lines=12> */
[----:B------:R-:W-:Y:S01]  /*d2670*/  HMMA.16816.F32.BF16 R16, R20, R8, R16 ;  /* 0x000000081410723c */ /* 0x000fe20000041810 */
        /* <DEDUP_REMOVED lines=12> */
[----:B------:R-:W-:Y:S01]  /*d2740*/  STL.64 [R1+0x7b0], R16 ;  /* 0x0007b01001007387 */ /* 0x000fe20000100a00 */
[----:B------:R0:W-:Y:S03]  /*d2750*/  STL.64 [R1+0x7b8], R18 ;  /* 0x0007b81201007387 */ /* 0x0001e60000100a00 */
[----:B0-----:R-:W3:Y:S01]  /*d2760*/  LDL.LU.64 R18, [R1+0x9468] ;  /* 0x0094680001127983 */ /* 0x001ee20000300a00 */
[----:B------:R-:W3:Y:S02]  /*d2770*/  LDL.LU.64 R16, [R1+0x9460] ;  /* 0x0094600001107983 */ /* 0x000ee40000300a00 */
[----:B------:R-:W-:-:S02]  /*d2780*/  IMAD.MOV.U32 R29, RZ, RZ, R8 ;  /* 0x000000ffff1d7224 */ /* 0x000fc400078e0008 */
[----:B------:R-:W-:Y:S02]  /*d2790*/  IMAD.MOV.U32 R10, RZ, RZ, R9 ;  /* 0x000000ffff0a7224 */ /* 0x000fe400078e0009 */
[----:B------:R-:W2:Y:S01]  /*d27a0*/  LDL.LU.64 R8, [R1+0x9458] ;  /* 0x0094580001087983 */ /* 0x000ea20000300a00 */
[----:B------:R-:W-:Y:S02]  /*d27b0*/  IMAD.MOV.U32 R24, RZ, RZ, R7 ;  /* 0x000000ffff187224 */ /* 0x000fe400078e0007 */
[----:B------:R-:W-:Y:S01]  /*d27c0*/  IMAD.MOV.U32 R25, RZ, RZ, R6 ;  /* 0x000000ffff197224 */ /* 0x000fe200078e0006 */
[----:B---3--:R-:W-:Y:S07]  /*d27d0*/  HMMA.16816.F32.BF16 R20, R20, R4, R16 ;  /* 0x000000041414723c */ /* 0x008fee0000041810 */
[----:B------:R-:W-:-:S02]  /*d27e0*/  IMAD.MOV.U32 R17, RZ, RZ, R4 ;  /* 0x000000ffff117224 */ /* 0x000fc400078e0004 */
[----:B------:R-:W-:Y:S11]  /*d27f0*/  IMAD.MOV.U32 R16, RZ, RZ, R5 ;  /* 0x000000ffff107224 */ /* 0x000ff600078e0005 */
[----:B------:R-:W-:Y:S03]  /*d2800*/  @!UPT UIADD3 URZ, URZ, URZ, URZ ;  /* 0x0000003f3f3ff290 */ /* 0x000fe6000fffe03f */
[----:B------:R-:W-:Y:S01]  /*d2810*/  STL.64 [R1+0x490], R20 ;  /* 0x0004901401007387 */ /* 0x000fe20000100a00 */
[----:B------:R-:W-:Y:S02]  /*d2820*/  STL.64 [R1+0x498], R22 ;  /* 0x0004981601007387 */ /* 0x000fe40000100a00 */
[----:B------:R-:W2:Y:S02]  /*d2830*/  LDL.LU.64 R6, [R1+0x9450] ;  /* 0x0094500001067983 */ /* 0x000ea40000300a00 */
[----:B------:R-:W2:Y:S01]  /*d2840*/  LDL.LU.64 R4, [R1+0x9448] ;  /* 0x0094480001047983 */ /* 0x000ea20000300a00 */
[----:B------:R0:W-:Y:S04]  /*d2850*/  STL.64 [R1+0x93e0], R16 ;  /* 0x0093e01001007387 */ /* 0x0001e80000100a00 */
[----:B0-----:R-:W3:Y:S01]  /*d2860*/  LDL.LU R16, [R1+0x260] ;  /* 0x0002600001107983 */ /* 0x001ee20000300800 */
[----:B------:R-:W3:Y:S02]  /*d2870*/  LDL.LU R17, [R1+0x264] ;  /* 0x0002640001117983 */ /* 0x000ee40000300800 */
[----:B------:R-:W3:Y:S02]  /*d2880*/  LDL.LU R18, [R1+0x268] ;  /* 0x0002680001127983 */ /* 0x000ee40000300800 */
[----:B------:R-:W3:Y:S01]  /*d2890*/  LDL.LU R19, [R1+0x26c] ;  /* 0x00026c0001137983 */ /* 0x000ee20000300800 */
[----:B------:R-:W3:Y:S01]  /*d28a0*/  LDL.LU R20, [R1+0x250] ;  /* 0x0002500001147983 */ /* 0x000ee20000300800 */
[----:B------:R-:W-:Y:S01]  /*d28b0*/  IMAD.MOV.U32 R21, RZ, RZ, R3 ;  /* 0x000000ffff157224 */ /* 0x000fe200078e0003 */
[----:B--2---:R-:W-:Y:S02]  /*d28c0*/  HMMA.16816.F32.BF16 R24, R4, R24, R12 ;  /* 0x000000180418723c */ /* 0x004fe4000004180c */
[----:B------:R-:W2:Y:S01]  /*d28d0*/  LDL.LU.64 R14, [R1+0x9440] ;  /* 0x00944000010e7983 */ /* 0x000ea20000300a00 */
[----:B------:R-:W2:Y:S11]  /*d28e0*/  LDL.LU.64 R12, [R1+0x9438] ;  /* 0x00943800010c7983 */ /* 0x000eb60000300a00 */
[----:B------:R-:W-:Y:S09]  /*d28f0*/  @!UPT UIADD3 URZ, URZ, URZ, URZ ;  /* 0x0000003f3f3ff290 */ /* 0x000ff2000fffe03f */
[----:B------:R0:W-:Y:S01]  /*d2900*/  STL [R1+0x2a0], R24 ;  /* 0x0002a01801007387 */ /* 0x0001e20000100800 */
[----:B------:R-:W-:-:S03]  /*d2910*/  IMAD.MOV.U32 R3, RZ, RZ, R25 ;  /* 0x000000ffff037224 */ /* 0x000fc600078e0019 */
[----:B0-----:R-:W2:Y:S01]  /*d2920*/  LDL.LU.64 R24, [R1+0x9430] ;  /* 0x0094300001187983 */ /* 0x001ea20000300a00 */
[----:B------:R-:W-:Y:S02]  /*d2930*/  IMAD.MOV.U32 R22, RZ, RZ, R2 ;  /* 0x000000ffff167224 */ /* 0x000fe400078e0002 */
[----:B----4-:R-:W-:Y:S02]  /*d2940*/  IMAD.MOV.U32 R23, RZ, RZ, R0 ;  /* 0x000000ffff177224 */ /* 0x010fe400078e0000 */
[----:B------:R-:W-:Y:S02]  /*d2950*/  IMAD.MOV.U32 R2, RZ, RZ, R26 ;  /* 0x000000ffff027224 */ /* 0x000fe400078e001a */
[----:B------:R-:W-:Y:S01]  /*d2960*/  IMAD.MOV.U32 R0, RZ, RZ, R27 ;  /* 0x000000ffff007224 */ /* 0x000fe200078e001b */
[----:B------:R-:W4:Y:S04]  /*d2970*/  LDL R11, [R1+0x3f84] ;  /* 0x003f8400010b7983 */ /* 0x000f280000100800 */
[----:B------:R-:W-:Y:S01]  /*d2980*/  STL [R1+0x8b28], R0 ;  /* 0x008b280001007387 */ /* 0x000fe20000100800 */
[----:B------:R-:W-:Y:S02]  /*d2990*/  STL [R1+0x8b24], R2 ;  /* 0x008b240201007387 */ /* 0x000fe40000100800 */
[----:B------:R-:W-:Y:S01]  /*d29a0*/  STL [R1+0x8b20], R3 ;  /* 0x008b200301007387 */ /* 0x000fe20000100800 */
        /* <DEDUP_REMOVED lines=11> */
[----:B------:R0:W-:Y:S01]  /*d2a60*/  STL [R1+0x280], R24 ;  /* 0x0002801801007387 */ /* 0x0001e20000100800 */
[----:B------:R-:W-:Y:S02]  /*d2a70*/  IMAD.MOV.U32 R2, RZ, RZ, R26 ;  /* 0x000000ffff027224 */ /* 0x000fe400078e001a */
[----:B------:R-:W-:Y:S02]  /*d2a80*/  IMAD.MOV.U32 R3, RZ, RZ, R27 ;  /* 0x000000ffff037224 */ /* 0x000fe400078e001b */
[----:B------:R-:W-:Y:S01]  /*d2a90*/  IMAD.MOV.U32 R0, RZ, RZ, R25 ;  /* 0x000000ffff007224 */ /* 0x000fe200078e0019 */
[----:B------:R-:W2:Y:S04]  /*d2aa0*/  LDL.LU.64 R26, [R1+0x9400] ;  /* 0x00940000011a7983 */ /* 0x000ea80000300a00 */
[----:B0-----:R-:W2:Y:S01]  /*d2ab0*/  LDL.LU.64 R24, [R1+0x93f8] ;  /* 0x0093f80001187983 */ /* 0x001ea20000300a00 */
[----:B------:R-:W-:Y:S02]  /*d2ac0*/  STL [R1+0x8ce4], R3 ;  /* 0x008ce40301007387 */ /* 0x000fe40000100800 */
[----:B------:R-:W-:Y:S02]  /*d2ad0*/  STL [R1+0x8ce0], R2 ;  /* 0x008ce00201007387 */ /* 0x000fe40000100800 */
[----:B------:R0:W-:Y:S02]  /*d2ae0*/  STL [R1+0x8b78], R0 ;  /* 0x008b780001007387 */ /* 0x0001e40000100800 */
[----:B0-----:R-:W3:Y:S01]  /*d2af0*/  LDL R0, [R1+0x3f88] ;  /* 0x003f880001007983 */ /* 0x001ee20000100800 */
[C---:B--2---:R-:W-:Y:S11]  /*d2b00*/  HMMA.16816.F32.BF16 R12, R4.reuse, R24, R12 ;  /* 0x00000018040c723c */ /* 0x044ff6000004180c */
[----:B------:R-:W-:Y:S11]  /*d2b10*/  @!UPT UIADD3 URZ, URZ, URZ, URZ ;  /* 0x0000003f3f3ff290 */ /* 0x000ff6000fffe03f */
[----:B------:R-:W-:Y:S01]  /*d2b20*/  @!UPT UIADD3 URZ, URZ, URZ, URZ ;  /* 0x0000003f3f3ff290 */ /* 0x000fe2000fffe03f */
[----:B------:R-:W-:Y:S01]  /*d2b30*/  STL.64 [R1+0x270], R12 ;  /* 0x0002700c01007387 */ /* 0x000fe20000100a00 */
[----:B------:R0:W-:Y:S03]  /*d2b40*/  STL.64 [R1+0x278], R14 ;  /* 0x0002780e01007387 */ /* 0x0001e60000100a00 */
[----:B0-----:R-:W2:Y:S01]  /*d2b50*/  LDL.LU.64 R14, [R1+0x93f0] ;  /* 0x0093f000010e7983 */ /* 0x001ea20000300a00 */
[----:B------:R-:W3:Y:S02]  /*d2b60*/  LDL.LU.64 R12, [R1+0x93e8] ;  /* 0x0093e800010c7983 */ /* 0x000ee40000300a00 */
[----:B------:R-:W-:Y:S01]  /*d2b70*/  STL.64 [R1+0x9370], R24 ;  /* 0x0093701801007387 */ /* 0x000fe20000100a00 */
[C---:B---3--:R-:W-:Y:S11]  /*d2b80*/  HMMA.16816.F32.BF16 R16, R4.reuse, R12, R16 ;  /* 0x0000000c0410723c */ /* 0x048ff60000041810 */
[----:B------:R-:W-:Y:S11]  /*d2b90*/  @!UPT UIADD3 URZ, URZ, URZ, URZ ;  /* 0x0000003f3f3ff290 */ /* 0x000ff6000fffe03f */
[----:B------:R-:W-:Y:S01]  /*d2ba0*/  @!UPT UIADD3 URZ, URZ, URZ, URZ ;  /* 0x0000003f3f3ff290 */ /* 0x000fe2000fffe03f */
[----:B------:R0:W-:Y:S01]  /*d2bb0*/  STL.64 [R1+0x260], R16 ;  /* 0x0002601001007387 */ /* 0x0001e20000100a00 */
[----:B------:R-:W-:Y:S03]  /*d2bc0*/  STL.64 [R1+0x268], R18 ;  /* 0x0002681201007387 */ /* 0x000fe60000100a00 */
[----:B0-----:R-:W3:Y:S01]  /*d2bd0*/  LDL.LU.64 R16, [R1+0x93e0] ;  /* 0x0093e00001107983 */ /* 0x001ee20000300a00 */
[----:B------:R-:W-:Y:S01]  /*d2be0*/  HMMA.16816.F32.BF16 R20, R4, R8, R20 ;  /* 0x000000080414723c */ /* 0x000fe20000041814 */
[----:B------:R3:W-:Y:S11]  /*d2bf0*/  STL.64 [R1+0x92a0], R12 ;  /* 0x0092a00c01007387 */ /* 0x0007f60000100a00 */
[----:B------:R-:W-:Y:S11]  /*d2c00*/  @!UPT UIADD3 URZ, URZ, URZ, URZ ;  /* 0x0000003f3f3ff290 */ /* 0x000ff6000fffe03f */
[----:B------:R-:W-:Y:S01]  /*d2c10*/  STL.64 [R1+0x250], R20 ;  /* 0x0002501401007387 */ /* 0x000fe20000100a00 */
[----:B------:R-:W-:Y:S02]  /*d2c20*/  STL.64 [R1+0x258], R22 ;  /* 0x0002581601007387 */ /* 0x000fe40000100a00 */
[----:B------:R-:W0:Y:S04]  /*d2c30*/  LDSM.16.MT88.4 R20, [R0+0x48080] ;  /* 0x048080000014783b */ /* 0x000e280000004200 */
[----:B---3--:R-:W-:Y:S02]  /*d2c40*/  IMAD.MOV.U32 R12, RZ, RZ, R17 ;  /* 0x000000ffff0c7224 */ /* 0x008fe400078e0011 */
[----:B------:R-:W-:-:S05]  /*d2c50*/  IMAD.MOV.U32 R13, RZ, RZ, R16 ;  /* 0x000000ffff0d7224 */ /* 0x000fca00078e0010 */
[----:B------:R1:W-:Y:S01]  /*d2c60*/  STL.64 [R1+0x9308], R12 ;  /* 0x0093080c01007387 */ /* 0x0003e20000100a00 */
[----:B------:R-:W3:Y:S02]  /*d2c70*/  LDL.LU R16, [R1+0x240] ;  /* 0x0002400001107983 */ /* 0x000ee40000300800 */
[----:B------:R-:W3:Y:S02]  /*d2c80*/  LDL.LU R17, [R1+0x244] ;  /* 0x0002440001117983 */ /* 0x000ee40000300800 */
[----:B------:R-:W2:Y:S01]  /*d2c90*/  LDL.LU R18, [R1+0x248] ;  /* 0x0002480001127983 */ /* 0x000ea20000300800 */
[----:B------:R-:W2:Y:S01]  /*d2ca0*/  LDL.LU R19, [R1+0x24c] ;  /* 0x00024c0001137983 */ /* 0x000ea20000300800 */
[----:B-1----:R-:W-:Y:S02]  /*d2cb0*/  IMAD.MOV.U32 R12, RZ, RZ, R29 ;  /* 0x000000ffff0c7224 */ /* 0x002fe400078e001d */
[----:B------:R-:W-:Y:S01]  /*d2cc0*/  IMAD.MOV.U32 R13, RZ, RZ, R10 ;  /* 0x000000ffff0d7224 */ /* 0x000fe200078e000a */
[----:B--2---:R-:W-:Y:S01]  /*d2cd0*/  STL.64 [R1+0x9318], R18 ;  /* 0x0093181201007387 */ /* 0x004fe20000100a00 */
[----:B---3--:R1:W-:Y:S02]  /*d2ce0*/  STL.64 [R1+0x9310], R16 ;  /* 0x0093101001007387 */ /* 0x0083e40000100a00 */
        /* <DEDUP_REMOVED lines=32> */
[----:B------:R0:W-:Y:S03]  /*d2ef0*/  STL.64 [R1+0x9358], R16 ;  /* 0x0093581001007387 */ /* 0x0001e60000100a00 */
[----:B------:R-:W-:Y:S01]  /*d2f00*/  STL.64 [R1+0x9368], R12 ;  /* 0x0093680c01007387 */ /* 0x000fe20000100a00 */
[----:B0-----:R-:W2:Y:S01]  /*d2f10*/  LDL.LU R16, [R1+0x640] ;  /* 0x0006400001107983 */ /* 0x001ea20000300800 */
[----:B------:R-:W2:Y:S02]  /*d2f20*/  LDL.LU R17, [R1+0x644] ;  /* 0x0006440001117983 */ /* 0x000ea40000300800 */
[----:B------:R-:W2:Y:S02]  /*d2f30*/  LDL.LU R18, [R1+0x648] ;  /* 0x0006480001127983 */ /* 0x000ea40000300800 */
[----:B------:R-:W2:Y:S02]  /*d2f40*/  LDL.LU R19, [R1+0x64c] ;  /* 0x00064c0001137983 */ /* 0x000ea40000300800 */
[----:B--2---:R-:W-:Y:S01]  /*d2f50*/  STL.64 [R1+0x9380], R18 ;  /* 0x0093801201007387 */ /* 0x004fe20000100a00 */
[----:B------:R0:W-:Y:S03]  /*d2f60*/  STL.64 [R1+0x9378], R16 ;  /* 0x0093781001007387 */ /* 0x0001e60000100a00 */
[----:B0-----:R-:W2:Y:S01]  /*d2f70*/  LDL R16, [R1+0x140] ;  /* 0x0001400001107983 */ /* 0x001ea20000100800 */
[----:B------:R-:W-:-:S05]  /*d2f80*/  IMAD.MOV.U32 R17, RZ, RZ, R15 ;  /* 0x000000ffff117224 */ /* 0x000fca00078e000f */
[----:B--2---:R0:W-:Y:S04]  /*d2f90*/  STL.64 [R1+0x9398], R16 ;  /* 0x0093981001007387 */ /* 0x0041e80000100a00 */
[----:B0-----:R-:W2:Y:S04]  /*d2fa0*/  LDL R16, [R1+0x150] ;  /* 0x0001500001107983 */ /* 0x001ea80000100800 */
[----:B------:R-:W2:Y:S04]  /*d2fb0*/  LDL R17, [R1+0x154] ;  /* 0x0001540001117983 */ /* 0x000ea80000100800 */
[----:B--2---:R0:W-:Y:S01]  /*d2fc0*/  STL.64 [R1+0x93b0], R16 ;  /* 0x0093b01001007387 */ /* 0x0041e20000100a00 */
[----:B------:R-:W2:Y:S02]  /*d2fd0*/  LDL.LU R24, [R1+0x650] ;  /* 0x0006500001187983 */ /* 0x000ea40000300800 */
[----:B------:R-:W2:Y:S02]  /*d2fe0*/  LDL.LU R25, [R1+0x654] ;  /* 0x0006540001197983 */ /* 0x000ea40000300800 */
[----:B0-----:R-:W-:-:S02]  /*d2ff0*/  IMAD.MOV.U32 R17, RZ, RZ, R26 ;  /* 0x000000ffff117224 */ /* 0x001fc400078e001a */
[----:B------:R-:W-:Y:S01]  /*d3000*/  IMAD.MOV.U32 R16, RZ, RZ, R27 ;  /* 0x000000ffff107224 */ /* 0x000fe200078e001b */
        /* <DEDUP_REMOVED lines=20> */
[----:B------:R-:W3:Y:S01]  /*d3150*/  LDL.64 R12, [R1+0x120] ;  /* 0x00012000010c7983 */ /* 0x000ee20000100a00 */
[----:B----4-:R-:W-:Y:S02]  /*d3160*/  STL [R1+0x92c8], R11 ;  /* 0x0092c80b01007387 */ /* 0x010fe40000100800 */
[----:B------:R-:W-:Y:S02]  /*d3170*/  STL.64 [R1+0x92c0], R8 ;  /* 0x0092c00801007387 */ /* 0x000fe40000100a00 */
[----:B------:R-:W-:Y:S01]  /*d3180*/  STL [R1+0x91dc], R22 ;  /* 0x0091dc1601007387 */ /* 0x000fe20000100800 */
[----:B------:R-:W-:Y:S01]  /*d3190*/  STL [R1+0x91d8], R23 ;  /* 0x0091d81701007387 */ /* 0x000fe20000100800 */
[----:B------:R0:W-:Y:S03]  /*d31a0*/  STL.64 [R1+0x92b8], R20 ;  /* 0x0092b81401007387 */ /* 0x0001e60000100a00 */
        /* <DEDUP_REMOVED lines=17> */
[----:B------:R2:W-:Y:S03]  /*d32c0*/  STL.64 [R1+0x688], R18 ;  /* 0x0006881201007387 */ /* 0x0005e60000100a00 */
[----:B0-----:R-:W2:Y:S01]  /*d32d0*/  LDL.LU.64 R16, [R1+0x9398] ;  /* 0x0093980001107983 */ /* 0x001ea20000300a00 */
[----:B------:R-:W-:Y:S02]  /*d32e0*/  IMAD.MOV.U32 R8, RZ, RZ, R14 ;  /* 0x000000ffff087224 */ /* 0x000fe400078e000e */
[----:B---3--:R-:W-:-:S07]  /*d32f0*/  IMAD.MOV.U32 R9, RZ, RZ, R10 ;  /* 0x000000ffff097224 */ /* 0x008fce00078e000a */
[C---:B----4-:R-:W-:Y:S08]  /*d3300*/  HMMA.16816.F32.BF16 R20, R4.reuse, R8, R20 ;  /* 0x000000080414723c */ /* 0x050ff00000041814 */
        /* <DEDUP_REMOVED lines=8> */
[----:B------:R-:W4:Y:S02]  /*d3390*/  LDL.64 R8, [R1+0x10] ;  /* 0x0000100001087983 */ /* 0x000f240000100a00 */
[----:B----4-:R-:W-:Y:S01]  /*d33a0*/  STL.64 [R1+0x92e0], R8 ;  /* 0x0092e00801007387 */ /* 0x010fe20000100a00 */
[----:B------:R0:W-:Y:S02]  /*d33b0*/  STL.64 [R1+0x660], R20 ;  /* 0x0006601401007387 */ /* 0x0001e40000100a00 */
[----:B------:R1:W-:Y:S01]  /*d33c0*/  STL.64 [R1+0x668], R22 ;  /* 0x0006681601007387 */ /* 0x0003e20000100a00 */
[----:B0-----:R-:W4:Y:S01]  /*d33d0*/  LDL.LU R20, [R1+0x460] ;  /* 0x0004600001147983 */ /* 0x001f220000300800 */
[----:B------:R-:W4:Y:S02]  /*d33e0*/  LDL.LU R21, [R1+0x464] ;  /* 0x0004640001157983 */ /* 0x000f240000300800 */
[----:B-1----:R-:W3:Y:S02]  /*d33f0*/  LDL.LU R22, [R1+0x468] ;  /* 0x0004680001167983 */ /* 0x002ee40000300800 */
[----:B------:R-:W3:Y:S01]  /*d3400*/  LDL.LU R23, [R1+0x46c] ;  /* 0x00046c0001177983 */ /* 0x000ee20000300800 */
[----:B------:R-:W4:Y:S01]  /*d3410*/  LDL.64 R8, [R1+0x20] ;  /* 0x0000200001087983 */ /* 0x000f220000100a00 */
[----:B--2---:R-:W-:Y:S03]  /*d3420*/  HMMA.16816.F32.BF16 R24, R4, R12, R24 ;  /* 0x0000000c0418723c */ /* 0x004fe60000041818 */
[----:B---3--:R-:W-:Y:S01]  /*d3430*/  STL.64 [R1+0x92d8], R22 ;  /* 0x0092d81601007387 */ /* 0x008fe20000100a00 */
[----:B----4-:R0:W-:Y:S03]  /*d3440*/  STL.64 [R1+0x92d0], R20 ;  /* 0x0092d01401007387 */ /* 0x0101e60000100a00 */
        /* <DEDUP_REMOVED lines=12> */
[----:B------:R1:W-:Y:S03]  /*d3510*/  STL.64 [R1+0x658], R26 ;  /* 0x0006581a01007387 */ /* 0x0003e60000100a00 */
[----:B0-----:R-:W3:Y:S01]  /*d3520*/  LDL.LU.64 R24, [R1+0x9370] ;  /* 0x0093700001187983 */ /* 0x001ee20000300a00 */
[----:B-1----:R-:W-:-:S02]  /*d3530*/  IMAD.MOV.U32 R26, RZ, RZ, R12 ;  /* 0x000000ffff1a7224 */ /* 0x002fc400078e000c */
[----:B------:R-:W4:Y:S02]  /*d3540*/  LDL.LU.64 R12, [R1+0x9368] ;  /* 0x00936800010c7983 */ /* 0x000f240000300a00 */
        /* <DEDUP_REMOVED lines=29> */
[----:B------:R-:W2:Y:S01]  /*d3720*/  LDL.LU.64 R18, [R1+0x9300] ;  /* 0x0093000001127983 */ /* 0x000ea20000300a00 */
[----:B------:R-:W2:Y:S02]  /*d3730*/  LDL.LU.64 R16, [R1+0x92f8] ;  /* 0x0092f80001107983 */ /* 0x000ea40000300a00 */
[----:B------:R-:W4:Y:S11]  /*d3740*/  LDL.LU R12, [R1+0x450] ;  /* 0x00045000010c7983 */ /* 0x000f360000300800 */
[----:B------:R-:W-:Y:S07]  /*d3750*/  @!UPT UIADD3 URZ, URZ, URZ, URZ ;  /* 0x0000003f3f3ff290 */ /* 0x000fee000fffe03f */
[----:B------:R-:W-:Y:S01]  /*d3760*/  STL.64 [R1+0x240], R4 ;  /* 0x0002400401007387 */ /* 0x000fe20000100a00 */
[----:B------:R-:W-:Y:S02]  /*d3770*/  STL.64 [R1+0x248], R6 ;  /* 0x0002480601007387 */ /* 0x000fe40000100a00 */
[----:B------:R-:W4:Y:S02]  /*d3780*/  LDL.LU R13, [R1+0x454] ;  /* 0x00045400010d7983 */ /* 0x000f240000300800 */
[----:B-1----:R-:W2:Y:S01]  /*d3790*/  LDL.LU R14, [R1+0x458] ;  /* 0x00045800010e7983 */ /* 0x002ea20000300800 */
[----:B------:R-:W2:Y:S04]  /*d37a0*/  LDL.LU R15, [R1+0x45c] ;  /* 0x00045c00010f7983 */ /* 0x000ea80000300800 */
[----:B--2---:R-:W-:Y:S01]  /*d37b0*/  STL.64 [R1+0x92b0], R14 ;  /* 0x0092b00e01007387 */ /* 0x004fe20000100a00 */
[----:B----4-:R0:W-:Y:S03]  /*d37c0*/  STL.64 [R1+0x92a8], R12 ;  /* 0x0092a80c01007387 */ /* 0x0101e60000100a00 */
[----:B0-----:R-:W2:Y:S01]  /*d37d0*/  LDL.64 R12, [R1] ;  /* 0x00000000010c7983 */ /* 0x001ea20000100a00 */
[----:B------:R-:W4:Y:S02]  /*d37e0*/  LDL.LU R4, [R1+0x430] ;  /* 0x0004300001047983 */ /* 0x000f240000300800 */
[----:B------:R-:W4:Y:S02]  /*d37f0*/  LDL.LU R5, [R1+0x434] ;  /* 0x0004340001057983 */ /* 0x000f240000300800 */
[----:B------:R-:W2:Y:S01]  /*d3800*/  LDL.LU R6, [R1+0x438] ;  /* 0x0004380001067983 */ /* 0x000ea20000300800 */
[----:B------:R-:W2:Y:S01]  /*d3810*/  LDL.LU R7, [R1+0x43c] ;  /* 0x00043c0001077983 */ /* 0x000ea20000300800 */
[----:B------:R-:W-:Y:S01]  /*d3820*/  HMMA.16816.F32.BF16 R20, R16, R8, R20 ;  /* 0x000000081014723c */ /* 0x000fe20000041814 */
[----:B------:R-:W-:-:S02]  /*d3830*/  IMAD.MOV.U32 R2, RZ, RZ, R8 ;  /* 0x000000ffff027224 */ /* 0x000fc400078e0008 */
[----:B------:R-:W-:Y:S01]  /*d3840*/  IMAD.MOV.U32 R0, RZ, RZ, R9 ;  /* 0x000000ffff007224 */ /* 0x000fe200078e0009 */
[----:B--2---:R-:W-:Y:S01]  /*d3850*/  STL.64 [R1+0x9298], R6 ;  /* 0x0092980601007387 */ /* 0x004fe20000100a00 */
[----:B----4-:R0:W-:Y:S03]  /*d3860*/  STL.64 [R1+0x9290], R4 ;  /* 0x0092900401007387 */ /* 0x0101e60000100a00 */
[----:B0-----:R-:W2:Y:S01]  /*d3870*/  LDL.LU R4, [R1+0x440] ;  /* 0x0004400001047983 */ /* 0x001ea20000300800 */
[----:B------:R-:W2:Y:S02]  /*d3880*/  LDL.LU R5, [R1+0x444] ;  /* 0x0004440001057983 */ /* 0x000ea40000300800 */
[----:B------:R-:W2:Y:S02]  /*d3890*/  LDL.LU R6, [R1+0x448] ;  /* 0x0004480001067983 */ /* 0x000ea40000300800 */
[----:B------:R-:W2:Y:S10]  /*d38a0*/  LDL.LU R7, [R1+0x44c] ;  /* 0x00044c0001077983 */ /* 0x000eb40000300800 */
        /* <DEDUP_REMOVED lines=24> */
[----:B------:R-:W3:Y:S01]  /*d3a30*/  LDL.LU.64 R14, [R1+0x92b0] ;  /* 0x0092b000010e7983 */ /* 0x000ee20000300a00 */
[----:B------:R-:W3:Y:S02]  /*d3a40*/  LDL.LU.64 R12, [R1+0x92a8] ;  /* 0x0092a800010c7983 */ /* 0x000ee40000300a00 */
[----:B------:R-:W-:Y:S02]  /*d3a50*/  STL.64 [R1+0x91e8], R22 ;  /* 0x0091e81601007387 */ /* 0x000fe40000100a00 */
[----:B----4-:R0:W-:Y:S04]  /*d3a60*/  STL.64 [R1+0x91e0], R20 ;  /* 0x0091e01401007387 */ /* 0x0101e80000100a00 */
[----:B0-----:R-:W4:Y:S01]  /*d3a70*/  LDL.64 R20, [R1+0x140] ;  /* 0x0001400001147983 */ /* 0x001f220000100a00 */
[C---:B---3--:R-:W-:Y:S03]  /*d3a80*/  HMMA.16816.F32.BF16 R12, R16.reuse, R24, R12 ;  /* 0x00000018100c723c */ /* 0x048fe6000004180c */
[----:B----4-:R0:W-:Y:S04]  /*d3a90*/  STL.64 [R1+0x9278], R20 ;  /* 0x0092781401007387 */ /* 0x0101e80000100a00 */
[----:B0-----:R-:W3:Y:S01]  /*d3aa0*/  LDL.LU R20, [R1+0x790] ;  /* 0x0007900001147983 */ /* 0x001ee20000300800 */
[----:B------:R-:W3:Y:S02]  /*d3ab0*/  LDL.LU R21, [R1+0x794] ;  /* 0x0007940001157983 */ /* 0x000ee40000300800 */
[----:B------:R-:W4:Y:S02]  /*d3ac0*/  LDL.LU R22, [R1+0x798] ;  /* 0x0007980001167983 */ /* 0x000f240000300800 */
[----:B------:R-:W4:Y:S02]  /*d3ad0*/  LDL.LU R23, [R1+0x79c] ;  /* 0x00079c0001177983 */ /* 0x000f240000300800 */
[----:B----4-:R-:W-:Y:S01]  /*d3ae0*/  STL.64 [R1+0x9288], R22 ;  /* 0x0092881601007387 */ /* 0x010fe20000100a00 */
[----:B---3--:R0:W-:Y:S03]  /*d3af0*/  STL.64 [R1+0x9280], R20 ;  /* 0x0092801401007387 */ /* 0x0081e60000100a00 */
[----:B0-----:R-:W3:Y:S05]  /*d3b00*/  LDL.64 R20, [R1+0x30] ;  /* 0x0000300001147983 */ /* 0x001eea0000100a00 */
[----:B------:R0:W-:Y:S02]  /*d3b10*/  STL.64 [R1+0x450], R12 ;  /* 0x0004500c01007387 */ /* 0x0001e40000100a00 */
[----:B------:R-:W-:Y:S01]  /*d3b20*/  STL.64 [R1+0x458], R14 ;  /* 0x0004580e01007387 */ /* 0x000fe20000100a00 */
        /* <DEDUP_REMOVED lines=8> */
[----:B------:R0:W-:Y:S02]  /*d3bb0*/  STL [R1+0x917c], R12 ;  /* 0x00917c0c01007387 */ /* 0x0001e40000100800 */
[----:B------:R1:W-:Y:S01]  /*d3bc0*/  STL [R1+0x9178], R13 ;  /* 0x0091780d01007387 */ /* 0x0003e20000100800 */
[----:B0-----:R-:W3:Y:S01]  /*d3bd0*/  LDL.LU R12, [R1+0x7a0] ;  /* 0x0007a000010c7983 */ /* 0x001ee20000300800 */
[----:B-1----:R-:W3:Y:S02]  /*d3be0*/  LDL.LU R13, [R1+0x7a4] ;  /* 0x0007a400010d7983 */ /* 0x002ee40000300800 */
[----:B------:R-:W3:Y:S02]  /*d3bf0*/  LDL.LU R14, [R1+0x7a8] ;  /* 0x0007a800010e7983 */ /* 0x000ee40000300800 */
[----:B------:R-:W3:Y:S01]  /*d3c00*/  LDL.LU R15, [R1+0x7ac] ;  /* 0x0007ac00010f7983 */ /* 0x000ee20000300800 */
[C---:B--2---:R-:W-:Y:S11]  /*d3c10*/  HMMA.16816.F32.BF16 R4, R16.reuse, R8, R4 ;  /* 0x000000081004723c */ /* 0x044ff60000041804 */
[----:B------:R-:W-:Y:S11]  /*d3c20*/  @!UPT UIADD3 URZ, URZ, URZ, URZ ;  /* 0x0000003f3f3ff290 */ /* 0x000ff6000fffe03f */
[----:B------:R-:W-:Y:S01]  /*d3c30*/  @!UPT UIADD3 URZ, URZ, URZ, URZ ;  /* 0x0000003f3f3ff290 */ /* 0x000fe2000fffe03f */
[----:B------:R-:W-:Y:S01]  /*d3c40*/  STL.64 [R1+0x430], R4 ;  /* 0x0004300401007387 */ /* 0x000fe20000100a00 */
[----:B------:R-:W-:Y:S02]  /*d3c50*/  STL.64 [R1+0x438], R6 ;  /* 0x0004380601007387 */ /* 0x000fe40000100a00 */
[----:B------:R-:W0:Y:S01]  /*d3c60*/  LDSM.16.MT88.4 R4, [R11+0x48000] ;  /* 0x048000000b04783b */ /* 0x000e220000004200 */
[C---:B---3--:R-:W-:Y:S01]  /*d3c70*/  HMMA.16816.F32.BF16 R12, R16.reuse, R20, R12 ;  /* 0x00000014100c723c */ /* 0x048fe2000004180c */
[----:B------:R-:W-:Y:S02]  /*d3c80*/  STL [R1+0x91f8], R11 ;  /* 0x0091f80b01007387 */ /* 0x000fe40000100800 */
[----:B------:R-:W-:Y:S02]  /*d3c90*/  STL.64 [R1+0x91f0], R8 ;  /* 0x0091f00801007387 */ /* 0x000fe40000100a00 */
[----:B0-----:R-:W-:Y:S01]  /*d3ca0*/  STL.64 [R1+0x9098], R6 ;  /* 0x0090980601007387 */ /* 0x001fe20000100a00 */
[----:B------:R0:W-:Y:S03]  /*d3cb0*/  STL.64 [R1+0x9090], R4 ;  /* 0x0090900401007387 */ /* 0x0001e60000100a00 */
[----:B0-----:R-:W2:Y:S11]  /*d3cc0*/  LDL.64 R4, [R1+0x150] ;  /* 0x0001500001047983 */ /* 0x001eb60000100a00 */
[----:B------:R-:W-:Y:S03]  /*d3cd0*/  @!UPT UIADD3 URZ, URZ, URZ, URZ ;  /* 0x0000003f3f3ff290 */ /* 0x000fe6000fffe03f */
[----:B------:R-:W-:Y:S02]  /*d3ce0*/  STL.64 [R1+0x7a0], R12 ;  /* 0x0007a00c01007387 */ /* 0x000fe40000100a00 */
[----:B------:R0:W-:Y:S02]  /*d3cf0*/  STL.64 [R1+0x7a8], R14 ;  /* 0x0007a80e01007387 */ /* 0x0001e40000100a00 */
[----:B------:R-:W2:Y:S02]  /*d3d00*/  LDL.LU.64 R22, [R1+0x9288] ;  /* 0x0092880001167983 */ /* 0x000ea40000300a00 */
[----:B0-----:R-:W-:Y:S02]  /*d3d10*/  IMAD.MOV.U32 R15, RZ, RZ, R20 ;  /* 0x000000ffff0f7224 */ /* 0x001fe400078e0014 */
[----:B------:R-:W-:Y:S02]  /*d3d20*/  IMAD.MOV.U32 R14, RZ, RZ, R21 ;  /* 0x000000ffff0e7224 */ /* 0x000fe400078e0015 */
[----:B------:R-:W2:Y:S03]  /*d3d30*/  LDL.LU.64 R20, [R1+0x9280] ;  /* 0x0092800001147983 */ /* 0x000ea60000300a00 */
[----:B------:R0:W-:Y:S02]  /*d3d40*/  STL [R1+0x9184], R14 ;  /* 0x0091840e01007387 */ /* 0x0001e40000100800 */
[----:B------:R1:W-:Y:S02]  /*d3d50*/  STL [R1+0x9180], R15 ;  /* 0x0091800f01007387 */ /* 0x0003e40000100800 */
[----:B------:R-:W3:Y:S01]  /*d3d60*/  LDL.LU R12, [R1+0x780] ;  /* 0x00078000010c7983 */ /* 0x000ee20000300800 */
[----:B------:R-:W3:Y:S04]  /*d3d70*/  LDL.LU R13, [R1+0x784] ;  /* 0x00078400010d7983 */ /* 0x000ee80000300800 */
[----:B0-----:R-:W3:Y:S01]  /*d3d80*/  LDL.LU R14, [R1+0x788] ;  /* 0x00078800010e7983 */ /* 0x001ee20000300800 */
[----:B-1----:R-:W3:Y:S01]  /*d3d90*/  LDL.LU R15, [R1+0x78c] ;  /* 0x00078c00010f7983 */ /* 0x002ee20000300800 */
[----:B--2---:R-:W-:Y:S01]  /*d3da0*/  HMMA.16816.F32.BF16 R20, R16, R4, R20 ;  /* 0x000000041014723c */ /* 0x004fe20000041814 */
[----:B------:R-:W-:-:S02]  /*d3db0*/  IMAD.MOV.U32 R29, RZ, RZ, R4 ;  /* 0x000000ffff1d7224 */ /* 0x000fc400078e0004 */
[----:B------:R-:W-:Y:S11]  /*d3dc0*/  IMAD.MOV.U32 R28, RZ, RZ, R5 ;  /* 0x000000ffff1c7224 */ /* 0x000ff600078e0005 */
[----:B------:R-:W-:Y:S09]  /*d3dd0*/  @!UPT UIADD3 URZ, URZ, URZ, URZ ;  /* 0x0000003f3f3ff290 */ /* 0x000ff2000fffe03f */
[----:B------:R0:W-:Y:S01]  /*d3de0*/  STL.64 [R1+0x790], R20 ;  /* 0x0007901401007387 */ /* 0x0001e20000100a00 */
[----:B------:R-:W-:Y:S03]  /*d3df0*/  STL.64 [R1+0x798], R22 ;  /* 0x0007981601007387 */ /* 0x000fe60000100a00 */
[----:B0-----:R-:W3:Y:S01]  /*d3e00*/  LDL.LU.64 R20, [R1+0x9278] ;  /* 0x0092780001147983 */ /* 0x001ee20000300a00 */
[----:B------:R-:W2:Y:S02]  /*d3e10*/  LDL.LU R4, [R1+0x200] ;  /* 0x0002000001047983 */ /* 0x000ea40000300800 */
[----:B------:R-:W2:Y:S02]  /*d3e20*/  LDL.LU R5, [R1+0x204] ;  /* 0x0002040001057983 */ /* 0x000ea40000300800 */
[----:B------:R-:W4:Y:S01]  /*d3e30*/  LDL.LU R6, [R1+0x208] ;  /* 0x0002080001067983 */ /* 0x000f220000300800 */
[----:B------:R-:W4:Y:S04]  /*d3e40*/  LDL.LU R7, [R1+0x20c] ;  /* 0x00020c0001077983 */ /* 0x000f280000300800 */
[----:B----4-:R-:W-:Y:S01]  /*d3e50*/  STL.64 [R1+0x91a8], R6 ;  /* 0x0091a80601007387 */ /* 0x010fe20000100a00 */
[----:B--2---:R3:W-:Y:S02]  /*d3e60*/  STL.64 [R1+0x91a0], R4 ;  /* 0x0091a00401007387 */ /* 0x0047e40000100a00 */
[----:B---3--:R-:W-:Y:S01]  /*d3e70*/  HMMA.16816.F32.BF16 R4, R16, R20, R12 ;  /* 0x000000141004723c */ /* 0x008fe2000004180c */
[----:B------:R-:W-:Y:S01]  /*d3e80*/  STL [R1+0x918c], R28 ;  /* 0x00918c1c01007387 */ /* 0x000fe20000100800 */
[----:B------:R-:W-:Y:S11]  /*d3e90*/  STL [R1+0x9188], R29 ;  /* 0x0091881d01007387 */ /* 0x000ff60000100800 */
[----:B------:R-:W-:Y:S10]  /*d3ea0*/  @!UPT UIADD3 URZ, URZ, URZ, URZ ;  /* 0x0000003f3f3ff290 */ /* 0x000ff4000fffe03f */
[----:B------:R0:W-:Y:S01]  /*d3eb0*/  STL.64 [R1+0x780], R4 ;  /* 0x0007800401007387 */ /* 0x0001e20000100a00 */
[----:B------:R-:W-:Y:S02]  /*d3ec0*/  STL.64 [R1+0x788], R6 ;  /* 0x0007880601007387 */ /* 0x000fe40000100a00 */
[----:B------:R-:W2:Y:S02]  /*d3ed0*/  LDL.LU R8, [R1+0x420] ;  /* 0x0004200001087983 */ /* 0x000ea40000300800 */
[----:B------:R-:W2:Y:S02]  /*d3ee0*/  LDL.LU R9, [R1+0x424] ;  /* 0x0004240001097983 */ /* 0x000ea40000300800 */
[----:B0-----:R-:W-:Y:S02]  /*d3ef0*/  IMAD.MOV.U32 R5, RZ, RZ, R10 ;  /* 0x000000ffff057224 */ /* 0x001fe400078e000a */
[----:B------:R-:W3:Y:S01]  /*d3f00*/  LDL.LU R10, [R1+0x428] ;  /* 0x00042800010a7983 */ /* 0x000ee20000300800 */
[----:B------:R-:W3:Y:S03]  /*d3f10*/  LDL.LU R11, [R1+0x42c] ;  /* 0x00042c00010b7983 */ /* 0x000ee60000300800 */
[----:B---3--:R-:W-:Y:S01]  /*d3f20*/  STL.64 [R1+0x9208], R10 ;  /* 0x0092080a01007387 */ /* 0x008fe20000100a00 */
[----:B--2---:R0:W-:Y:S03]  /*d3f30*/  STL.64 [R1+0x9200], R8 ;  /* 0x0092000801007387 */ /* 0x0041e60000100a00 */
[----:B0-----:R-:W2:Y:S04]  /*d3f40*/  LDL.64 R8, [R1+0xe0] ;  /* 0x0000e00001087983 */ /* 0x001ea80000100a00 */
[----:B--2---:R0:W-:Y:S04]  /*d3f50*/  STL.64 [R1+0x9218], R8 ;  /* 0x0092180801007387 */ /* 0x0041e80000100a00 */
[----:B0-----:R-:W2:Y:S04]  /*d3f60*/  LDL.64 R8, [R1+0xf0] ;  /* 0x0000f00001087983 */ /* 0x001ea80000100a00 */
[----:B--2---:R0:W-:Y:S04]  /*d3f70*/  STL.64 [R1+0x9230], R8 ;  /* 0x0092300801007387 */ /* 0x0041e80000100a00 */
[----:B0-----:R-:W2:Y:S04]  /*d3f80*/  LDL.64 R8, [R1+0x100] ;  /* 0x0001000001087983 */ /* 0x001ea80000100a00 */
[----:B--2---:R0:W-:Y:S04]  /*d3f90*/  STL.64 [R1+0x9248], R8 ;  /* 0x0092480801007387 */ /* 0x0041e80000100a00 */
[----:B0-----:R-:W2:Y:S01]  /*d3fa0*/  LDL.64 R8, [R1+0x110] ;  /* 0x0001100001087983 */ /* 0x001ea20000100a00 */
[----:B------:R-:W-:-:S02]  /*d3fb0*/  IMAD.MOV.U32 R12, RZ, RZ, R20 ;  /* 0x000000ffff0c7224 */ /* 0x000fc400078e0014 */
[----:B------:R-:W-:Y:S01]  /*d3fc0*/  IMAD.MOV.U32 R13, RZ, RZ, R21 ;  /* 0x000000ffff0d7224 */ /* 0x000fe200078e0015 */
[----:B--2---:R-:W-:Y:S01]  /*d3fd0*/  STL.64 [R1+0x9260], R8 ;  /* 0x0092600801007387 */ /* 0x004fe20000100a00 */
[----:B------:R-:W2:Y:S03]  /*d3fe0*/  LDL.64 R20, [R1+0xd0] ;  /* 0x0000d00001147983 */ /* 0x000ea60000100a00 */
[----:B--2---:R0:W-:Y:S04]  /*d3ff0*/  STL.64 [R1+0x9210], R20 ;  /* 0x0092101401007387 */ /* 0x0041e80000100a00 */
        /* <DEDUP_REMOVED lines=29> */
[----:B------:R0:W-:Y:S04]  /*d41d0*/  STL.64 [R1+0x91c0], R4 ;  /* 0x0091c00401007387 */ /* 0x0001e80000100a00 */
[----:B0-----:R-:W3:Y:S01]  /*d41e0*/  LDL.64 R4, [R1+0x130] ;  /* 0x0001300001047983 */ /* 0x001ee20000100a00 */
[----:B------:R-:W-:Y:S02]  /*d41f0*/  STL [R1+0x9194], R13 ;  /* 0x0091940d01007387 */ /* 0x000fe40000100800 */
[----:B------:R0:W-:Y:S02]  /*d4200*/  STL [R1+0x9190], R12 ;  /* 0x0091900c01007387 */ /* 0x0001e40000100800 */
[----:B0-----:R-:W3:Y:S01]  /*d4210*/  LDL.LU R12, [R1+0x770] ;  /* 0x00077000010c7983 */ /* 0x001ee20000300800 */
[----:B------:R-:W3:Y:S02]  /*d4220*/  LDL.LU R13, [R1+0x774] ;  /* 0x00077400010d7983 */ /* 0x000ee40000300800 */
[----:B------:R-:W3:Y:S02]  /*d4230*/  LDL.LU R14, [R1+0x778] ;  /* 0x00077800010e7983 */ /* 0x000ee40000300800 */
[----:B------:R-:W3:Y:S01]  /*d4240*/  LDL.LU R15, [R1+0x77c] ;  /* 0x00077c00010f7983 */ /* 0x000ee20000300800 */
[----:B------:R-:W4:Y:S01]  /*d4250*/  LDL R27, [R1+0x3f80] ;  /* 0x003f8000011b7983 */ /* 0x000f220000100800 */
[----:B------:R-:W-:-:S02]  /*d4260*/  IMAD.MOV.U32 R8, RZ, RZ, R26 ;  /* 0x000000ffff087224 */ /* 0x000fc400078e001a */
[----:B------:R-:W-:-:S07]  /*d4270*/  IMAD.MOV.U32 R9, RZ, RZ, R3 ;  /* 0x000000ffff097224 */ /* 0x000fce00078e0003 */
[C---:B--2---:R-:W-:Y:S08]  /*d4280*/  HMMA.16816.F32.BF16 R8, R16.reuse, R8, R20 ;  /* 0x000000081008723c */ /* 0x044ff00000041814 */
[C---:B---3--:R-:W-:Y:S01]  /*d4290*/  HMMA.16816.F32.BF16 R12, R16.reuse, R4, R12 ;  /* 0x00000004100c723c */ /* 0x048fe2000004180c */
[----:B----4-:R-:W-:Y:S11]  /*d42a0*/  STL [R1+0x9198], R27 ;  /* 0x0091981b01007387 */ /* 0x010ff60000100800 */
[----:B------:R-:W-:Y:S11]  /*d42b0*/  @!UPT UIADD3 URZ, URZ, URZ, URZ ;  /* 0x0000003f3f3ff290 */ /* 0x000ff6000fffe03f */
[----:B------:R-:W-:Y:S01]  /*d42c0*/  STL.64 [R1+0x770], R12 ;  /* 0x0007700c01007387 */ /* 0x000fe20000100a00 */
[----:B------:R-:W-:Y:S02]  /*d42d0*/  STL.64 [R1+0x778], R14 ;  /* 0x0007780e01007387 */ /* 0x000fe40000100a00 */
[----:B------:R-:W2:Y:S02]  /*d42e0*/  LDL.LU.64 R22, [R1+0x9270] ;  /* 0x0092700001167983 */ /* 0x000ea40000300a00 */
[----:B------:R-:W2:Y:S01]  /*d42f0*/  LDL.LU.64 R20, [R1+0x9268] ;  /* 0x0092680001147983 */ /* 0x000ea20000300a00 */
[----:B------:R0:W-:Y:S01]  /*d4300*/  STL.64 [R1+0x760], R8 ;  /* 0x0007600801007387 */ /* 0x0001e20000100a00 */
[----:B------:R-:W-:Y:S03]  /*d4310*/  STL.64 [R1+0x768], R10 ;  /* 0x0007680a01007387 */ /* 0x000fe60000100a00 */
        /* <DEDUP_REMOVED lines=11> */
[----:B------:R-:W-:-:S02]  /*d43d0*/  IMAD.MOV.U32 R15, RZ, RZ, R5 ;  /* 0x000000ffff0f7224 */ /* 0x000fc400078e0005 */
        /* <DEDUP_REMOVED lines=35> */
[----:B------:R-:W-:Y:S01]  /*d4610*/  STL.64 [R1+0x91b8], R26 ;  /* 0x0091b81a01007387 */ /* 0x000fe20000100a00 */
[----:B------:R0:W-:Y:S03]  /*d4620*/  STL.64 [R1+0x91b0], R24 ;  /* 0x0091b01801007387 */ /* 0x0001e60000100a00 */
[----:B0-----:R-:W4:Y:S01]  /*d4630*/  LDL.LU R24, [R1+0x220] ;  /* 0x0002200001187983 */ /* 0x001f220000300800 */
[----:B------:R-:W4:Y:S02]  /*d4640*/  LDL.LU R25, [R1+0x224] ;  /* 0x0002240001197983 */ /* 0x000f240000300800 */
[----:B------:R-:W4:Y:S02]  /*d4650*/  LDL.LU R26, [R1+0x228] ;  /* 0x00022800011a7983 */ /* 0x000f240000300800 */
[----:B------:R-:W4:Y:S01]  /*d4660*/  LDL.LU R27, [R1+0x22c] ;  /* 0x00022c00011b7983 */ /* 0x000f220000300800 */
[----:B--2---:R-:W-:Y:S01]  /*d4670*/  HMMA.16816.F32.BF16 R16, R16, R20, R8 ;  /* 0x000000141010723c */ /* 0x004fe20000041808 */
[----:B------:R-:W2:Y:S01]  /*d4680*/  LDL.LU R11, [R1+0x91f8] ;  /* 0x0091f800010b7983 */ /* 0x000ea20000300800 */
[----:B------:R-:W2:Y:S11]  /*d4690*/  LDL.LU.64 R8, [R1+0x91f0] ;  /* 0x0091f00001087983 */ /* 0x000eb60000300a00 */
[----:B------:R-:W-:Y:S10]  /*d46a0*/  @!UPT UIADD3 URZ, URZ, URZ, URZ ;  /* 0x0000003f3f3ff290 */ /* 0x000ff4000fffe03f */
[----:B------:R0:W-:Y:S01]  /*d46b0*/  STL.64 [R1+0x420], R16 ;  /* 0x0004201001007387 */ /* 0x0001e20000100a00 */
[----:B------:R-:W-:Y:S02]  /*d46c0*/  STL.64 [R1+0x428], R18 ;  /* 0x0004281201007387 */ /* 0x000fe40000100a00 */
[----:B------:R-:W0:Y:S02]  /*d46d0*/  LDL.LU.64 R22, [R1+0x91e8] ;  /* 0x0091e80001167983 */ /* 0x000e240000300a00 */
[----:B------:R-:W-:Y:S02]  /*d46e0*/  IMAD.MOV.U32 R10, RZ, RZ, R20 ;  /* 0x000000ffff0a7224 */ /* 0x000fe400078e0014 */
[----:B------:R-:W-:Y:S02]  /*d46f0*/  IMAD.MOV.U32 R3, RZ, RZ, R21 ;  /* 0x000000ffff037224 */ /* 0x000fe400078e0015 */
[----:B------:R-:W3:Y:S01]  /*d4700*/  LDL.LU.64 R20, [R1+0x91e0] ;  /* 0x0091e00001147983 */ /* 0x000ee20000300a00 */
[----:B0-----:R-:W-:-:S02]  /*d4710*/  IMAD.MOV.U32 R16, RZ, RZ, R22 ;  /* 0x000000ffff107224 */ /* 0x001fc400078e0016 */
[----:B------:R-:W-:Y:S01]  /*d4720*/  IMAD.MOV.U32 R17, RZ, RZ, R23 ;  /* 0x000000ffff117224 */ /* 0x000fe200078e0017 */
[----:B------:R-:W3:Y:S01]  /*d4730*/  LDL.LU R22, [R1+0x91dc] ;  /* 0x0091dc0001167983 */ /* 0x000ee20000300800 */
[----:B------:R-:W3:Y:S02]  /*d4740*/  LDL.LU R23, [R1+0x91d8] ;  /* 0x0091d80001177983 */ /* 0x000ee40000300800 */
[----:B--2---:R-:W-:Y:S02]  /*d4750*/  STL.64 [R1+0x9170], R10 ;  /* 0x0091700a01007387 */ /* 0x004fe40000100a00 */
[----:B------:R0:W-:Y:S02]  /*d4760*/  STL.64 [R1+0x9168], R8 ;  /* 0x0091680801007387 */ /* 0x0001e40000100a00 */
[----:B0-----:R-:W2:Y:S01]  /*d4770*/  LDL.LU R8, [R1+0x210] ;  /* 0x0002100001087983 */ /* 0x001ea20000300800 */
[----:B------:R-:W2:Y:S02]  /*d4780*/  LDL.LU R9, [R1+0x214] ;  /* 0x0002140001097983 */ /* 0x000ea40000300800 */
[----:B------:R-:W2:Y:S02]  /*d4790*/  LDL.LU R10, [R1+0x218] ;  /* 0x00021800010a7983 */ /* 0x000ea40000300800 */
[----:B------:R-:W2:Y:S01]  /*d47a0*/  LDL.LU R11, [R1+0x21c] ;  /* 0x00021c00010b7983 */ /* 0x000ea20000300800 */
[C---:B---3--:R-:W-:Y:S01]  /*d47b0*/  HMMA.16816.F32.BF16 R4, R20.reuse, R4, R12 ;  /* 0x000000041404723c */ /* 0x048fe2000004180c */
[----:B------:R-:W3:Y:S01]  /*d47c0*/  LDL.LU.64 R14, [R1+0x91d0] ;  /* 0x0091d000010e7983 */ /* 0x000ee20000300a00 */
[----:B------:R-:W2:Y:S11]  /*d47d0*/  LDL.LU.64 R12, [R1+0x91c8] ;  /* 0x0091c800010c7983 */ /* 0x000eb60000300a00 */
[----:B------:R-:W-:Y:S10]  /*d47e0*/  @!UPT UIADD3 URZ, URZ, URZ, URZ ;  /* 0x0000003f3f3ff290 */ /* 0x000ff4000fffe03f */
[----:B------:R0:W-:Y:S01]  /*d47f0*/  STL.64 [R1+0x230], R4 ;  /* 0x0002300401007387 */ /* 0x0001e20000100a00 */
[----:B------:R4:W-:Y:S03]  /*d4800*/  STL.64 [R1+0x238], R6 ;  /* 0x0002380601007387 */ /* 0x0009e60000100a00 */
[----:B0-----:R-:W4:Y:S02]  /*d4810*/  LDL.LU.64 R4, [R1+0x91c0] ;  /* 0x0091c00001047983 */ /* 0x001f240000300a00 */
[C---:B----4-:R-:W-:Y:S02]  /*d4820*/  HMMA.16816.F32.BF16 R4, R20.reuse, R4, R24 ;  /* 0x000000041404723c */ /* 0x050fe40000041818 */
[----:B------:R-:W4:Y:S01]  /*d4830*/  LDL.LU.64 R26, [R1+0x91b8] ;  /* 0x0091b800011a7983 */ /* 0x000f220000300a00 */
[----:B------:R-:W3:Y:S11]  /*d4840*/  LDL.LU.64 R24, [R1+0x91b0] ;  /* 0x0091b00001187983 */ /* 0x000ef60000300a00 */
[----:B------:R-:W-:Y:S09]  /*d4850*/  @!UPT UIADD3 URZ, URZ, URZ, URZ ;  /* 0x0000003f3f3ff290 */ /* 0x000ff2000fffe03f */
[----:B------:R-:W-:Y:S01]  /*d4860*/  STL.64 [R1+0x220], R4 ;  /* 0x0002200401007387 */ /* 0x000fe20000100a00 */
[----:B------:R0:W-:Y:S03]  /*d4870*/  STL.64 [R1+0x228], R6 ;  /* 0x0002280601007387 */ /* 0x0001e60000100a00 */
[----:B0-----:R-:W3:Y:S01]  /*d4880*/  LDL.LU.64 R6, [R1+0x91a8] ;  /* 0x0091a80001067983 */ /* 0x001ee20000300a00 */
[----:B------:R-:W3:Y:S01]  /*d4890*/  LDL.LU.64 R4, [R1+0x91a0] ;  /* 0x0091a00001047983 */ /* 0x000ee20000300a00 */
[C---:B--2---:R-:W-:Y:S08]  /*d48a0*/  HMMA.16816.F32.BF16 R16, R20.reuse, R16, R8 ;  /* 0x000000101410723c */ /* 0x044ff00000041808 */
[----:B---3--:R-:W-:Y:S01]  /*d48b0*/  HMMA.16816.F32.BF16 R8, R20, R24, R4 ;  /* 0x000000181408723c */ /* 0x008fe20000041804 */
[----:B------:R-:W2:Y:S11]  /*d48c0*/  LDL.LU R4, [R1+0x940] ;  /* 0x0009400001047983 */ /* 0x000eb60000300800 */
[----:B------:R-:W-:Y:S03]  /*d48d0*/  @!UPT UIADD3 URZ, URZ, URZ, URZ ;  /* 0x0000003f3f3ff290 */ /* 0x000fe6000fffe03f */
[----:B------:R-:W-:Y:S02]  /*d48e0*/  STL.64 [R1+0x210], R16 ;  /* 0x0002101001007387 */ /* 0x000fe40000100a00 */
[----:B------:R-:W-:Y:S06]  /*d48f0*/  STL.64 [R1+0x218], R18 ;  /* 0x0002181201007387 */ /* 0x000fec0000100a00 */
[----:B------:R-:W-:Y:S01]  /*d4900*/  STL.64 [R1+0x200], R8 ;  /* 0x0002000801007387 */ /* 0x000fe20000100a00 */
[----:B------:R-:W-:Y:S02]  /*d4910*/  STL.64 [R1+0x208], R10 ;  /* 0x0002080a01007387 */ /* 0x000fe40000100a00 */
[----:B------:R-:W2:Y:S02]  /*d4920*/  LDL.LU R5, [R1+0x944] ;  /* 0x0009440001057983 */ /* 0x000ea40000300800 */
[----:B------:R-:W3:Y:S01]  /*d4930*/  LDL.LU R6, [R1+0x948] ;  /* 0x0009480001067983 */ /* 0x000ee20000300800 */
[----:B------:R-:W3:Y:S04]  /*d4940*/  LDL.LU R7, [R1+0x94c] ;  /* 0x00094c0001077983 */ /* 0x000ee80000300800 */
[----:B---3--:R-:W-:Y:S01]  /*d4950*/  STL.64 [R1+0x90a8], R6 ;  /* 0x0090a80601007387 */ /* 0x008fe20000100a00 */
[----:B--2---:R4:W-:Y:S02]  /*d4960*/  STL.64 [R1+0x90a0], R4 ;  /* 0x0090a00401007387 */ /* 0x0049e40000100a00 */
[----:B----4-:R-:W-:-:S02]  /*d4970*/  IMAD.MOV.U32 R4, RZ, RZ, R27 ;  /* 0x000000ffff047224 */ /* 0x010fc400078e001b */
[----:B------:R-:W-:Y:S01]  /*d4980*/  IMAD.MOV.U32 R5, RZ, RZ, R13 ;  /* 0x000000ffff057224 */ /* 0x000fe200078e000d */
[----:B------:R-:W2:Y:S01]  /*d4990*/  LDL.LU R27, [R1+0x9198] ;  /* 0x00919800011b7983 */ /* 0x000ea20000300800 */
[----:B------:R-:W3:Y:S03]  /*d49a0*/  LDL.LU R13, [R1+0x9194] ;  /* 0x00919400010d7983 */ /* 0x000ee60000300800 */
[----:B------:R0:W-:Y:S02]  /*d49b0*/  STL.64 [R1+0x90b8], R4 ;  /* 0x0090b80401007387 */ /* 0x0001e40000100a00 */
[----:B0-----:R-:W-:Y:S02]  /*d49c0*/  IMAD.MOV.U32 R4, RZ, RZ, R12 ;  /* 0x000000ffff047224 */ /* 0x001fe400078e000c */
[----:B------:R-:W-:Y:S01]  /*d49d0*/  IMAD.MOV.U32 R5, RZ, RZ, R28 ;  /* 0x000000ffff057224 */ /* 0x000fe200078e001c */
[----:B------:R-:W4:Y:S01]  /*d49e0*/  LDL.LU R12, [R1+0x9190] ;  /* 0x00919000010c7983 */ /* 0x000f220000300800 */
[----:B------:R-:W2:Y:S03]  /*d49f0*/  LDL.LU R28, [R1+0x918c] ;  /* 0x00918c00011c7983 */ /* 0x000ea60000300800 */
[----:B------:R0:W-:Y:S04]  /*d4a00*/  STL.64 [R1+0x90d0], R4 ;  /* 0x0090d00401007387 */ /* 0x0001e80000100a00 */
        /* <DEDUP_REMOVED lines=8> */
[----:B------:R-:W2:Y:S04]  /*d4a90*/  LDL.LU R29, [R1+0x9188] ;  /* 0x00918800011d7983 */ /* 0x000ea80000300800 */
[----:B------:R-:W-:Y:S01]  /*d4aa0*/  STL.64 [R1+0x90f8], R4 ;  /* 0x0090f80401007387 */ /* 0x000fe20000100a00 */
[----:B------:R-:W-:Y:S02]  /*d4ab0*/  STL [R1+0x9060], R27 ;  /* 0x0090601b01007387 */ /* 0x000fe40000100800 */
[----:B------:R0:W-:Y:S02]  /*d4ac0*/  STL.64 [R1+0x9058], R24 ;  /* 0x0090581801007387 */ /* 0x0001e40000100a00 */
[----:B0-----:R-:W2:Y:S04]  /*d4ad0*/  LDL.64 R24, [R1+0x20] ;  /* 0x0000200001187983 */ /* 0x001ea80000100a00 */
[----:B--2---:R0:W-:Y:S04]  /*d4ae0*/  STL.64 [R1+0x90b0], R24 ;  /* 0x0090b01801007387 */ /* 0x0041e80000100a00 */
        /* <DEDUP_REMOVED lines=15> */
[----:B----4-:R-:W-:Y:S02]  /*d4be0*/  IMAD.MOV.U32 R4, RZ, RZ, R12 ;  /* 0x000000ffff047224 */ /* 0x010fe400078e000c */
[----:B---3--:R-:W-:Y:S01]  /*d4bf0*/  IMAD.MOV.U32 R5, RZ, RZ, R13 ;  /* 0x000000ffff057224 */ /* 0x008fe200078e000d */
[----:B------:R-:W3:Y:S01]  /*d4c00*/  LDL.LU R12, [R1+0x917c] ;  /* 0x00917c00010c7983 */ /* 0x000ee20000300800 */
[----:B------:R-:W3:Y:S03]  /*d4c10*/  LDL.LU R13, [R1+0x9178] ;  /* 0x00917800010d7983 */ /* 0x000ee60000300800 */
[----:B------:R-:W-:Y:S01]  /*d4c20*/  STL.64 [R1+0x9138], R4 ;  /* 0x0091380401007387 */ /* 0x000fe20000100a00 */
[----:B------:R-:W-:Y:S02]  /*d4c30*/  STL.64 [R1+0x90c8], R26 ;  /* 0x0090c81a01007387 */ /* 0x000fe40000100a00 */
[----:B------:R0:W-:Y:S02]  /*d4c40*/  STL.64 [R1+0x90c0], R24 ;  /* 0x0090c01801007387 */ /* 0x0001e40000100a00 */
[----:B0-----:R-:W4:Y:S01]  /*d4c50*/  LDL.LU R24, [R1+0x160] ;  /* 0x0001600001187983 */ /* 0x001f220000300800 */
[----:B------:R-:W4:Y:S02]  /*d4c60*/  LDL.LU R25, [R1+0x164] ;  /* 0x0001640001197983 */ /* 0x000f240000300800 */
[----:B------:R-:W2:Y:S02]  /*d4c70*/  LDL.LU R26, [R1+0x168] ;  /* 0x00016800011a7983 */ /* 0x000ea40000300800 */
[----:B------:R-:W2:Y:S02]  /*d4c80*/  LDL.LU R27, [R1+0x16c] ;  /* 0x00016c00011b7983 */ /* 0x000ea40000300800 */
[----:B------:R-:W-:-:S02]  /*d4c90*/  IMAD.MOV.U32 R4, RZ, RZ, R29 ;  /* 0x000000ffff047224 */ /* 0x000fc400078e001d */
[----:B------:R-:W-:-:S05]  /*d4ca0*/  IMAD.MOV.U32 R5, RZ, RZ, R28 ;  /* 0x000000ffff057224 */ /* 0x000fca00078e001c */
[----:B------:R-:W-:Y:S04]  /*d4cb0*/  STL.64 [R1+0x9150], R4 ;  /* 0x0091500401007387 */ /* 0x000fe80000100a00 */
[----:B--2---:R-:W-:Y:S01]  /*d4cc0*/  STL.64 [R1+0x90f0], R26 ;  /* 0x0090f01a01007387 */ /* 0x004fe20000100a00 */
[----:B----4-:R0:W-:Y:S03]  /*d4cd0*/  STL.64 [R1+0x90e8], R24 ;  /* 0x0090e81801007387 */ /* 0x0101e60000100a00 */
[----:B0-----:R-:W2:Y:S01]  /*d4ce0*/  LDL.LU R24, [R1+0x180] ;  /* 0x0001800001187983 */ /* 0x001ea20000300800 */
[----:B------:R-:W2:Y:S02]  /*d4cf0*/  LDL.LU R25, [R1+0x184] ;  /* 0x0001840001197983 */ /* 0x000ea40000300800 */
[----:B------:R-:W4:Y:S02]  /*d4d00*/  LDL.LU R26, [R1+0x188] ;  /* 0x00018800011a7983 */ /* 0x000f240000300800 */
[----:B------:R-:W4:Y:S01]  /*d4d10*/  LDL.LU R27, [R1+0x18c] ;  /* 0x00018c00011b7983 */ /* 0x000f220000300800 */
        /* <DEDUP_REMOVED lines=37> */
[----:B------:R0:W-:Y:S02]  /*d4f70*/  STL.64 [R1+0x9050], R12 ;  /* 0x0090500c01007387 */ /* 0x0001e40000100a00 */
[----:B------:R-:W-:-:S02]  /*d4f80*/  IMAD.MOV.U32 R5, RZ, RZ, R14 ;  /* 0x000000ffff057224 */ /* 0x000fc400078e000e */
[----:B------:R-:W-:Y:S01]  /*d4f90*/  IMAD.MOV.U32 R4, RZ, RZ, R15 ;  /* 0x000000ffff047224 */ /* 0x000fe200078e000f */
[----:B0-----:R-:W2:Y:S01]  /*d4fa0*/  LDL.LU R12, [R1+0x410] ;  /* 0x00041000010c7983 */ /* 0x001ea20000300800 */
[----:B------:R-:W2:Y:S02]  /*d4fb0*/  LDL.LU R13, [R1+0x414] ;  /* 0x00041400010d7983 */ /* 0x000ea40000300800 */
[----:B------:R-:W2:Y:S02]  /*d4fc0*/  LDL.LU R14, [R1+0x418] ;  /* 0x00041800010e7983 */ /* 0x000ea40000300800 */
[----:B------:R-:W2:Y:S01]  /*d4fd0*/  LDL.LU R15, [R1+0x41c] ;  /* 0x00041c00010f7983 */ /* 0x000ea20000300800 */
[C---:B----4-:R-:W-:Y:S01]  /*d4fe0*/  HMMA.16816.F32.BF16 R16, R20.reuse, R8, R16 ;  /* 0x000000081410723c */ /* 0x050fe20000041810 */
[----:B------:R-:W-:Y:S11]  /*d4ff0*/  STL.64 [R1+0x9048], R8 ;  /* 0x0090480801007387 */ /* 0x000ff60000100a00 */
[----:B------:R-:W-:Y:S11]  /*d5000*/  @!UPT UIADD3 URZ, URZ, URZ, URZ ;  /* 0x0000003f3f3ff290 */ /* 0x000ff6000fffe03f */
[----:B------:R-:W-:Y:S01]  /*d5010*/  STL.64 [R1+0x1e0], R16 ;  /* 0x0001e01001007387 */ /* 0x000fe20000100a00 */
[----:B------:R-:W-:Y:S02]  /*d5020*/  STL.64 [R1+0x1e8], R18 ;  /* 0x0001e81201007387 */ /* 0x000fe40000100a00 */
[----:B---3--:R-:W0:Y:S01]  /*d5030*/  LDSM.16.MT88.4 R16, [R11+0x48080] ;  /* 0x048080000b10783b */ /* 0x008e220000004200 */
[C---:B--2---:R-:W-:Y:S01]  /*d5040*/  HMMA.16816.F32.BF16 R4, R20.reuse, R4, R24 ;  /* 0x000000041404723c */ /* 0x044fe20000041818 */
[----:B0-----:R-:W-:Y:S02]  /*d5050*/  STL.64 [R1+0x8fa0], R18 ;  /* 0x008fa01201007387 */ /* 0x001fe40000100a00 */
[----:B------:R0:W-:Y:S02]  /*d5060*/  STL.64 [R1+0x8f98], R16 ;  /* 0x008f981001007387 */ /* 0x0001e40000100a00 */
[----:B0-----:R-:W2:Y:S01]  /*d5070*/  LDL.64 R16, [R1+0x120] ;  /* 0x0001200001107983 */ /* 0x001ea20000100a00 */
[----:B------:R-:W3:Y:S02]  /*d5080*/  LDL.LU.64 R26, [R1+0x9160] ;  /* 0x00916000011a7983 */ /* 0x000ee40000300a00 */
[----:B------:R-:W3:Y:S11]  /*d5090*/  LDL.LU.64 R24, [R1+0x9158] ;  /* 0x0091580001187983 */ /* 0x000ef60000300a00 */
[----:B------:R-:W-:Y:S04]  /*d50a0*/  @!UPT UIADD3 URZ, URZ, URZ, URZ ;  /* 0x0000003f3f3ff290 */ /* 0x000fe8000fffe03f */
        /* <DEDUP_REMOVED lines=58> */
[----:B--2---:R-:W-:Y:S02]  /*d5450*/  HMMA.16816.F32.BF16 R4, R20, R4, R24 ;  /* 0x000000041404723c */ /* 0x004fe40000041818 */
[----:B------:R-:W2:Y:S11]  /*d5460*/  LDL.LU.64 R24, [R1+0x90b0] ;  /* 0x0090b00001187983 */ /* 0x000eb60000300a00 */
[----:B------:R-:W-:Y:S10]  /*d5470*/  @!UPT UIADD3 URZ, URZ, URZ, URZ ;  /* 0x0000003f3f3ff290 */ /* 0x000ff4000fffe03f */
[----:B------:R-:W-:Y:S01]  /*d5480*/  STL.64 [R1+0x600], R4 ;  /* 0x0006000401007387 */ /* 0x000fe20000100a00 */
[----:B------:R0:W-:Y:S03]  /*d5490*/  STL.64 [R1+0x608], R6 ;  /* 0x0006080601007387 */ /* 0x0001e60000100a00 */
[----:B0-----:R-:W4:Y:S01]  /*d54a0*/  LDL.LU.64 R6, [R1+0x90a8] ;  /* 0x0090a80001067983 */ /* 0x001f220000300a00 */
[----:B------:R-:W4:Y:S02]  /*d54b0*/  LDL.LU.64 R4, [R1+0x90a0] ;  /* 0x0090a00001047983 */ /* 0x000f240000300a00 */
[----:B------:R-:W-:Y:S02]  /*d54c0*/  IMAD.MOV.U32 R8, RZ, RZ, R10 ;  /* 0x000000ffff087224 */ /* 0x000fe400078e000a */
[----:B------:R-:W-:-:S07]  /*d54d0*/  IMAD.MOV.U32 R9, RZ, RZ, R3 ;  /* 0x000000ffff097224 */ /* 0x000fce00078e0003 */
[----:B----4-:R-:W-:Y:S01]  /*d54e0*/  HMMA.16816.F32.BF16 R20, R20, R8, R4 ;  /* 0x000000081414723c */ /* 0x010fe20000041804 */
[----:B------:R-:W2:Y:S01]  /*d54f0*/  LDL.LU.64 R6, [R1+0x9098] ;  /* 0x0090980001067983 */ /* 0x000ea20000300a00 */
[----:B------:R-:W2:Y:S11]  /*d5500*/  LDL.LU.64 R4, [R1+0x9090] ;  /* 0x0090900001047983 */ /* 0x000eb60000300a00 */
[----:B------:R-:W-:Y:S10]  /*d5510*/  @!UPT UIADD3 URZ, URZ, URZ, URZ ;  /* 0x0000003f3f3ff290 */ /* 0x000ff4000fffe03f */
[----:B------:R-:W-:Y:S01]  /*d5520*/  STL.64 [R1+0xc0], R20 ;  /* 0x0000c01401007387 */ /* 0x000fe20000100a00 */
[----:B------:R-:W-:Y:S01]  /*d5530*/  STL.64 [R1+0xc8], R22 ;  /* 0x0000c81601007387 */ /* 0x000fe20000100a00 */
[----:B--2---:R-:W-:Y:S11]  /*d5540*/  HMMA.16816.F32.BF16 R8, R4, R24, R12 ;  /* 0x000000180408723c */ /* 0x004ff6000004180c */
[----:B------:R-:W-:Y:S11]  /*d5550*/  @!UPT UIADD3 URZ, URZ, URZ, URZ ;  /* 0x0000003f3f3ff290 */ /* 0x000ff6000fffe03f */
[----:B------:R-:W-:Y:S01]  /*d5560*/  @!UPT UIADD3 URZ, URZ, URZ, URZ ;  /* 0x0000003f3f3ff290 */ /* 0x000fe2000fffe03f */
[----:B------:R-:W-:Y:S01]  /*d5570*/  STL.64 [R1+0x410], R8 ;  /* 0x0004100801007387 */ /* 0x000fe20000100a00 */
[----:B------:R-:W-:Y:S02]  /*d5580*/  STL.64 [R1+0x418], R10 ;  /* 0x0004180a01007387 */ /* 0x000fe40000100a00 */
[----:B------:R-:W2:Y:S02]  /*d5590*/  LDL.LU R12, [R1+0x3e0] ;  /* 0x0003e000010c7983 */ /* 0x000ea40000300800 */
[----:B------:R-:W2:Y:S01]  /*d55a0*/  LDL.LU R13, [R1+0x3e4] ;  /* 0x0003e400010d7983 */ /* 0x000ea20000300800 */
[----:B------:R-:W4:Y:S01]  /*d55b0*/  LDL.LU R14, [R1+0x3e8] ;  /* 0x0003e800010e7983 */ /* 0x000f220000300800 */
[----:B------:R-:W4:Y:S03]  /*d55c0*/  LDL.LU R15, [R1+0x3ec] ;  /* 0x0003ec00010f7983 */ /* 0x000f260000300800 */
        /* <DEDUP_REMOVED lines=8> */
[----:B0-----:R-:W3:Y:S01]  /*d5650*/  LDL.64 R12, [R1+0x10] ;  /* 0x00001000010c7983 */ /* 0x001ee20000100a00 */
[----:B------:R-:W-:-:S02]  /*d5660*/  IMAD.MOV.U32 R2, RZ, RZ, R24 ;  /* 0x000000ffff027224 */ /* 0x000fc400078e0018 */
[----:B------:R-:W-:Y:S02]  /*d5670*/  IMAD.MOV.U32 R0, RZ, RZ, R25 ;  /* 0x000000ffff007224 */ /* 0x000fe400078e0019 */
[----:B------:R-:W2:Y:S01]  /*d5680*/  LDL.64 R24, [R1] ;  /* 0x0000000001187983 */ /* 0x000ea20000100a00 */
[----:B------:R-:W4:Y:S02]  /*d5690*/  LDL.LU R8, [R1+0x3d0] ;  /* 0x0003d00001087983 */ /* 0x000f240000300800 */
[----:B------:R-:W4:Y:S02]  /*d56a0*/  LDL.LU R9, [R1+0x3d4] ;  /* 0x0003d40001097983 */ /* 0x000f240000300800 */
[----:B------:R-:W4:Y:S01]  /*d56b0*/  LDL.LU R10, [R1+0x3d8] ;  /* 0x0003d800010a7983 */ /* 0x000f220000300800 */
[----:B------:R-:W4:Y:S01]  /*d56c0*/  LDL.LU R11, [R1+0x3dc] ;  /* 0x0003dc00010b7983 */ /* 0x000f220000300800 */
[----:B------:R-:W2:Y:S02]  /*d56d0*/  LDL.LU R20, [R1+0x3c0] ;  /* 0x0003c00001147983 */ /* 0x000ea40000300800 */
[----:B------:R-:W2:Y:S02]  /*d56e0*/  LDL.LU R21, [R1+0x3c4] ;  /* 0x0003c40001157983 */ /* 0x000ea40000300800 */
[----:B------:R-:W2:Y:S01]  /*d56f0*/  LDL.LU R22, [R1+0x3c8] ;  /* 0x0003c80001167983 */ /* 0x000ea20000300800 */
[----:B------:R-:W2:Y:S01]  /*d5700*/  LDL.LU R23, [R1+0x3cc] ;  /* 0x0003cc0001177983 */ /* 0x000ea20000300800 */
[----:B------:R-:W-:Y:S02]  /*d5710*/  STL [R1+0x9000], R0 ;  /* 0x0090000001007387 */ /* 0x000fe40000100800 */
[----:B------:R-:W-:Y:S01]  /*d5720*/  STL [R1+0x8ffc], R2 ;  /* 0x008ffc0201007387 */ /* 0x000fe20000100800 */
[C---:B---3--:R-:W-:Y:S11]  /*d5730*/  HMMA.16816.F32.BF16 R16, R4.reuse, R12, R16 ;  /* 0x0000000c0410723c */ /* 0x048ff60000041810 */
[----:B------:R-:W-:Y:S11]  /*d5740*/  @!UPT UIADD3 URZ, URZ, URZ, URZ ;  /* 0x0000003f3f3ff290 */ /* 0x000ff6000fffe03f */
[----:B------:R-:W-:Y:S01]  /*d5750*/  @!UPT UIADD3 URZ, URZ, URZ, URZ ;  /* 0x0000003f3f3ff290 */ /* 0x000fe2000fffe03f */
[----:B------:R0:W-:Y:S01]  /*d5760*/  STL.64 [R1+0x400], R16 ;  /* 0x0004001001007387 */ /* 0x0001e20000100a00 */
[----:B------:R1:W-:Y:S03]  /*d5770*/  STL.64 [R1+0x408], R18 ;  /* 0x0004081201007387 */ /* 0x0003e60000100a00 */
[----:B0-----:R-:W3:Y:S01]  /*d5780*/  LDL.LU.64 R16, [R1+0x9088] ;  /* 0x0090880001107983 */ /* 0x001ee20000300a00 */
[----:B-1----:R-:W-:Y:S02]  /*d5790*/  IMAD.MOV.U32 R19, RZ, RZ, R12 ;  /* 0x000000ffff137224 */ /* 0x002fe400078e000c */
[----:B------:R-:W-:Y:S02]  /*d57a0*/  IMAD.MOV.U32 R18, RZ, RZ, R13 ;  /* 0x000000ffff127224 */ /* 0x000fe400078e000d */
[----:B------:R-:W2:Y:S01]  /*d57b0*/  LDL.LU.64 R14, [R1+0x9080] ;  /* 0x00908000010e7983 */ /* 0x000ea20000300a00 */
[----:B------:R-:W2:Y:S02]  /*d57c0*/  LDL.LU.64 R12, [R1+0x9078] ;  /* 0x00907800010c7983 */ /* 0x000ea40000300a00 */
[----:B------:R-:W-:Y:S02]  /*d57d0*/  STL.64 [R1+0x9010], R18 ;  /* 0x0090101201007387 */ /* 0x000fe40000100a00 */
[----:B---3--:R0:W-:Y:S04]  /*d57e0*/  STL.64 [R1+0x9008], R16 ;  /* 0x0090081001007387 */ /* 0x0081e80000100a00 */
[----:B0-----:R-:W3:Y:S01]  /*d57f0*/  LDL.LU R16, [R1+0x6f0] ;  /* 0x0006f00001107983 */ /* 0x001ee20000300800 */
[----:B------:R-:W3:Y:S02]  /*d5800*/  LDL.LU R17, [R1+0x6f4] ;  /* 0x0006f40001117983 */ /* 0x000ee40000300800 */
[----:B------:R-:W2:Y:S02]  /*d5810*/  LDL.LU R18, [R1+0x6f8] ;  /* 0x0006f80001127983 */ /* 0x000ea40000300800 */
[----:B------:R-:W2:Y:S02]  /*d5820*/  LDL.LU R19, [R1+0x6fc] ;  /* 0x0006fc0001137983 */ /* 0x000ea40000300800 */
[----:B--2---:R-:W-:Y:S01]  /*d5830*/  STL.64 [R1+0x9020], R18 ;  /* 0x0090201201007387 */ /* 0x004fe20000100a00 */
[----:B---3--:R0:W-:Y:S03]  /*d5840*/  STL.64 [R1+0x9018], R16 ;  /* 0x0090181001007387 */ /* 0x0081e60000100a00 */
[----:B0-----:R-:W2:Y:S01]  /*d5850*/  LDL.64 R16, [R1+0x140] ;  /* 0x0001400001107983 */ /* 0x001ea20000100a00 */
[----:B------:R-:W-:Y:S03]  /*d5860*/  HMMA.16816.F32.BF16 R12, R4, R24, R12 ;  /* 0x00000018040c723c */ /* 0x000fe6000004180c */
[----:B--2---:R0:W-:Y:S04]  /*d5870*/  STL.64 [R1+0x9030], R16 ;  /* 0x0090301001007387 */ /* 0x0041e80000100a00 */
        /* <DEDUP_REMOVED lines=8> */
[----:B0-----:R-:W2:Y:S02]  /*d5900*/  LDL.64 R16, [R1+0x30] ;  /* 0x0000300001107983 */ /* 0x001ea40000100a00 */
[----:B------:R-:W-:Y:S02]  /*d5910*/  STL.64 [R1+0x3f0], R12 ;  /* 0x0003f00c01007387 */ /* 0x000fe40000100a00 */
[----:B------:R0:W-:Y:S02]  /*d5920*/  STL.64 [R1+0x3f8], R14 ;  /* 0x0003f80e01007387 */ /* 0x0001e40000100a00 */
[----:B0-----:R-:W3:Y:S01]  /*d5930*/  LDL.LU.64 R14, [R1+0x9070] ;  /* 0x00907000010e7983 */ /* 0x001ee20000300a00 */
[----:B------:R-:W3:Y:S02]  /*d5940*/  LDL.LU.64 R12, [R1+0x9068] ;  /* 0x00906800010c7983 */ /* 0x000ee40000300a00 */
[----:B------:R-:W2:Y:S02]  /*d5950*/  LDL.LU R27, [R1+0x9060] ;  /* 0x00906000011b7983 */ /* 0x000ea40000300800 */
[----:B------:R-:W3:Y:S02]  /*d5960*/  LDL.LU.64 R24, [R1+0x9058] ;  /* 0x0090580001187983 */ /* 0x000ee40000300a00 */
[C---:B---3--:R-:W-:Y:S11]  /*d5970*/  HMMA.16816.F32.BF16 R12, R4.reuse, R24, R12 ;  /* 0x00000018040c723c */ /* 0x048ff6000004180c */
[----:B------:R-:W-:Y:S11]  /*d5980*/  @!UPT UIADD3 URZ, URZ, URZ, URZ ;  /* 0x0000003f3f3ff290 */ /* 0x000ff6000fffe03f */
[----:B------:R-:W-:Y:S01]  /*d5990*/  @!UPT UIADD3 URZ, URZ, URZ, URZ ;  /* 0x0000003f3f3ff290 */ /* 0x000fe2000fffe03f */
[----:B------:R0:W-:Y:S01]  /*d59a0*/  STL.64 [R1+0x3e0], R12 ;  /* 0x0003e00c01007387 */ /* 0x0001e20000100a00 */
[----:B------:R-:W-:Y:S03]  /*d59b0*/  STL.64 [R1+0x3e8], R14 ;  /* 0x0003e80e01007387 */ /* 0x000fe60000100a00 */
[----:B0-----:R-:W4:Y:S02]  /*d59c0*/  LDL.LU.64 R12, [R1+0x9050] ;  /* 0x00905000010c7983 */ /* 0x001f240000300a00 */
[C---:B----4-:R-:W-:Y:S11]  /*d59d0*/  HMMA.16816.F32.BF16 R8, R4.reuse, R12, R8 ;  /* 0x0000000c0408723c */ /* 0x050ff60000041808 */
[----:B------:R-:W-:Y:S11]  /*d59e0*/  @!UPT UIADD3 URZ, URZ, URZ, URZ ;  /* 0x0000003f3f3ff290 */ /* 0x000ff6000fffe03f */
[----:B------:R-:W-:Y:S01]  /*d59f0*/  @!UPT UIADD3 URZ, URZ, URZ, URZ ;  /* 0x0000003f3f3ff290 */ /* 0x000fe2000fffe03f */
[----:B------:R0:W-:Y:S01]  /*d5a00*/  STL.64 [R1+0x3d0], R8 ;  /* 0x0003d00801007387 */ /* 0x0001e20000100a00 */
[----:B------:R-:W-:Y:S03]  /*d5a10*/  STL.64 [R1+0x3d8], R10 ;  /* 0x0003d80a01007387 */ /* 0x000fe60000100a00 */
[----:B0-----:R-:W3:Y:S01]  /*d5a20*/  LDL.LU.64 R8, [R1+0x9048] ;  /* 0x0090480001087983 */ /* 0x001ee20000300a00 */
[----:B------:R0:W-:Y:S03]  /*d5a30*/  STL.64 [R1+0x9028], R12 ;  /* 0x0090280c01007387 */ /* 0x0001e60000100a00 */
[----:B0-----:R-:W4:Y:S01]  /*d5a40*/  LDL.LU R12, [R1+0x700] ;  /* 0x00070000010c7983 */ /* 0x001f220000300800 */
[----:B------:R-:W4:Y:S02]  /*d5a50*/  LDL.LU R13, [R1+0x704] ;  /* 0x00070400010d7983 */ /* 0x000f240000300800 */
[----:B------:R-:W4:Y:S02]  /*d5a60*/  LDL.LU R14, [R1+0x708] ;  /* 0x00070800010e7983 */ /* 0x000f240000300800 */
[----:B------:R-:W4:Y:S01]  /*d5a70*/  LDL.LU R15, [R1+0x70c] ;  /* 0x00070c00010f7983 */ /* 0x000f220000300800 */
[C---:B---3--:R-:W-:Y:S01]  /*d5a80*/  HMMA.16816.F32.BF16 R20, R4.reuse, R8, R20 ;  /* 0x000000080414723c */ /* 0x048fe20000041814 */
[----:B------:R0:W-:Y:S01]  /*d5a90*/  STL [R1+0x8f24], R8 ;  /* 0x008f240801007387 */ /* 0x0001e20000100800 */
[----:B------:R1:W-:Y:S11]  /*d5aa0*/  STL [R1+0x8f20], R9 ;  /* 0x008f200901007387 */ /* 0x0003f60000100800 */
[----:B------:R-:W-:Y:S10]  /*d5ab0*/  @!UPT UIADD3 URZ, URZ, URZ, URZ ;  /* 0x0000003f3f3ff290 */ /* 0x000ff4000fffe03f */
[----:B------:R-:W-:Y:S01]  /*d5ac0*/  STL.64 [R1+0x3c0], R20 ;  /* 0x0003c01401007387 */ /* 0x000fe20000100a00 */
[----:B------:R-:W-:Y:S02]  /*d5ad0*/  STL.64 [R1+0x3c8], R22 ;  /* 0x0003c81601007387 */ /* 0x000fe40000100a00 */
[----:B--2---:R-:W2:Y:S04]  /*d5ae0*/  LDSM.16.MT88.4 R20, [R27+0x48000] ;  /* 0x048000001b14783b */ /* 0x004ea80000004200 */
[----:B0-----:R-:W3:Y:S01]  /*d5af0*/  LDL.LU R8, [R1+0x3b0] ;  /* 0x0003b00001087983 */ /* 0x001ee20000300800 */
[----:B-1----:R-:W3:Y:S01]  /*d5b00*/  LDL.LU R9, [R1+0x3b4] ;  /* 0x0003b40001097983 */ /* 0x002ee20000300800 */
[----:B------:R-:W3:Y:S02]  /*d5b10*/  LDL.LU R10, [R1+0x3b8] ;  /* 0x0003b800010a7983 */ /* 0x000ee40000300800 */
[----:B------:R-:W3:Y:S02]  /*d5b20*/  LDL.LU R11, [R1+0x3bc] ;  /* 0x0003bc00010b7983 */ /* 0x000ee40000300800 */
[----:B------:R-:W-:Y:S01]  /*d5b30*/  STL [R1+0x8f28], R27 ;  /* 0x008f281b01007387 */ /* 0x000fe20000100800 */
[----:B--2---:R-:W-:Y:S01]  /*d5b40*/  STL.64 [R1+0x8e50], R22 ;  /* 0x008e501601007387 */ /* 0x004fe20000100a00 */
[----:B------:R0:W-:Y:S03]  /*d5b50*/  STL.64 [R1+0x8e48], R20 ;  /* 0x008e481401007387 */ /* 0x0001e60000100a00 */
[----:B0-----:R-:W2:Y:S01]  /*d5b60*/  LDL.LU.64 R20, [R1+0xd0] ;  /* 0x0000d00001147983 */ /* 0x001ea20000300a00 */
[----:B------:R-:W-:Y:S01]  /*d5b70*/  IMAD.MOV.U32 R3, RZ, RZ, R17 ;  /* 0x000000ffff037224 */ /* 0x000fe200078e0011 */
[C---:B---3--:R-:W-:Y:S02]  /*d5b80*/  HMMA.16816.F32.BF16 R8, R4.reuse, R16, R8 ;  /* 0x000000100408723c */ /* 0x048fe40000041808 */
[----:B--2---:R0:W-:Y:S04]  /*d5b90*/  STL.64 [R1+0x8fe0], R20 ;  /* 0x008fe01401007387 */ /* 0x0041e80000100a00 */
[----:B0-----:R-:W2:Y:S01]  /*d5ba0*/  LDL.LU R20, [R1+0x6e0] ;  /* 0x0006e00001147983 */ /* 0x001ea20000300800 */
[----:B------:R-:W2:Y:S02]  /*d5bb0*/  LDL.LU R21, [R1+0x6e4] ;  /* 0x0006e40001157983 */ /* 0x000ea40000300800 */
[----:B------:R-:W2:Y:S02]  /*d5bc0*/  LDL.LU R22, [R1+0x6e8] ;  /* 0x0006e80001167983 */ /* 0x000ea40000300800 */
[----:B------:R-:W2:Y:S11]  /*d5bd0*/  LDL.LU R23, [R1+0x6ec] ;  /* 0x0006ec0001177983 */ /* 0x000eb60000300800 */
[----:B------:R-:W-:Y:S01]  /*d5be0*/  @!UPT UIADD3 URZ, URZ, URZ, URZ ;  /* 0x0000003f3f3ff290 */ /* 0x000fe2000fffe03f */
[----:B------:R-:W-:Y:S01]  /*d5bf0*/  STL.64 [R1+0x3b0], R8 ;  /* 0x0003b00801007387 */ /* 0x000fe20000100a00 */
[----:B------:R0:W-:Y:S02]  /*d5c00*/  STL.64 [R1+0x3b8], R10 ;  /* 0x0003b80a01007387 */ /* 0x0001e40000100a00 */
[----:B------:R-:W3:Y:S02]  /*d5c10*/  LDL.LU.64 R18, [R1+0x9040] ;  /* 0x0090400001127983 */ /* 0x000ee40000300a00 */
[----:B0-----:R-:W-:Y:S02]  /*d5c20*/  IMAD.MOV.U32 R10, RZ, RZ, R16 ;  /* 0x000000ffff0a7224 */ /* 0x001fe400078e0010 */
[----:B------:R-:W3:Y:S01]  /*d5c30*/  LDL.LU.64 R16, [R1+0x9038] ;  /* 0x0090380001107983 */ /* 0x000ee20000300a00 */
[----:B------:R-:W-:Y:S02]  /*d5c40*/  STL [R1+0x8f30], R3 ;  /* 0x008f300301007387 */ /* 0x000fe40000100800 */
[----:B------:R-:W-:Y:S02]  /*d5c50*/  STL [R1+0x8f2c], R10 ;  /* 0x008f2c0a01007387 */ /* 0x000fe40000100800 */
[----:B------:R-:W3:Y:S02]  /*d5c60*/  LDL.64 R8, [R1+0x150] ;  /* 0x0001500001087983 */ /* 0x000ee40000100a00 */
[----:B---3--:R-:W-:Y:S11]  /*d5c70*/  HMMA.16816.F32.BF16 R16, R4, R8, R16 ;  /* 0x000000080410723c */ /* 0x008ff60000041810 */
[----:B------:R-:W-:Y:S11]  /*d5c80*/  @!UPT UIADD3 URZ, URZ, URZ, URZ ;  /* 0x0000003f3f3ff290 */ /* 0x000ff6000fffe03f */
[----:B------:R-:W-:Y:S01]  /*d5c90*/  @!UPT UIADD3 URZ, URZ, URZ, URZ ;  /* 0x0000003f3f3ff290 */ /* 0x000fe2000fffe03f */
[----:B------:R0:W-:Y:S01]  /*d5ca0*/  STL.64 [R1+0x710], R16 ;  /* 0x0007101001007387 */ /* 0x0001e20000100a00 */
[----:B------:R-:W-:Y:S03]  /*d5cb0*/  STL.64 [R1+0x718], R18 ;  /* 0x0007181201007387 */ /* 0x000fe60000100a00 */
[----:B0-----:R-:W4:Y:S01]  /*d5cc0*/  LDL.LU.64 R16, [R1+0x9030] ;  /* 0x0090300001107983 */ /* 0x001f220000300a00 */
[----:B------:R-:W-:-:S05]  /*d5cd0*/  IMAD.MOV.U32 R26, RZ, RZ, R8 ;  /* 0x000000ffff1a7224 */ /* 0x000fca00078e0008 */
[----:B------:R-:W-:Y:S01]  /*d5ce0*/  STL [R1+0x8f34], R26 ;  /* 0x008f341a01007387 */ /* 0x000fe20000100800 */
[----:B------:R0:W-:Y:S03]  /*d5cf0*/  STL.64 [R1+0x8fe8], R24 ;  /* 0x008fe81801007387 */ /* 0x0001e60000100a00 */
[----:B0-----:R-:W3:Y:S01]  /*d5d00*/  LDL.64 R24, [R1+0x130] ;  /* 0x0001300001187983 */ /* 0x001ee20000100a00 */
[C---:B----4-:R-:W-:Y:S01]  /*d5d10*/  HMMA.16816.F32.BF16 R12, R4.reuse, R16, R12 ;  /* 0x00000010040c723c */ /* 0x050fe2000004180c */
[----:B------:R-:W-:Y:S02]  /*d5d20*/  IMAD.MOV.U32 R29, RZ, RZ, R16 ;  /* 0x000000ffff1d7224 */ /* 0x000fe400078e0010 */
[----:B------:R-:W-:Y:S11]  /*d5d30*/  IMAD.MOV.U32 R28, RZ, RZ, R17 ;  /* 0x000000ffff1c7224 */ /* 0x000ff600078e0011 */
[----:B------:R-:W-:Y:S09]  /*d5d40*/  @!UPT UIADD3 URZ, URZ, URZ, URZ ;  /* 0x0000003f3f3ff290 */ /* 0x000ff2000fffe03f */
[----:B------:R0:W-:Y:S01]  /*d5d50*/  STL.64 [R1+0x700], R12 ;  /* 0x0007000c01007387 */ /* 0x0001e20000100a00 */
[----:B------:R3:W-:Y:S03]  /*d5d60*/  STL.64 [R1+0x708], R14 ;  /* 0x0007080e01007387 */ /* 0x0007e60000100a00 */
[----:B0-----:R-:W4:Y:S01]  /*d5d70*/  LDL.LU.64 R12, [R1+0x9028] ;  /* 0x00902800010c7983 */ /* 0x001f220000300a00 */
[----:B------:R-:W2:Y:S02]  /*d5d80*/  LDL.LU.64 R18, [R1+0x9020] ;  /* 0x0090200001127983 */ /* 0x000ea40000300a00 */
[----:B------:R-:W2:Y:S02]  /*d5d90*/  LDL.LU.64 R16, [R1+0x9018] ;  /* 0x0090180001107983 */ /* 0x000ea40000300a00 */
[----:B---3--:R-:W-:Y:S02]  /*d5da0*/  IMAD.MOV.U32 R15, RZ, RZ, R24 ;  /* 0x000000ffff0f7224 */ /* 0x008fe400078e0018 */
[----:B------:R-:W-:Y:S01]  /*d5db0*/  IMAD.MOV.U32 R14, RZ, RZ, R25 ;  /* 0x000000ffff0e7224 */ /* 0x000fe200078e0019 */
[----:B--2---:R-:W-:Y:S11]  /*d5dc0*/  HMMA.16816.F32.BF16 R16, R4, R24, R16 ;  /* 0x000000180410723c */ /* 0x004ff60000041810 */
[----:B------:R-:W-:Y:S11]  /*d5dd0*/  @!UPT UIADD3 URZ, URZ, URZ, URZ ;  /* 0x0000003f3f3ff290 */ /* 0x000ff6000fffe03f */
[----:B------:R-:W-:Y:S01]  /*d5de0*/  @!UPT UIADD3 URZ, URZ, URZ, URZ ;  /* 0x0000003f3f3ff290 */ /* 0x000fe2000fffe03f */
[----:B------:R-:W-:Y:S01]  /*d5df0*/  STL.64 [R1+0x6f0], R16 ;  /* 0x0006f01001007387 */ /* 0x000fe20000100a00 */
[----:B------:R0:W-:Y:S03]  /*d5e00*/  STL.64 [R1+0x6f8], R18 ;  /* 0x0006f81201007387 */ /* 0x0001e60000100a00 */
[----:B0-----:R-:W2:Y:S01]  /*d5e10*/  LDL.LU.64 R18, [R1+0x9010] ;  /* 0x0090100001127983 */ /* 0x001ea20000300a00 */
[----:B------:R-:W3:Y:S02]  /*d5e20*/  LDL.LU.64 R16, [R1+0x9008] ;  /* 0x0090080001107983 */ /* 0x000ee40000300a00 */
[----:B------:R-:W-:Y:S02]  /*d5e30*/  STL.64 [R1+0x8f40], R14 ;  /* 0x008f400e01007387 */ /* 0x000fe40000100a00 */
[----:B----4-:R0:W-:Y:S02]  /*d5e40*/  STL.64 [R1+0x8f38], R12 ;  /* 0x008f380c01007387 */ /* 0x0101e40000100a00 */
[----:B0-----:R-:W4:Y:S01]  /*d5e50*/  LDL.LU R12, [R1+0x5c0] ;  /* 0x0005c000010c7983 */ /* 0x001f220000300800 */
[----:B------:R-:W4:Y:S02]  /*d5e60*/  LDL.LU R13, [R1+0x5c4] ;  /* 0x0005c400010d7983 */ /* 0x000f240000300800 */
[----:B------:R-:W2:Y:S02]  /*d5e70*/  LDL.LU R14, [R1+0x5c8] ;  /* 0x0005c800010e7983 */ /* 0x000ea40000300800 */
[----:B------:R-:W2:Y:S02]  /*d5e80*/  LDL.LU R15, [R1+0x5cc] ;  /* 0x0005cc00010f7983 */ /* 0x000ea40000300800 */
[----:B------:R-:W-:Y:S01]  /*d5e90*/  IMAD.MOV.U32 R11, RZ, RZ, R9 ;  /* 0x000000ffff0b7224 */ /* 0x000fe200078e0009 */
[----:B--2---:R-:W-:Y:S01]  /*d5ea0*/  STL.64 [R1+0x8f50], R14 ;  /* 0x008f500e01007387 */ /* 0x004fe20000100a00 */
[----:B----4-:R0:W-:Y:S02]  /*d5eb0*/  STL.64 [R1+0x8f48], R12 ;  /* 0x008f480c01007387 */ /* 0x0101e40000100a00 */
[----:B0-----:R-:W-:-:S02]  /*d5ec0*/  IMAD.MOV.U32 R12, RZ, RZ, R0 ;  /* 0x000000ffff0c7224 */ /* 0x001fc400078e0000 */
[----:B------:R-:W-:Y:S01]  /*d5ed0*/  IMAD.MOV.U32 R13, RZ, RZ, R2 ;  /* 0x000000ffff0d7224 */ /* 0x000fe200078e0002 */
[----:B------:R-:W2:Y:S01]  /*d5ee0*/  LDL.LU R0, [R1+0x9000] ;  /* 0x0090000001007983 */ /* 0x000ea20000300800 */
[----:B------:R-:W4:Y:S03]  /*d5ef0*/  LDL.LU R2, [R1+0x8ffc] ;  /* 0x008ffc0001027983 */ /* 0x000f260000300800 */
[----:B------:R0:W-:Y:S01]  /*d5f00*/  STL.64 [R1+0x8f68], R12 ;  /* 0x008f680c01007387 */ /* 0x0001e20000100a00 */
[----:B------:R-:W4:Y:S02]  /*d5f10*/  LDL.64 R24, [R1+0x110] ;  /* 0x0001100001187983 */ /* 0x000f240000100a00 */
[----:B0-----:R-:W-:Y:S02]  /*d5f20*/  IMAD.MOV.U32 R12, RZ, RZ, R19 ;  /* 0x000000ffff0c7224 */ /* 0x001fe400078e0013 */
[----:B------:R-:W-:-:S05]  /*d5f30*/  IMAD.MOV.U32 R13, RZ, RZ, R18 ;  /* 0x000000ffff0d7224 */ /* 0x000fca00078e0012 */
[----:B------:R3:W-:Y:S02]  /*d5f40*/  STL.64 [R1+0x8f80], R12 ;  /* 0x008f800c01007387 */ /* 0x0007e40000100a00 */
[----:B---3--:R-:W-:Y:S01]  /*d5f50*/  HMMA.16816.F32.BF16 R12, R4, R16, R20 ;  /* 0x00000010040c723c */ /* 0x008fe20000041814 */
[----:B------:R-:W-:Y:S02]  /*d5f60*/  IMAD.MOV.U32 R8, RZ, RZ, R16 ;  /* 0x000000ffff087224 */ /* 0x000fe400078e0010 */
[----:B------:R-:W-:Y:S11]  /*d5f70*/  IMAD.MOV.U32 R9, RZ, RZ, R17 ;  /* 0x000000ffff097224 */ /* 0x000ff600078e0011 */
[----:B------:R-:W-:Y:S09]  /*d5f80*/  @!UPT UIADD3 URZ, URZ, URZ, URZ ;  /* 0x0000003f3f3ff290 */ /* 0x000ff2000fffe03f */
[----:B------:R-:W-:Y:S01]  /*d5f90*/  STL.64 [R1+0x6e0], R12 ;  /* 0x0006e00c01007387 */ /* 0x000fe20000100a00 */
[----:B------:R-:W-:Y:S02]  /*d5fa0*/  STL.64 [R1+0x6e8], R14 ;  /* 0x0006e80e01007387 */ /* 0x000fe40000100a00 */
[----:B------:R-:W-:Y:S02]  /*d5fb0*/  STL [R1+0x8ff8], R11 ;  /* 0x008ff80b01007387 */ /* 0x000fe40000100800 */
[----:B------:R0:W-:Y:S02]  /*d5fc0*/  STL.64 [R1+0x8ff0], R8 ;  /* 0x008ff00801007387 */ /* 0x0001e40000100a00 */
[----:B0-----:R-:W3:Y:S01]  /*d5fd0*/  LDL.LU R8, [R1+0x6d0] ;  /* 0x0006d00001087983 */ /* 0x001ee20000300800 */
[----:B------:R-:W3:Y:S02]  /*d5fe0*/  LDL.LU R9, [R1+0x6d4] ;  /* 0x0006d40001097983 */ /* 0x000ee40000300800 */
[----:B------:R-:W3:Y:S02]  /*d5ff0*/  LDL.LU R10, [R1+0x6d8] ;  /* 0x0006d800010a7983 */ /* 0x000ee40000300800 */
[----:B------:R-:W3:Y:S02]  /*d6000*/  LDL.LU R11, [R1+0x6dc] ;  /* 0x0006dc00010b7983 */ /* 0x000ee40000300800 */
[----:B--2---:R-:W-:-:S02]  /*d6010*/  IMAD.MOV.U32 R13, RZ, RZ, R0 ;  /* 0x000000ffff0d7224 */ /* 0x004fc400078e0000 */
[----:B----4-:R-:W-:-:S05]  /*d6020*/  IMAD.MOV.U32 R12, RZ, RZ, R2 ;  /* 0x000000ffff0c7224 */ /* 0x010fca00078e0002 */
[----:B------:R0:W-:Y:S04]  /*d6030*/  STL.64 [R1+0x8fa8], R12 ;  /* 0x008fa80c01007387 */ /* 0x0001e80000100a00 */
[----:B0-----:R-:W2:Y:S04]  /*d6040*/  LDL.64 R12, [R1+0xe0] ;  /* 0x0000e000010c7983 */ /* 0x001ea80000100a00 */
[----:B--2---:R0:W-:Y:S01]  /*d6050*/  STL.64 [R1+0x8fc0], R12 ;  /* 0x008fc00c01007387 */ /* 0x0041e20000100a00 */
[----:B------:R-:W2:Y:S02]  /*d6060*/  LDL.LU R16, [R1+0x3a0] ;  /* 0x0003a00001107983 */ /* 0x000ea40000300800 */
[----:B------:R-:W2:Y:S02]  /*d6070*/  LDL.LU R17, [R1+0x3a4] ;  /* 0x0003a40001117983 */ /* 0x000ea40000300800 */
[----:B------:R-:W4:Y:S01]  /*d6080*/  LDL.LU R18, [R1+0x3a8] ;  /* 0x0003a80001127983 */ /* 0x000f220000300800 */
[----:B------:R-:W4:Y:S01]  /*d6090*/  LDL.LU R19, [R1+0x3ac] ;  /* 0x0003ac0001137983 */ /* 0x000f220000300800 */
[----:B------:R-:W2:Y:S02]  /*d60a0*/  LDL.LU R20, [R1+0x6c0] ;  /* 0x0006c00001147983 */ /* 0x000ea40000300800 */
[----:B------:R-:W2:Y:S02]  /*d60b0*/  LDL.LU R21, [R1+0x6c4] ;  /* 0x0006c40001157983 */ /* 0x000ea40000300800 */
[----:B------:R-:W2:Y:S01]  /*d60c0*/  LDL.LU R22, [R1+0x6c8] ;  /* 0x0006c80001167983 */ /* 0x000ea20000300800 */
[----:B------:R-:W2:Y:S04]  /*d60d0*/  LDL.LU R23, [R1+0x6cc] ;  /* 0x0006cc0001177983 */ /* 0x000ea80000300800 */
[----:B0-----:R-:W2:Y:S01]  /*d60e0*/  LDL.64 R12, [R1+0xf0] ;  /* 0x0000f000010c7983 */ /* 0x001ea20000100a00 */
[----:B---3--:R-:W-:Y:S03]  /*d60f0*/  HMMA.16816.F32.BF16 R8, R4, R24, R8 ;  /* 0x000000180408723c */ /* 0x008fe60000041808 */
[----:B--2---:R0:W-:Y:S04]  /*d6100*/  STL.64 [R1+0x8fd8], R12 ;  /* 0x008fd80c01007387 */ /* 0x0041e80000100a00 */
[----:B0-----:R-:W2:Y:S01]  /*d6110*/  LDL.64 R12, [R1+0x100] ;  /* 0x00010000010c7983 */ /* 0x001ea20000100a00 */
[----:B----4-:R-:W-:Y:S02]  /*d6120*/  STL.64 [R1+0x8fb8], R18 ;  /* 0x008fb81201007387 */ /* 0x010fe40000100a00 */
[----:B------:R0:W-:Y:S02]  /*d6130*/  STL.64 [R1+0x8fb0], R16 ;  /* 0x008fb01001007387 */ /* 0x0001e40000100a00 */
        /* <DEDUP_REMOVED lines=12> */
[----:B0-----:R-:W4:Y:S01]  /*d6200*/  LDL.LU R11, [R1+0x8ff8] ;  /* 0x008ff800010b7983 */ /* 0x001f220000300800 */
[----:B------:R-:W2:Y:S02]  /*d6210*/  LDL.LU.64 R8, [R1+0x8ff0] ;  /* 0x008ff00001087983 */ /* 0x000ea40000300a00 */
[----:B------:R-:W-:-:S02]  /*d6220*/  IMAD.MOV.U32 R10, RZ, RZ, R24 ;  /* 0x000000ffff0a7224 */ /* 0x000fc400078e0018 */
[----:B------:R-:W-:Y:S02]  /*d6230*/  IMAD.MOV.U32 R27, RZ, RZ, R25 ;  /* 0x000000ffff1b7224 */ /* 0x000fe400078e0019 */
[----:B------:R-:W3:Y:S04]  /*d6240*/  LDL.LU.64 R24, [R1+0x8fe8] ;  /* 0x008fe80001187983 */ /* 0x000ee80000300a00 */
[----:B----4-:R-:W-:Y:S01]  /*d6250*/  STL.64 [R1+0x8f60], R10 ;  /* 0x008f600a01007387 */ /* 0x010fe20000100a00 */
[----:B--2---:R0:W-:Y:S03]  /*d6260*/  STL.64 [R1+0x8f58], R8 ;  /* 0x008f580801007387 */ /* 0x0041e60000100a00 */
[----:B0-----:R-:W2:Y:S01]  /*d6270*/  LDL.LU R8, [R1+0x5d0] ;  /* 0x0005d00001087983 */ /* 0x001ea20000300800 */
[----:B------:R-:W2:Y:S02]  /*d6280*/  LDL.LU R9, [R1+0x5d4] ;  /* 0x0005d40001097983 */ /* 0x000ea40000300800 */
[----:B------:R-:W4:Y:S02]  /*d6290*/  LDL.LU R10, [R1+0x5d8] ;  /* 0x0005d800010a7983 */ /* 0x000f240000300800 */
[----:B------:R-:W4:Y:S01]  /*d62a0*/  LDL.LU R11, [R1+0x5dc] ;  /* 0x0005dc00010b7983 */ /* 0x000f220000300800 */
[----:B------:R-:W-:Y:S01]  /*d62b0*/  HMMA.16816.F32.BF16 R20, R4, R12, R20 ;  /* 0x0000000c0414723c */ /* 0x000fe20000041814 */
        /* <DEDUP_REMOVED lines=11> */
[----:B------:R-:W2:Y:S02]  /*d6370*/  LDL.LU R11, [R1+0x5fc] ;  /* 0x0005fc00010b7983 */ /* 0x000ea40000300800 */
[----:B------:R0:W-:Y:S01]  /*d6380*/  STL.64 [R1+0x6c0], R20 ;  /* 0x0006c01401007387 */ /* 0x0001e20000100a00 */
[----:B------:R1:W-:Y:S03]  /*d6390*/  STL.64 [R1+0x6c8], R22 ;  /* 0x0006c81601007387 */ /* 0x0003e60000100a00 */
[----:B0-----:R-:W4:Y:S01]  /*d63a0*/  LDL.LU.64 R20, [R1+0x8fe0] ;  /* 0x008fe00001147983 */ /* 0x001f220000300a00 */
[----:B-1----:R-:W-:-:S02]  /*d63b0*/  IMAD.MOV.U32 R23, RZ, RZ, R12 ;  /* 0x000000ffff177224 */ /* 0x002fc400078e000c */
[----:B------:R-:W-:Y:S02]  /*d63c0*/  IMAD.MOV.U32 R22, RZ, RZ, R13 ;  /* 0x000000ffff167224 */ /* 0x000fe400078e000d */
[----:B------:R-:W3:Y:S02]  /*d63d0*/  LDL.LU.64 R12, [R1+0x8fd8] ;  /* 0x008fd800010c7983 */ /* 0x000ee40000300a00 */
        /* <DEDUP_REMOVED lines=52> */
[----:B--2---:R-:W-:Y:S11]  /*d6720*/  HMMA.16816.F32.BF16 R12, R16, R24, R12 ;  /* 0x00000018100c723c */ /* 0x004ff6000004180c */
[----:B------:R-:W-:Y:S11]  /*d6730*/  @!UPT UIADD3 URZ, URZ, URZ, URZ ;  /* 0x0000003f3f3ff290 */ /* 0x000ff6000fffe03f */
        /* <DEDUP_REMOVED lines=13> */
[----:B---3--:R-:W-:Y:S11]  /*d6810*/  HMMA.16816.F32.BF16 R4, R16, R12, R4 ;  /* 0x0000000c1004723c */ /* 0x008ff60000041804 */
[----:B------:R-:W-:Y:S11]  /*d6820*/  @!UPT UIADD3 URZ, URZ, URZ, URZ ;  /* 0x0000003f3f3ff290 */ /* 0x000ff6000fffe03f */
[----:B------:R-:W-:Y:S01]  /*d6830*/  @!UPT UIADD3 URZ, URZ, URZ, URZ ;  /* 0x0000003f3f3ff290 */ /* 0x000fe2000fffe03f */
[----:B------:R-:W-:Y:S01]  /*d6840*/  STL.64 [R1+0x5b0], R4 ;  /* 0x0005b00401007387 */ /* 0x000fe20000100a00 */
[----:B------:R-:W-:Y:S02]  /*d6850*/  STL.64 [R1+0x5b8], R6 ;  /* 0x0005b80601007387 */ /* 0x000fe40000100a00 */
[----:B------:R0:W-:Y:S02]  /*d6860*/  STL.64 [R1+0x8e88], R24 ;  /* 0x008e881801007387 */ /* 0x0001e40000100a00 */
[----:B------:R-:W3:Y:S01]  /*d6870*/  LDL.LU R20, [R1+0x520] ;  /* 0x0005200001147983 */ /* 0x000ee20000300800 */
[----:B------:R-:W3:Y:S01]  /*d6880*/  LDL.LU R21, [R1+0x524] ;  /* 0x0005240001157983 */ /* 0x000ee20000300800 */
[----:B------:R-:W2:Y:S02]  /*d6890*/  LDL.LU R22, [R1+0x528] ;  /* 0x0005280001167983 */ /* 0x000ea40000300800 */
[----:B------:R-:W2:Y:S02]  /*d68a0*/  LDL.LU R23, [R1+0x52c] ;  /* 0x00052c0001177983 */ /* 0x000ea40000300800 */
[----:B0-----:R-:W-:-:S02]  /*d68b0*/  IMAD.MOV.U32 R24, RZ, RZ, R10 ;  /* 0x000000ffff187224 */ /* 0x001fc400078e000a */
[----:B------:R-:W-:Y:S01]  /*d68c0*/  IMAD.MOV.U32 R25, RZ, RZ, R27 ;  /* 0x000000ffff197224 */ /* 0x000fe200078e001b */
[----:B------:R-:W4:Y:S01]  /*d68d0*/  LDL.LU R10, [R1+0x8f2c] ;  /* 0x008f2c00010a7983 */ /* 0x000f220000300800 */
[----:B------:R-:W4:Y:S03]  /*d68e0*/  LDL.LU R27, [R1+0x8f28] ;  /* 0x008f2800011b7983 */ /* 0x000f260000300800 */
[----:B------:R-:W-:Y:S04]  /*d68f0*/  STL.64 [R1+0x8ea0], R24 ;  /* 0x008ea01801007387 */ /* 0x000fe80000100a00 */
[----:B--2---:R-:W-:Y:S01]  /*d6900*/  STL.64 [R1+0x8e80], R22 ;  /* 0x008e801601007387 */ /* 0x004fe20000100a00 */
[----:B---3--:R0:W-:Y:S03]  /*d6910*/  STL.64 [R1+0x8e78], R20 ;  /* 0x008e781401007387 */ /* 0x0081e60000100a00 */
        /* <DEDUP_REMOVED lines=67> */
[----:B------:R-:W-:Y:S01]  /*d6d50*/  STL.64 [R1+0x8e10], R8 ;  /* 0x008e100801007387 */ /* 0x000fe20000100a00 */
[----:B------:R-:W-:Y:S02]  /*d6d60*/  STL.64 [R1+0x5a0], R4 ;  /* 0x0005a00401007387 */ /* 0x000fe40000100a00 */
[----:B------:R-:W-:Y:S02]  /*d6d70*/  STL.64 [R1+0x5a8], R6 ;  /* 0x0005a80601007387 */ /* 0x000fe40000100a00 */
[----:B------:R-:W0:Y:S04]  /*d6d80*/  LDSM.16.MT88.4 R4, [R27+0x48080] ;  /* 0x048080001b04783b */ /* 0x000e280000004200 */
[----:B0-----:R-:W-:Y:S01]  /*d6d90*/  STL.64 [R1+0x8d70], R6 ;  /* 0x008d700601007387 */ /* 0x001fe20000100a00 */
[----:B------:R0:W-:Y:S03]  /*d6da0*/  STL.64 [R1+0x8d68], R4 ;  /* 0x008d680401007387 */ /* 0x0001e60000100a00 */
[----:B0-----:R-:W4:Y:S01]  /*d6db0*/  LDL.LU R4, [R1+0x390] ;  /* 0x0003900001047983 */ /* 0x001f220000300800 */
[----:B------:R-:W4:Y:S02]  /*d6dc0*/  LDL.LU R5, [R1+0x394] ;  /* 0x0003940001057983 */ /* 0x000f240000300800 */
[----:B------:R-:W3:Y:S02]  /*d6dd0*/  LDL.LU R6, [R1+0x398] ;  /* 0x0003980001067983 */ /* 0x000ee40000300800 */
[----:B------:R-:W3:Y:S02]  /*d6de0*/  LDL.LU R7, [R1+0x39c] ;  /* 0x00039c0001077983 */ /* 0x000ee40000300800 */
[----:B------:R-:W-:-:S02]  /*d6df0*/  IMAD.MOV.U32 R24, RZ, RZ, R10 ;  /* 0x000000ffff187224 */ /* 0x000fc400078e000a */
        /* <DEDUP_REMOVED lines=48> */
[----:B------:R-:W-:Y:S02]  /*d7100*/  IMAD.MOV.U32 R8, RZ, RZ, R2 ;  /* 0x000000ffff087224 */ /* 0x000fe400078e0002 */
[----:B------:R-:W-:Y:S01]  /*d7110*/  IMAD.MOV.U32 R9, RZ, RZ, R0 ;  /* 0x000000ffff097224 */ /* 0x000fe200078e0000 */
[C---:B---3--:R-:W-:Y:S01]  /*d7120*/  HMMA.16816.F32.BF16 R24, R16.reuse, R24, R20 ;  /* 0x000000181018723c */ /* 0x048fe20000041814 */
[----:B------:R-:W3:Y:S01]  /*d7130*/  LDL.LU.64 R22, [R1+0x8e80] ;  /* 0x008e800001167983 */ /* 0x000ee20000300a00 */
[----:B------:R-:W3:Y:S11]  /*d7140*/  LDL.LU.64 R20, [R1+0x8e78] ;  /* 0x008e780001147983 */ /* 0x000ef60000300a00 */
[----:B------:R-:W-:Y:S10]  /*d7150*/  @!UPT UIADD3 URZ, URZ, URZ, URZ ;  /* 0x0000003f3f3ff290 */ /* 0x000ff4000fffe03f */
[----:B------:R0:W-:Y:S01]  /*d7160*/  STL.64 [R1+0x530], R24 ;  /* 0x0005301801007387 */ /* 0x0001e20000100a00 */
[----:B------:R-:W-:Y:S03]  /*d7170*/  STL.64 [R1+0x538], R26 ;  /* 0x0005381a01007387 */ /* 0x000fe60000100a00 */
[----:B0-----:R-:W4:Y:S01]  /*d7180*/  LDL.LU.64 R24, [R1+0x8e70] ;  /* 0x008e700001187983 */ /* 0x001f220000300a00 */
[C---:B---3--:R-:W-:Y:S03]  /*d7190*/  HMMA.16816.F32.BF16 R8, R16.reuse, R8, R20 ;  /* 0x000000081008723c */ /* 0x048fe60000041814 */
[----:B------:R-:W2:Y:S11]  /*d71a0*/  LDL.LU.64 R20, [R1+0x8e68] ;  /* 0x008e680001147983 */ /* 0x000eb60000300a00 */
[----:B------:R-:W-:Y:S09]  /*d71b0*/  @!UPT UIADD3 URZ, URZ, URZ, URZ ;  /* 0x0000003f3f3ff290 */ /* 0x000ff2000fffe03f */
[----:B------:R-:W-:Y:S01]  /*d71c0*/  STL.64 [R1+0x520], R8 ;  /* 0x0005200801007387 */ /* 0x000fe20000100a00 */
[----:B------:R4:W-:Y:S02]  /*d71d0*/  STL.64 [R1+0x528], R10 ;  /* 0x0005280a01007387 */ /* 0x0009e40000100a00 */
[C---:B----4-:R-:W-:Y:S01]  /*d71e0*/  HMMA.16816.F32.BF16 R8, R16.reuse, R24, R12 ;  /* 0x000000181008723c */ /* 0x050fe2000004180c */
[----:B------:R-:W3:Y:S04]  /*d71f0*/  LDL.LU.64 R24, [R1] ;  /* 0x0000000001187983 */ /* 0x000ee80000300a00 */
[----:B---3--:R0:W-:Y:S11]  /*d7200*/  STL.64 [R1+0x8e30], R24 ;  /* 0x008e301801007387 */ /* 0x0081f60000100a00 */
[----:B------:R-:W-:Y:S07]  /*d7210*/  @!UPT UIADD3 URZ, URZ, URZ, URZ ;  /* 0x0000003f3f3ff290 */ /* 0x000fee000fffe03f */
[----:B------:R1:W-:Y:S02]  /*d7220*/  STL.64 [R1+0x510], R8 ;  /* 0x0005100801007387 */ /* 0x0003e40000100a00 */
[----:B------:R3:W-:Y:S01]  /*d7230*/  STL.64 [R1+0x518], R10 ;  /* 0x0005180a01007387 */ /* 0x0007e20000100a00 */
[----:B0-----:R-:W4:Y:S01]  /*d7240*/  LDL.LU.64 R24, [R1+0x10] ;  /* 0x0000100001187983 */ /* 0x001f220000300a00 */
[----:B-1----:R-:W4:Y:S02]  /*d7250*/  LDL.LU R8, [R1+0x350] ;  /* 0x0003500001087983 */ /* 0x002f240000300800 */
[----:B------:R-:W4:Y:S02]  /*d7260*/  LDL.LU R9, [R1+0x354] ;  /* 0x0003540001097983 */ /* 0x000f240000300800 */
[----:B---3--:R-:W3:Y:S01]  /*d7270*/  LDL.LU R10, [R1+0x358] ;  /* 0x00035800010a7983 */ /* 0x008ee20000300800 */
[----:B------:R-:W3:Y:S01]  /*d7280*/  LDL.LU R11, [R1+0x35c] ;  /* 0x00035c00010b7983 */ /* 0x000ee20000300800 */
[----:B--2---:R-:W-:Y:S01]  /*d7290*/  HMMA.16816.F32.BF16 R16, R16, R20, R4 ;  /* 0x000000141010723c */ /* 0x004fe20000041804 */
[----:B------:R-:W-:-:S02]  /*d72a0*/  IMAD.MOV.U32 R29, RZ, RZ, R20 ;  /* 0x000000ffff1d7224 */ /* 0x000fc400078e0014 */
[----:B------:R-:W-:Y:S01]  /*d72b0*/  IMAD.MOV.U32 R28, RZ, RZ, R21 ;  /* 0x000000ffff1c7224 */ /* 0x000fe200078e0015 */
        /* <DEDUP_REMOVED lines=11> */
[----:B------:R-:W4:Y:S02]  /*d7370*/  LDL.LU.64 R4, [R1+0x8e58] ;  /* 0x008e580001047983 */ /* 0x000f240000300a00 */
[----:B------:R0:W-:Y:S02]  /*d7380*/  STL.64 [R1+0xb0], R16 ;  /* 0x0000b01001007387 */ /* 0x0001e40000100a00 */
[----:B------:R1:W-:Y:S01]  /*d7390*/  STL.64 [R1+0xb8], R18 ;  /* 0x0000b81201007387 */ /* 0x0003e20000100a00 */
[----:B------:R-:W4:Y:S01]  /*d73a0*/  LDL.LU.64 R22, [R1+0x8e50] ;  /* 0x008e500001167983 */ /* 0x000f220000300a00 */
[----:B------:R-:W4:Y:S03]  /*d73b0*/  LDL.LU.64 R20, [R1+0x8e48] ;  /* 0x008e480001147983 */ /* 0x000f260000300a00 */
[----:B0-----:R-:W4:Y:S02]  /*d73c0*/  LDL.LU.64 R16, [R1+0x20] ;  /* 0x0000200001107983 */ /* 0x001f240000300a00 */
[C---:B----4-:R-:W-:Y:S11]  /*d73d0*/  HMMA.16816.F32.BF16 R4, R20.reuse, R16, R4 ;  /* 0x000000101404723c */ /* 0x050ff60000041804 */
[----:B------:R-:W-:Y:S11]  /*d73e0*/  @!UPT UIADD3 URZ, URZ, URZ, URZ ;  /* 0x0000003f3f3ff290 */ /* 0x000ff6000fffe03f */
[----:B------:R-:W-:Y:S01]  /*d73f0*/  @!UPT UIADD3 URZ, URZ, URZ, URZ ;  /* 0x0000003f3f3ff290 */ /* 0x000fe2000fffe03f */
[----:B------:R0:W-:Y:S01]  /*d7400*/  STL.64 [R1+0x390], R4 ;  /* 0x0003900401007387 */ /* 0x0001e20000100a00 */
[----:B------:R-:W-:Y:S02]  /*d7410*/  STL.64 [R1+0x398], R6 ;  /* 0x0003980601007387 */ /* 0x000fe40000100a00 */
[----:B-1----:R-:W4:Y:S02]  /*d7420*/  LDL R19, [R1+0xb38] ;  /* 0x000b380001137983 */ /* 0x002f240000100800 */
[----:B------:R-:W-:Y:S02]  /*d7430*/  IMAD.MOV.U32 R0, RZ, RZ, R17 ;  /* 0x000000ffff007224 */ /* 0x000fe400078e0011 */
[----:B0-----:R-:W-:Y:S01]  /*d7440*/  IMAD.MOV.U32 R4, RZ, RZ, R16 ;  /* 0x000000ffff047224 */ /* 0x001fe200078e0010 */
[----:B----4-:R0:W-:Y:S01]  /*d7450*/  STL [R1+0x8df8], R19 ;  /* 0x008df81301007387 */ /* 0x0101e20000100800 */
[----:B------:R-:W4:Y:S02]  /*d7460*/  LDL.LU R16, [R1+0x330] ;  /* 0x0003300001107983 */ /* 0x000f240000300800 */
[----:B------:R-:W4:Y:S02]  /*d7470*/  LDL.LU R17, [R1+0x334] ;  /* 0x0003340001117983 */ /* 0x000f240000300800 */
[----:B------:R-:W3:Y:S01]  /*d7480*/  LDL.LU R18, [R1+0x338] ;  /* 0x0003380001127983 */ /* 0x000ee20000300800 */
[----:B0-----:R-:W3:Y:S01]  /*d7490*/  LDL.LU R19, [R1+0x33c] ;  /* 0x00033c0001137983 */ /* 0x001ee20000300800 */
        /* <DEDUP_REMOVED lines=9> */
[----:B------:R0:W-:Y:S04]  /*d7530*/  STL [R1+0x8dd0], R4 ;  /* 0x008dd00401007387 */ /* 0x0001e80000100800 */
[----:B0-----:R-:W3:Y:S01]  /*d7540*/  LDL.LU R4, [R1+0x370] ;  /* 0x0003700001047983 */ /* 0x001ee20000300800 */
[----:B------:R-:W3:Y:S02]  /*d7550*/  LDL.LU R5, [R1+0x374] ;  /* 0x0003740001057983 */ /* 0x000ee40000300800 */
[----:B------:R-:W3:Y:S02]  /*d7560*/  LDL.LU R6, [R1+0x378] ;  /* 0x0003780001067983 */ /* 0x000ee40000300800 */
[----:B------:R-:W3:Y:S01]  /*d7570*/  LDL.LU R7, [R1+0x37c] ;  /* 0x00037c0001077983 */ /* 0x000ee20000300800 */
[----:B------:R-:W-:Y:S01]  /*d7580*/  STL.64 [R1+0x380], R8 ;  /* 0x0003800801007387 */ /* 0x000fe20000100a00 */
[----:B------:R0:W-:Y:S03]  /*d7590*/  STL.64 [R1+0x388], R10 ;  /* 0x0003880a01007387 */ /* 0x0001e60000100a00 */
[----:B0-----:R-:W4:Y:S01]  /*d75a0*/  LDL.LU.64 R10, [R1+0x8e40] ;  /* 0x008e4000010a7983 */ /* 0x001f220000300a00 */
[----:B------:R-:W4:Y:S02]  /*d75b0*/  LDL.LU.64 R8, [R1+0x8e38] ;  /* 0x008e380001087983 */ /* 0x000f240000300a00 */
[----:B------:R-:W3:Y:S02]  /*d75c0*/  LDL.LU.64 R24, [R1+0x8e30] ;  /* 0x008e300001187983 */ /* 0x000ee40000300a00 */
[C---:B---3--:R-:W-:Y:S11]  /*d75d0*/  HMMA.16816.F32.BF16 R4, R20.reuse, R24, R4 ;  /* 0x000000181404723c */ /* 0x048ff60000041804 */
[----:B------:R-:W-:Y:S11]  /*d75e0*/  @!UPT UIADD3 URZ, URZ, URZ, URZ ;  /* 0x0000003f3f3ff290 */ /* 0x000ff6000fffe03f */
[----:B------:R-:W-:Y:S01]  /*d75f0*/  @!UPT UIADD3 URZ, URZ, URZ, URZ ;  /* 0x0000003f3f3ff290 */ /* 0x000fe2000fffe03f */
[----:B------:R0:W-:Y:S01]  /*d7600*/  STL.64 [R1+0x370], R4 ;  /* 0x0003700401007387 */ /* 0x0001e20000100a00 */
[----:B------:R-:W-:Y:S02]  /*d7610*/  STL.64 [R1+0x378], R6 ;  /* 0x0003780601007387 */ /* 0x000fe40000100a00 */
[----:B0-----:R-:W-:Y:S02]  /*d7620*/  IMAD.MOV.U32 R5, RZ, RZ, R24 ;  /* 0x000000ffff057224 */ /* 0x001fe400078e0018 */
[----:B------:R-:W-:Y:S02]  /*d7630*/  IMAD.MOV.U32 R4, RZ, RZ, R25 ;  /* 0x000000ffff047224 */ /* 0x000fe400078e0019 */
[----:B------:R-:W3:Y:S03]  /*d7640*/  LDL.LU.64 R24, [R1+0x8e28] ;  /* 0x008e280001187983 */ /* 0x000ee60000300a00 */
[----:B------:R0:W-:Y:S02]  /*d7650*/  STL.64 [R1+0x8df0], R4 ;  /* 0x008df00401007387 */ /* 0x0001e40000100a00 */
        /* <DEDUP_REMOVED lines=15> */
[----:B------:R-:W-:Y:S03]  /*d7750*/  STL.64 [R1+0x358], R10 ;  /* 0x0003580a01007387 */ /* 0x000fe60000100a00 */
[----:B0-----:R-:W2:Y:S01]  /*d7760*/  LDL.LU.64 R8, [R1+0x8e10] ;  /* 0x008e100001087983 */ /* 0x001ea20000300a00 */
[----:B---3--:R-:W-:Y:S02]  /*d7770*/  STL.64 [R1+0x8d10], R14 ;  /* 0x008d100e01007387 */ /* 0x008fe40000100a00 */
[----:B------:R0:W-:Y:S02]  /*d7780*/  STL.64 [R1+0x8d08], R12 ;  /* 0x008d080c01007387 */ /* 0x0001e40000100a00 */
[----:B0-----:R-:W3:Y:S01]  /*d7790*/  LDL.LU.64 R12, [R1+0x150] ;  /* 0x00015000010c7983 */ /* 0x001ee20000300a00 */
[C---:B--2---:R-:W-:Y:S11]  /*d77a0*/  HMMA.16816.F32.BF16 R16, R20.reuse, R8, R16 ;  /* 0x000000081410723c */ /* 0x044ff60000041810 */
[----:B------:R-:W-:Y:S11]  /*d77b0*/  @!UPT UIADD3 URZ, URZ, URZ, URZ ;  /* 0x0000003f3f3ff290 */ /* 0x000ff6000fffe03f */
[----:B------:R-:W-:Y:S01]  /*d77c0*/  @!UPT UIADD3 URZ, URZ, URZ, URZ ;  /* 0x0000003f3f3ff290 */ /* 0x000fe2000fffe03f */
[----:B------:R-:W-:Y:S01]  /*d77d0*/  STL.64 [R1+0x340], R16 ;  /* 0x0003401001007387 */ /* 0x000fe20000100a00 */
[----:B------:R0:W-:Y:S03]  /*d77e0*/  STL.64 [R1+0x348], R18 ;  /* 0x0003481201007387 */ /* 0x0001e60000100a00 */
[----:B0-----:R-:W2:Y:S01]  /*d77f0*/  LDL.LU.64 R18, [R1+0x8e08] ;  /* 0x008e080001127983 */ /* 0x001ea20000300a00 */
[----:B------:R-:W2:Y:S02]  /*d7800*/  LDL.LU.64 R16, [R1+0x8e00] ;  /* 0x008e000001107983 */ /* 0x000ea40000300a00 */
[----:B------:R-:W-:Y:S02]  /*d7810*/  STL [R1+0x8cf0], R8 ;  /* 0x008cf00801007387 */ /* 0x000fe40000100800 */
[----:B------:R0:W-:Y:S02]  /*d7820*/  STL [R1+0x8cec], R9 ;  /* 0x008cec0901007387 */ /* 0x0001e40000100800 */
[----:B0-----:R-:W2:Y:S02]  /*d7830*/  LDL.LU.64 R8, [R1+0x30] ;  /* 0x0000300001087983 */ /* 0x001ea40000300a00 */
[C---:B--2---:R-:W-:Y:S11]  /*d7840*/  HMMA.16816.F32.BF16 R16, R20.reuse, R8, R16 ;  /* 0x000000081410723c */ /* 0x044ff60000041810 */
[----:B------:R-:W-:Y:S11]  /*d7850*/  @!UPT UIADD3 URZ, URZ, URZ, URZ ;  /* 0x0000003f3f3ff290 */ /* 0x000ff6000fffe03f */
[----:B------:R-:W-:Y:S01]  /*d7860*/  @!UPT UIADD3 URZ, URZ, URZ, URZ ;  /* 0x0000003f3f3ff290 */ /* 0x000fe2000fffe03f */
[----:B------:R-:W-:Y:S01]  /*d7870*/  STL.64 [R1+0x330], R16 ;  /* 0x0003301001007387 */ /* 0x000fe20000100a00 */
[----:B------:R0:W-:Y:S03]  /*d7880*/  STL.64 [R1+0x338], R18 ;  /* 0x0003381201007387 */ /* 0x0001e60000100a00 */
[----:B0-----:R-:W2:Y:S01]  /*d7890*/  LDL.LU R19, [R1+0x8df8] ;  /* 0x008df80001137983 */ /* 0x001ea20000300800 */
[----:B---3--:R-:W-:Y:S01]  /*d78a0*/  HMMA.16816.F32.BF16 R4, R20, R12, R4 ;  /* 0x0000000c1404723c */ /* 0x008fe20000041804 */
        /* <DEDUP_REMOVED lines=8> */
[----:B------:R0:W-:Y:S02]  /*d7930*/  STL.64 [R1+0x8db0], R24 ;  /* 0x008db01801007387 */ /* 0x0001e40000100a00 */
[----:B0-----:R-:W3:Y:S04]  /*d7940*/  LDL.LU.64 R24, [R1+0x140] ;  /* 0x0001400001187983 */ /* 0x001ee80000300a00 */
[----:B--2---:R-:W0:Y:S04]  /*d7950*/  LDSM.16.MT88.4 R16, [R19+0x49000] ;  /* 0x049000001310783b */ /* 0x004e280000004200 */
[----:B0-----:R0:W-:Y:S01]  /*d7960*/  STL.64 [R1+0x8bd0], R18 ;  /* 0x008bd01201007387 */ /* 0x0011e20000100a00 */
[----:B------:R-:W-:Y:S02]  /*d7970*/  STL.64 [R1+0x8bc8], R16 ;  /* 0x008bc81001007387 */ /* 0x000fe40000100a00 */
[----:B------:R1:W-:Y:S02]  /*d7980*/  STL.64 [R1+0x320], R4 ;  /* 0x0003200401007387 */ /* 0x0003e40000100a00 */
[----:B------:R-:W-:Y:S02]  /*d7990*/  STL.64 [R1+0x328], R6 ;  /* 0x0003280601007387 */ /* 0x000fe40000100a00 */
[----:B0-----:R-:W-:-:S02]  /*d79a0*/  IMAD.MOV.U32 R19, RZ, RZ, R12 ;  /* 0x000000ffff137224 */ /* 0x001fc400078e000c */
[----:B------:R-:W-:Y:S01]  /*d79b0*/  IMAD.MOV.U32 R18, RZ, RZ, R13 ;  /* 0x000000ffff127224 */ /* 0x000fe200078e000d */
[----:B-1----:R-:W2:Y:S01]  /*d79c0*/  LDL.LU.64 R4, [R1+0x8df0] ;  /* 0x008df00001047983 */ /* 0x002ea20000300a00 */
[----:B------:R-:W4:Y:S02]  /*d79d0*/  LDL.LU R12, [R1+0x8f0] ;  /* 0x0008f000010c7983 */ /* 0x000f240000300800 */
[----:B------:R-:W4:Y:S02]  /*d79e0*/  LDL.LU R13, [R1+0x8f4] ;  /* 0x0008f400010d7983 */ /* 0x000f240000300800 */
[----:B------:R-:W2:Y:S01]  /*d79f0*/  LDL.LU R14, [R1+0x8f8] ;  /* 0x0008f800010e7983 */ /* 0x000ea20000300800 */
[----:B------:R-:W2:Y:S04]  /*d7a00*/  LDL.LU R15, [R1+0x8fc] ;  /* 0x0008fc00010f7983 */ /* 0x000ea80000300800 */
[----:B--2---:R-:W-:Y:S01]  /*d7a10*/  STL.64 [R1+0x8d20], R14 ;  /* 0x008d200e01007387 */ /* 0x004fe20000100a00 */
[----:B----4-:R0:W-:Y:S02]  /*d7a20*/  STL.64 [R1+0x8d18], R12 ;  /* 0x008d180c01007387 */ /* 0x0101e40000100a00 */
[----:B0-----:R-:W-:-:S02]  /*d7a30*/  IMAD.MOV.U32 R13, RZ, RZ, R4 ;  /* 0x000000ffff0d7224 */ /* 0x001fc400078e0004 */
[----:B------:R-:W-:Y:S01]  /*d7a40*/  IMAD.MOV.U32 R12, RZ, RZ, R5 ;  /* 0x000000ffff0c7224 */ /* 0x000fe200078e0005 */
[----:B------:R-:W2:Y:S01]  /*d7a50*/  LDL.LU R4, [R1+0x2f0] ;  /* 0x0002f00001047983 */ /* 0x000ea20000300800 */
[----:B------:R-:W2:Y:S02]  /*d7a60*/  LDL.LU R5, [R1+0x2f4] ;  /* 0x0002f40001057983 */ /* 0x000ea40000300800 */
[----:B------:R-:W4:Y:S02]  /*d7a70*/  LDL.LU R6, [R1+0x2f8] ;  /* 0x0002f80001067983 */ /* 0x000f240000300800 */
[----:B------:R-:W4:Y:S02]  /*d7a80*/  LDL.LU R7, [R1+0x2fc] ;  /* 0x0002fc0001077983 */ /* 0x000f240000300800 */
[----:B------:R-:W-:Y:S02]  /*d7a90*/  IMAD.MOV.U32 R16, RZ, RZ, R29 ;  /* 0x000000ffff107224 */ /* 0x000fe400078e001d */
[----:B------:R-:W-:Y:S01]  /*d7aa0*/  IMAD.MOV.U32 R17, RZ, RZ, R28 ;  /* 0x000000ffff117224 */ /* 0x000fe200078e001c */
[----:B----4-:R-:W-:Y:S01]  /*d7ab0*/  STL.64 [R1+0x8de0], R6 ;  /* 0x008de00601007387 */ /* 0x010fe20000100a00 */
[----:B--2---:R0:W-:Y:S03]  /*d7ac0*/  STL.64 [R1+0x8dd8], R4 ;  /* 0x008dd80401007387 */ /* 0x0041e60000100a00 */
[----:B0-----:R-:W2:Y:S01]  /*d7ad0*/  LDL.LU.64 R4, [R1+0x130] ;  /* 0x0001300001047983 */ /* 0x001ea20000300a00 */
[----:B------:R3:W-:Y:S02]  /*d7ae0*/  STL.64 [R1+0x8d38], R12 ;  /* 0x008d380c01007387 */ /* 0x0007e40000100a00 */
[----:B---3--:R-:W-:Y:S01]  /*d7af0*/  HMMA.16816.F32.BF16 R12, R20, R24, R8 ;  /* 0x00000018140c723c */ /* 0x008fe20000041808 */
[----:B------:R-:W-:Y:S01]  /*d7b00*/  STL [R1+0x8d00], R18 ;  /* 0x008d001201007387 */ /* 0x000fe20000100800 */
[----:B------:R-:W-:Y:S02]  /*d7b10*/  STL [R1+0x8cfc], R19 ;  /* 0x008cfc1301007387 */ /* 0x000fe40000100800 */
[----:B------:R0:W-:Y:S03]  /*d7b20*/  STL.64 [R1+0x8d98], R16 ;  /* 0x008d981001007387 */ /* 0x0001e60000100a00 */
[----:B------:R-:W-:-:S02]  /*d7b30*/  IMAD.MOV.U32 R11, RZ, RZ, R24 ;  /* 0x000000ffff0b7224 */ /* 0x000fc400078e0018 */
[----:B------:R-:W-:Y:S11]  /*d7b40*/  IMAD.MOV.U32 R10, RZ, RZ, R25 ;  /* 0x000000ffff0a7224 */ /* 0x000ff600078e0019 */
[----:B------:R-:W-:Y:S03]  /*d7b50*/  @!UPT UIADD3 URZ, URZ, URZ, URZ ;  /* 0x0000003f3f3ff290 */ /* 0x000fe6000fffe03f */
[----:B------:R-:W-:Y:S01]  /*d7b60*/  STL.64 [R1+0x310], R12 ;  /* 0x0003100c01007387 */ /* 0x000fe20000100a00 */
[----:B------:R-:W-:Y:S02]  /*d7b70*/  STL.64 [R1+0x318], R14 ;  /* 0x0003180e01007387 */ /* 0x000fe40000100a00 */
[----:B0-----:R-:W3:Y:S02]  /*d7b80*/  LDL.LU R16, [R1+0x2c0] ;  /* 0x0002c00001107983 */ /* 0x001ee40000300800 */
[----:B------:R-:W3:Y:S01]  /*d7b90*/  LDL.LU R17, [R1+0x2c4] ;  /* 0x0002c40001117983 */ /* 0x000ee20000300800 */
[----:B------:R-:W4:Y:S01]  /*d7ba0*/  LDL.LU R18, [R1+0x2c8] ;  /* 0x0002c80001127983 */ /* 0x000f220000300800 */
[----:B------:R-:W4:Y:S02]  /*d7bb0*/  LDL.LU R19, [R1+0x2cc] ;  /* 0x0002cc0001137983 */ /* 0x000f240000300800 */
[----:B------:R-:W2:Y:S02]  /*d7bc0*/  LDL.LU R24, [R1+0x2d0] ;  /* 0x0002d00001187983 */ /* 0x000ea40000300800 */
[----:B------:R-:W2:Y:S01]  /*d7bd0*/  LDL.LU R25, [R1+0x2d4] ;  /* 0x0002d40001197983 */ /* 0x000ea20000300800 */
[----:B------:R-:W2:Y:S01]  /*d7be0*/  LDL.LU R26, [R1+0x2d8] ;  /* 0x0002d800011a7983 */ /* 0x000ea20000300800 */
[----:B------:R-:W2:Y:S03]  /*d7bf0*/  LDL.LU R27, [R1+0x2dc] ;  /* 0x0002dc00011b7983 */ /* 0x000ea60000300800 */
[----:B--2---:R-:W-:Y:S01]  /*d7c00*/  STL.64 [R1+0x8dc0], R26 ;  /* 0x008dc01a01007387 */ /* 0x004fe20000100a00 */
[----:B------:R0:W-:Y:S03]  /*d7c10*/  STL.64 [R1+0x8db8], R24 ;  /* 0x008db81801007387 */ /* 0x0001e60000100a00 */
[----:B0-----:R-:W2:Y:S04]  /*d7c20*/  LDL.LU.64 R24, [R1+0x110] ;  /* 0x0001100001187983 */ /* 0x001ea80000300a00 */
[----:B--2---:R0:W-:Y:S04]  /*d7c30*/  STL.64 [R1+0x8de8], R24 ;  /* 0x008de81801007387 */ /* 0x0041e80000100a00 */
[----:B0-----:R-:W2:Y:S01]  /*d7c40*/  LDL.LU R24, [R1+0x300] ;  /* 0x0003000001187983 */ /* 0x001ea20000300800 */
[----:B------:R-:W2:Y:S02]  /*d7c50*/  LDL.LU R25, [R1+0x304] ;  /* 0x0003040001197983 */ /* 0x000ea40000300800 */
[----:B------:R-:W2:Y:S02]  /*d7c60*/  LDL.LU R26, [R1+0x308] ;  /* 0x00030800011a7983 */ /* 0x000ea40000300800 */
[----:B------:R-:W2:Y:S01]  /*d7c70*/  LDL.LU R27, [R1+0x30c] ;  /* 0x00030c00011b7983 */ /* 0x000ea20000300800 */
[----:B----4-:R-:W-:Y:S01]  /*d7c80*/  STL.64 [R1+0x8da8], R18 ;  /* 0x008da81201007387 */ /* 0x010fe20000100a00 */
[----:B---3--:R0:W-:Y:S03]  /*d7c90*/  STL.64 [R1+0x8da0], R16 ;  /* 0x008da01001007387 */ /* 0x0081e60000100a00 */
[----:B0-----:R-:W3:Y:S01]  /*d7ca0*/  LDL.LU.64 R16, [R1+0x100] ;  /* 0x0001000001107983 */ /* 0x001ee20000300a00 */
[----:B------:R-:W-:-:S02]  /*d7cb0*/  IMAD.MOV.U32 R12, RZ, RZ, R3 ;  /* 0x000000ffff0c7224 */ /* 0x000fc400078e0003 */
[----:B------:R-:W-:Y:S02]  /*d7cc0*/  IMAD.MOV.U32 R13, RZ, RZ, R2 ;  /* 0x000000ffff0d7224 */ /* 0x000fe400078e0002 */
[----:B------:R-:W-:Y:S02]  /*d7cd0*/  IMAD.MOV.U32 R29, RZ, RZ, R4 ;  /* 0x000000ffff1d7224 */ /* 0x000fe400078e0004 */
[----:B------:R-:W-:Y:S01]  /*d7ce0*/  IMAD.MOV.U32 R28, RZ, RZ, R5 ;  /* 0x000000ffff1c7224 */ /* 0x000fe200078e0005 */
[C---:B--2---:R-:W-:Y:S01]  /*d7cf0*/  HMMA.16816.F32.BF16 R24, R20.reuse, R4, R24 ;  /* 0x000000041418723c */ /* 0x044fe20000041818 */
[----:B---3--:R0:W-:Y:S04]  /*d7d00*/  STL.64 [R1+0x8dc8], R16 ;  /* 0x008dc81001007387 */ /* 0x0081e80000100a00 */
[----:B0-----:R-:W2:Y:S01]  /*d7d10*/  LDL.LU R16, [R1+0x2e0] ;  /* 0x0002e00001107983 */ /* 0x001ea20000300800 */
[----:B------:R-:W2:Y:S02]  /*d7d20*/  LDL.LU R17, [R1+0x2e4] ;  /* 0x0002e40001117983 */ /* 0x000ea40000300800 */
[----:B------:R-:W2:Y:S02]  /*d7d30*/  LDL.LU R18, [R1+0x2e8] ;  /* 0x0002e80001127983 */ /* 0x000ea40000300800 */
[----:B------:R-:W2:Y:S01]  /*d7d40*/  LDL.LU R19, [R1+0x2ec] ;  /* 0x0002ec0001137983 */ /* 0x000ea20000300800 */
[----:B------:R0:W-:Y:S04]  /*d7d50*/  STL.64 [R1+0x8d50], R12 ;  /* 0x008d500c01007387 */ /* 0x0001e80000100a00 */
[----:B0-----:R-:W3:Y:S01]  /*d7d60*/  LDL.LU.64 R12, [R1+0x120] ;  /* 0x00012000010c7983 */ /* 0x001ee20000300a00 */
[----:B------:R-:W-:Y:S07]  /*d7d70*/  STL [R1+0x8d04], R11 ;  /* 0x008d040b01007387 */ /* 0x000fee0000100800 */
[----:B------:R0:W-:Y:S02]  /*d7d80*/  STL.64 [R1+0x300], R24 ;  /* 0x0003001801007387 */ /* 0x0001e40000100a00 */
[----:B------:R-:W-:Y:S01]  /*d7d90*/  STL.64 [R1+0x308], R26 ;  /* 0x0003081a01007387 */ /* 0x000fe20000100a00 */
[----:B0-----:R-:W2:Y:S01]  /*d7da0*/  LDL.LU.64 R24, [R1+0x8de8] ;  /* 0x008de80001187983 */ /* 0x001ea20000300a00 */
[----:B------:R-:W3:Y:S02]  /*d7db0*/  LDL.LU.64 R6, [R1+0x8de0] ;  /* 0x008de00001067983 */ /* 0x000ee40000300a00 */
[----:B------:R-:W3:Y:S02]  /*d7dc0*/  LDL.LU.64 R4, [R1+0x8dd8] ;  /* 0x008dd80001047983 */ /* 0x000ee40000300a00 */
[----:B---3--:R-:W-:Y:S11]  /*d7dd0*/  HMMA.16816.F32.BF16 R4, R20, R12, R4 ;  /* 0x0000000c1404723c */ /* 0x008ff60000041804 */
[----:B------:R-:W-:Y:S11]  /*d7de0*/  @!UPT UIADD3 URZ, URZ, URZ, URZ ;  /* 0x0000003f3f3ff290 */ /* 0x000ff6000fffe03f */
[----:B------:R-:W-:Y:S01]  /*d7df0*/  @!UPT UIADD3 URZ, URZ, URZ, URZ ;  /* 0x0000003f3f3ff290 */ /* 0x000fe2000fffe03f */
[----:B------:R0:W-:Y:S01]  /*d7e00*/  STL.64 [R1+0x2f0], R4 ;  /* 0x0002f00401007387 */ /* 0x0001e20000100a00 */
[----:B------:R-:W-:Y:S03]  /*d7e10*/  STL.64 [R1+0x2f8], R6 ;  /* 0x0002f80601007387 */ /* 0x000fe60000100a00 */
[----:B0-----:R-:W3:Y:S01]  /*d7e20*/  LDL.LU R4, [R1+0x8dd0] ;  /* 0x008dd00001047983 */ /* 0x001ee20000300800 */
[----:B------:R-:W-:Y:S02]  /*d7e30*/  IMAD.MOV.U32 R3, RZ, RZ, R12 ;  /* 0x000000ffff037224 */ /* 0x000fe400078e000c */
[----:B------:R-:W-:Y:S02]  /*d7e40*/  IMAD.MOV.U32 R2, RZ, RZ, R13 ;  /* 0x000000ffff027224 */ /* 0x000fe400078e000d */
[----:B------:R-:W-:Y:S02]  /*d7e50*/  IMAD.MOV.U32 R13, RZ, RZ, R0 ;  /* 0x000000ffff0d7224 */ /* 0x000fe400078e0000 */
[----:B---3--:R-:W-:-:S05]  /*d7e60*/  IMAD.MOV.U32 R12, RZ, RZ, R4 ;  /* 0x000000ffff0c7224 */ /* 0x008fca00078e0004 */
[----:B------:R0:W-:Y:S04]  /*d7e70*/  STL.64 [R1+0x8d78], R12 ;  /* 0x008d780c01007387 */ /* 0x0001e80000100a00 */
[----:B0-----:R-:W3:Y:S01]  /*d7e80*/  LDL.LU.64 R12, [R1+0xe0] ;  /* 0x0000e000010c7983 */ /* 0x001ee20000300a00 */
[----:B--2---:R-:W-:Y:S03]  /*d7e90*/  HMMA.16816.F32.BF16 R16, R20, R24, R16 ;  /* 0x000000181410723c */ /* 0x004fe60000041810 */
[----:B---3--:R0:W-:Y:S04]  /*d7ea0*/  STL.64 [R1+0x8d90], R12 ;  /* 0x008d900c01007387 */ /* 0x0081e80000100a00 */
[----:B0-----:R-:W2:Y:S01]  /*d7eb0*/  LDL.LU.64 R12, [R1+0xf0] ;  /* 0x0000f000010c7983 */ /* 0x001ea20000300a00 */
[----:B------:R-:W3:Y:S02]  /*d7ec0*/  LDL.LU R4, [R1+0x950] ;  /* 0x0009500001047983 */ /* 0x000ee40000300800 */
[----:B------:R-:W3:Y:S02]  /*d7ed0*/  LDL.LU R5, [R1+0x954] ;  /* 0x0009540001057983 */ /* 0x000ee40000300800 */
[----:B------:R-:W4:Y:S01]  /*d7ee0*/  LDL.LU R6, [R1+0x958] ;  /* 0x0009580001067983 */ /* 0x000f220000300800 */
[----:B------:R-:W4:Y:S01]  /*d7ef0*/  LDL.LU R7, [R1+0x95c] ;  /* 0x00095c0001077983 */ /* 0x000f220000300800 */
        /* <DEDUP_REMOVED lines=8> */
[----:B------:R0:W-:Y:S01]  /*d7f80*/  STL.64 [R1+0x2e0], R16 ;  /* 0x0002e01001007387 */ /* 0x0001e20000100a00 */
[----:B------:R-:W-:Y:S03]  /*d7f90*/  STL.64 [R1+0x2e8], R18 ;  /* 0x0002e81201007387 */ /* 0x000fe60000100a00 */
[----:B0-----:R-:W4:Y:S01]  /*d7fa0*/  LDL.LU.64 R16, [R1+0x8dc8] ;  /* 0x008dc80001107983 */ /* 0x001f220000300a00 */
[----:B------:R-:W4:Y:S02]  /*d7fb0*/  LDL.LU.64 R26, [R1+0x8dc0] ;  /* 0x008dc000011a7983 */ /* 0x000f240000300a00 */
[----:B------:R-:W4:Y:S02]  /*d7fc0*/  LDL.LU.64 R24, [R1+0x8db8] ;  /* 0x008db80001187983 */ /* 0x000f240000300a00 */
[C---:B----4-:R-:W-:Y:S01]  /*d7fd0*/  HMMA.16816.F32.BF16 R24, R20.reuse, R16, R24 ;  /* 0x000000101418723c */ /* 0x050fe20000041818 */
[----:B------:R-:W-:Y:S11]  /*d7fe0*/  IMAD.MOV.U32 R8, RZ, RZ, R17 ;  /* 0x000000ffff087224 */ /* 0x000ff600078e0011 */
[----:B------:R-:W-:Y:S11]  /*d7ff0*/  @!UPT UIADD3 URZ, URZ, URZ, URZ ;  /* 0x0000003f3f3ff290 */ /* 0x000ff6000fffe03f */
[----:B------:R0:W-:Y:S01]  /*d8000*/  STL.64 [R1+0x2d0], R24 ;  /* 0x0002d01801007387 */ /* 0x0001e20000100a00 */
[----:B------:R1:W-:Y:S03]  /*d8010*/  STL.64 [R1+0x2d8], R26 ;  /* 0x0002d81a01007387 */ /* 0x0003e60000100a00 */
[----:B0-----:R-:W4:Y:S01]  /*d8020*/  LDL.LU.64 R24, [R1+0x8db0] ;  /* 0x008db00001187983 */ /* 0x001f220000300a00 */
[----:B-1----:R-:W-:Y:S02]  /*d8030*/  IMAD.MOV.U32 R27, RZ, RZ, R16 ;  /* 0x000000ffff1b7224 */ /* 0x002fe400078e0010 */
[----:B------:R-:W3:Y:S02]  /*d8040*/  LDL.LU.64 R18, [R1+0x8da8] ;  /* 0x008da80001127983 */ /* 0x000ee40000300a00 */
        /* <DEDUP_REMOVED lines=9> */
[----:B------:R-:W3:Y:S02]  /*d80e0*/  LDL.LU.64 R12, [R1+0x8d90] ;  /* 0x008d9000010c7983 */ /* 0x000ee40000300a00 */
[----:B------:R-:W-:Y:S01]  /*d80f0*/  STL.64 [R1+0x8d30], R26 ;  /* 0x008d301a01007387 */ /* 0x000fe20000100a00 */
        /* <DEDUP_REMOVED lines=22> */
[----:B------:R-:W3:Y:S02]  /*d8260*/  LDL.LU.64 R4, [R1+0x8d80] ;  /* 0x008d800001047983 */ /* 0x000ee40000300a00 */
[----:B------:R-:W-:Y:S02]  /*d8270*/  IMAD.MOV.U32 R11, RZ, RZ, R12 ;  /* 0x000000ffff0b7224 */ /* 0x000fe400078e000c */
[----:B------:R-:W-:Y:S02]  /*d8280*/  IMAD.MOV.U32 R18, RZ, RZ, R13 ;  /* 0x000000ffff127224 */ /* 0x000fe400078e000d */
[----:B------:R-:W2:Y:S01]  /*d8290*/  LDL.LU.64 R12, [R1+0x8d78] ;  /* 0x008d7800010c7983 */ /* 0x000ea20000300a00 */
[----:B---3--:R-:W-:Y:S03]  /*d82a0*/  HMMA.16816.F32.BF16 R20, R20, R16, R4 ;  /* 0x000000101414723c */ /* 0x008fe60000041804 */
        /* <DEDUP_REMOVED lines=39> */
[----:B---3--:R-:W-:Y:S11]  /*d8520*/  HMMA.16816.F32.BF16 R20, R4, R12, R20 ;  /* 0x0000000c0414723c */ /* 0x008ff60000041814 */
[----:B------:R-:W-:Y:S11]  /*d8530*/  @!UPT UIADD3 URZ, URZ, URZ, URZ ;  /* 0x0000003f3f3ff290 */ /* 0x000ff6000fffe03f */
[----:B------:R-:W-:Y:S01]  /*d8540*/  @!UPT UIADD3 URZ, URZ, URZ, URZ ;  /* 0x0000003f3f3ff290 */ /* 0x000fe2000fffe03f */
[----:B------:R-:W-:Y:S01]  /*d8550*/  STL.64 [R1+0x58], R22 ;  /* 0x0000581601007387 */ /* 0x000fe20000100a00 */
[----:B----4-:R0:W-:Y:S03]  /*d8560*/  STL.64 [R1+0x8bc0], R14 ;  /* 0x008bc00e01007387 */ /* 0x0101e60000100a00 */
[----:B0-----:R-:W3:Y:S04]  /*d8570*/  LDL.64 R14, [R1+0x28] ;  /* 0x00002800010e7983 */ /* 0x001ee80000100a00 */
[----:B---3--:R0:W-:Y:S01]  /*d8580*/  STL.64 [R1+0x8bd8], R14 ;  /* 0x008bd80e01007387 */ /* 0x0081e20000100a00 */
[----:B------:R-:W3:Y:S02]  /*d8590*/  LDL.LU R12, [R1+0x500] ;  /* 0x00050000010c7983 */ /* 0x000ee40000300800 */
[----:B------:R-:W3:Y:S01]  /*d85a0*/  LDL.LU R13, [R1+0x504] ;  /* 0x00050400010d7983 */ /* 0x000ee20000300800 */
[----:B0-----:R-:W4:Y:S01]  /*d85b0*/  LDL.LU R14, [R1+0x508] ;  /* 0x00050800010e7983 */ /* 0x001f220000300800 */
[----:B------:R-:W4:Y:S02]  /*d85c0*/  LDL.LU R15, [R1+0x50c] ;  /* 0x00050c00010f7983 */ /* 0x000f240000300800 */
[----:B------:R-:W-:-:S02]  /*d85d0*/  IMAD.MOV.U32 R16, RZ, RZ, R11 ;  /* 0x000000ffff107224 */ /* 0x000fc400078e000b */
[----:B------:R-:W-:Y:S01]  /*d85e0*/  IMAD.MOV.U32 R17, RZ, RZ, R18 ;  /* 0x000000ffff117224 */ /* 0x000fe200078e0012 */
[----:B----4-:R-:W-:Y:S01]  /*d85f0*/  STL.64 [R1+0x8bf0], R14 ;  /* 0x008bf00e01007387 */ /* 0x010fe20000100a00 */
[----:B---3--:R-:W-:Y:S02]  /*d8600*/  STL.64 [R1+0x8be8], R12 ;  /* 0x008be80c01007387 */ /* 0x008fe40000100a00 */
[----:B------:R-:W3:Y:S02]  /*d8610*/  LDL.LU R11, [R1+0x8d04] ;  /* 0x008d0400010b7983 */ /* 0x000ee40000300800 */
[----:B------:R-:W4:Y:S01]  /*d8620*/  LDL.LU R18, [R1+0x8d00] ;  /* 0x008d000001127983 */ /* 0x000f220000300800 */
[----:B------:R0:W-:Y:S02]  /*d8630*/  STL.64 [R1+0x8bf8], R16 ;  /* 0x008bf81001007387 */ /* 0x0001e40000100a00 */
[----:B0-----:R-:W-:Y:S02]  /*d8640*/  IMAD.MOV.U32 R16, RZ, RZ, R19 ;  /* 0x000000ffff107224 */ /* 0x001fe400078e0013 */
[----:B--2---:R-:W-:Y:S01]  /*d8650*/  IMAD.MOV.U32 R17, RZ, RZ, R26 ;  /* 0x000000ffff117224 */ /* 0x004fe200078e001a */
        /* <DEDUP_REMOVED lines=43> */
[----:B------:R-:W4:Y:S03]  /*d8910*/  LDL.LU R28, [R1+0x8cd8] ;  /* 0x008cd800011c7983 */ /* 0x000f260000300800 */
[----:B------:R0:W-:Y:S01]  /*d8920*/  STL.64 [R1+0x8c70], R16 ;  /* 0x008c701001007387 */ /* 0x0001e20000100a00 */
[----:B------:R-:W-:Y:S02]  /*d8930*/  IMAD.MOV.U32 R24, RZ, RZ, R20 ;  /* 0x000000ffff187224 */ /* 0x000fe400078e0014 */
[----:B------:R-:W-:Y:S02]  /*d8940*/  IMAD.MOV.U32 R25, RZ, RZ, R21 ;  /* 0x000000ffff197224 */ /* 0x000fe400078e0015 */
[----:B---3--:R-:W-:-:S02]  /*d8950*/  IMAD.MOV.U32 R20, RZ, RZ, R27 ;  /* 0x000000ffff147224 */ /* 0x008fc400078e001b */
        /* <DEDUP_REMOVED lines=9> */
[----:B------:R-:W2:Y:S01]  /*d89f0*/  LDL.LU R11, [R1+0x8cd4] ;  /* 0x008cd400010b7983 */ /* 0x000ea20000300800 */
[----:B------:R-:W2:Y:S02]  /*d8a00*/  LDL.LU R10, [R1+0x8cd0] ;  /* 0x008cd000010a7983 */ /* 0x000ea40000300800 */
[----:B------:R-:W2:Y:S02]  /*d8a10*/  LDL.LU R27, [R1+0x8ccc] ;  /* 0x008ccc00011b7983 */ /* 0x000ea40000300800 */
[----:B------:R-:W2:Y:S01]  /*d8a20*/  LDL.LU R26, [R1+0x8cc8] ;  /* 0x008cc800011a7983 */ /* 0x000ea20000300800 */
[----:B------:R0:W-:Y:S01]  /*d8a30*/  STL.64 [R1+0x8cb0], R20 ;  /* 0x008cb01401007387 */ /* 0x0001e20000100a00 */
[----:B------:R1:W-:Y:S03]  /*d8a40*/  STL.64 [R1+0x8c88], R16 ;  /* 0x008c881001007387 */ /* 0x0003e60000100a00 */
[----:B0-----:R-:W2:Y:S01]  /*d8a50*/  LDL.LU R20, [R1+0x8d0] ;  /* 0x0008d00001147983 */ /* 0x001ea20000300800 */
[----:B------:R-:W2:Y:S02]  /*d8a60*/  LDL.LU R21, [R1+0x8d4] ;  /* 0x0008d40001157983 */ /* 0x000ea40000300800 */
[----:B------:R-:W2:Y:S02]  /*d8a70*/  LDL.LU R22, [R1+0x8d8] ;  /* 0x0008d80001167983 */ /* 0x000ea40000300800 */
[----:B-1----:R-:W-:Y:S01]  /*d8a80*/  IMAD.MOV.U32 R16, RZ, RZ, R19 ;  /* 0x000000ffff107224 */ /* 0x002fe200078e0013 */
[----:B------:R-:W2:Y:S01]  /*d8a90*/  LDL.LU R23, [R1+0x8dc] ;  /* 0x0008dc0001177983 */ /* 0x000ea20000300800 */
[----:B------:R-:W2:Y:S02]  /*d8aa0*/  LDL R19, [R1+0xb38] ;  /* 0x000b380001137983 */ /* 0x000ea40000100800 */
[----:B----4-:R-:W-:Y:S01]  /*d8ab0*/  IMAD.MOV.U32 R17, RZ, RZ, R18 ;  /* 0x000000ffff117224 */ /* 0x010fe200078e0012 */
[----:B--2---:R-:W-:Y:S04]  /*d8ac0*/  STL [R1+0x8ca8], R19 ;  /* 0x008ca81301007387 */ /* 0x004fe80000100800 */
[----:B------:R0:W-:Y:S02]  /*d8ad0*/  STL.64 [R1+0x8ca0], R16 ;  /* 0x008ca01001007387 */ /* 0x0001e40000100a00 */
        /* <DEDUP_REMOVED lines=14> */
[----:B------:R-:W-:-:S02]  /*d8bc0*/  IMAD.MOV.U32 R14, RZ, RZ, R26 ;  /* 0x000000ffff0e7224 */ /* 0x000fc400078e001a */
[----:B------:R-:W-:Y:S01]  /*d8bd0*/  IMAD.MOV.U32 R15, RZ, RZ, R27 ;  /* 0x000000ffff0f7224 */ /* 0x000fe200078e001b */
[----:B------:R-:W4:Y:S01]  /*d8be0*/  LDL.LU R26, [R1+0x8cc4] ;  /* 0x008cc400011a7983 */ /* 0x000f220000300800 */
[----:B------:R-:W4:Y:S03]  /*d8bf0*/  LDL.LU R27, [R1+0x8cc0] ;  /* 0x008cc000011b7983 */ /* 0x000f260000300800 */
[----:B------:R-:W-:Y:S01]  /*d8c00*/  STL.64 [R1+0x8c98], R14 ;  /* 0x008c980e01007387 */ /* 0x000fe20000100a00 */
[----:B------:R-:W-:Y:S03]  /*d8c10*/  HMMA.16816.F32.BF16 R20, R4, R8, R20 ;  /* 0x000000080414723c */ /* 0x000fe60000041814 */
[----:B---3--:R0:W-:Y:S04]  /*d8c20*/  STL.64 [R1+0x8c90], R12 ;  /* 0x008c900c01007387 */ /* 0x0081e80000100a00 */
[----:B0-----:R-:W3:Y:S01]  /*d8c30*/  LDL.LU R12, [R1+0x8c0] ;  /* 0x0008c000010c7983 */ /* 0x001ee20000300800 */
[----:B------:R-:W3:Y:S02]  /*d8c40*/  LDL.LU R13, [R1+0x8c4] ;  /* 0x0008c400010d7983 */ /* 0x000ee40000300800 */
[----:B------:R-:W3:Y:S02]  /*d8c50*/  LDL.LU R14, [R1+0x8c8] ;  /* 0x0008c800010e7983 */ /* 0x000ee40000300800 */
[----:B------:R-:W3:Y:S01]  /*d8c60*/  LDL.LU R15, [R1+0x8cc] ;  /* 0x0008cc00010f7983 */ /* 0x000ee20000300800 */
[----:B----4-:R-:W-:Y:S01]  /*d8c70*/  STL.64 [R1+0x8ba8], R26 ;  /* 0x008ba81a01007387 */ /* 0x010fe20000100a00 */
[----:B------:R0:W-:Y:S03]  /*d8c80*/  STL.64 [R1+0x8ba0], R24 ;  /* 0x008ba01801007387 */ /* 0x0001e60000100a00 */
[----:B0-----:R-:W4:Y:S01]  /*d8c90*/  LDL.LU R24, [R1+0x4d0] ;  /* 0x0004d00001187983 */ /* 0x001f220000300800 */
[----:B------:R-:W4:Y:S02]  /*d8ca0*/  LDL.LU R25, [R1+0x4d4] ;  /* 0x0004d40001197983 */ /* 0x000f240000300800 */
[----:B------:R-:W-:-:S02]  /*d8cb0*/  IMAD.MOV.U32 R26, RZ, RZ, R10 ;  /* 0x000000ffff1a7224 */ /* 0x000fc400078e000a */
[----:B------:R-:W-:Y:S01]  /*d8cc0*/  IMAD.MOV.U32 R27, RZ, RZ, R11 ;  /* 0x000000ffff1b7224 */ /* 0x000fe200078e000b */
[----:B------:R-:W2:Y:S01]  /*d8cd0*/  LDL.LU R10, [R1+0x8cbc] ;  /* 0x008cbc00010a7983 */ /* 0x000ea20000300800 */
[----:B------:R-:W2:Y:S03]  /*d8ce0*/  LDL.LU R11, [R1+0x8cb8] ;  /* 0x008cb800010b7983 */ /* 0x000ea60000300800 */
[----:B------:R0:W-:Y:S04]  /*d8cf0*/  STL.64 [R1+0x8bb8], R26 ;  /* 0x008bb81a01007387 */ /* 0x0001e80000100a00 */
[----:B----4-:R-:W-:Y:S01]  /*d8d00*/  STL.64 [R1+0x8bb0], R24 ;  /* 0x008bb01801007387 */ /* 0x010fe20000100a00 */
[----:B0-----:R-:W4:Y:S02]  /*d8d10*/  LDL.64 R26, [R1+0x18] ;  /* 0x00001800011a7983 */ /* 0x001f240000100a00 */
[----:B------:R0:W-:Y:S02]  /*d8d20*/  STL.64 [R1+0x40], R20 ;  /* 0x0000401401007387 */ /* 0x0001e40000100a00 */
[----:B------:R2:W-:Y:S01]  /*d8d30*/  STL.64 [R1+0x48], R22 ;  /* 0x0000481601007387 */ /* 0x0005e20000100a00 */
[----:B0-----:R-:W2:Y:S02]  /*d8d40*/  LDL.LU.64 R20, [R1+0x8cb0] ;  /* 0x008cb00001147983 */ /* 0x001ea40000300a00 */
[C---:B--2---:R-:W-:Y:S02]  /*d8d50*/  HMMA.16816.F32.BF16 R20, R4.reuse, R20, R16 ;  /* 0x000000140414723c */ /* 0x044fe40000041810 */
[----:B------:R-:W2:Y:S01]  /*d8d60*/  LDL.LU R19, [R1+0x8ca8] ;  /* 0x008ca80001137983 */ /* 0x000ea20000300800 */
[----:B------:R-:W3:Y:S11]  /*d8d70*/  LDL.LU.64 R16, [R1+0x8ca0] ;  /* 0x008ca00001107983 */ /* 0x000ef60000300a00 */
[----:B------:R-:W-:Y:S09]  /*d8d80*/  @!UPT UIADD3 URZ, URZ, URZ, URZ ;  /* 0x0000003f3f3ff290 */ /* 0x000ff2000fffe03f */
[----:B------:R-:W-:Y:S01]  /*d8d90*/  STL.64 [R1+0x880], R20 ;  /* 0x0008801401007387 */ /* 0x000fe20000100a00 */
[----:B------:R-:W-:Y:S02]  /*d8da0*/  IMAD.MOV.U32 R9, RZ, RZ, R22 ;  /* 0x000000ffff097224 */ /* 0x000fe400078e0016 */
[----:B------:R-:W-:Y:S02]  /*d8db0*/  IMAD.MOV.U32 R8, RZ, RZ, R23 ;  /* 0x000000ffff087224 */ /* 0x000fe400078e0017 */
[----:B------:R0:W-:Y:S03]  /*d8dc0*/  STL.64 [R1+0x8b88], R10 ;  /* 0x008b880a01007387 */ /* 0x0001e60000100a00 */
[----:B------:R-:W-:Y:S04]  /*d8dd0*/  STL.64 [R1+0x8b80], R8 ;  /* 0x008b800801007387 */ /* 0x000fe80000100a00 */
[----:B0-----:R-:W4:Y:S04]  /*d8de0*/  LDL.64 R10, [R1+0x8] ;  /* 0x00000800010a7983 */ /* 0x001f280000100a00 */
[----:B--2---:R3:W0:Y:S02]  /*d8df0*/  LDSM.16.MT88.4 R20, [R19+0x49080] ;  /* 0x049080001314783b */ /* 0x0046240000004200 */
[C---:B---3--:R-:W-:Y:S02]  /*d8e00*/  HMMA.16816.F32.BF16 R16, R4.reuse, R16, R12 ;  /* 0x000000100410723c */ /* 0x048fe4000004180c */
[----:B0-----:R-:W-:Y:S01]  /*d8e10*/  STL.64 [R1+0x8aa8], R22 ;  /* 0x008aa81601007387 */ /* 0x001fe20000100a00 */
[----:B------:R0:W-:Y:S03]  /*d8e20*/  STL.64 [R1+0x8aa0], R20 ;  /* 0x008aa01401007387 */ /* 0x0001e60000100a00 */
[----:B0-----:R-:W2:Y:S01]  /*d8e30*/  LDL.LU R20, [R1+0x4f0] ;  /* 0x0004f00001147983 */ /* 0x001ea20000300800 */
[----:B------:R-:W2:Y:S02]  /*d8e40*/  LDL.LU R21, [R1+0x4f4] ;  /* 0x0004f40001157983 */ /* 0x000ea40000300800 */
[----:B------:R-:W2:Y:S02]  /*d8e50*/  LDL.LU R22, [R1+0x4f8] ;  /* 0x0004f80001167983 */ /* 0x000ea40000300800 */
[----:B------:R-:W2:Y:S01]  /*d8e60*/  LDL.LU R23, [R1+0x4fc] ;  /* 0x0004fc0001177983 */ /* 0x000ea20000300800 */
[----:B------:R-:W3:Y:S01]  /*d8e70*/  LDL.LU.64 R14, [R1+0x8c98] ;  /* 0x008c9800010e7983 */ /* 0x000ee20000300a00 */
[----:B------:R-:W3:Y:S10]  /*d8e80*/  LDL.LU.64 R12, [R1+0x8c90] ;  /* 0x008c9000010c7983 */ /* 0x000ef40000300a00 */
        /* <DEDUP_REMOVED lines=53> */
[----:B------:R-:W2:Y:S01]  /*d91e0*/  LDL.LU.64 R14, [R1+0x8bd8] ;  /* 0x008bd800010e7983 */ /* 0x000ea20000300a00 */
[----:B-1----:R-:W2:Y:S02]  /*d91f0*/  LDL.LU.64 R18, [R1+0x8bd0] ;  /* 0x008bd00001127983 */ /* 0x002ea40000300a00 */
[----:B------:R-:W2:Y:S11]  /*d9200*/  LDL.LU.64 R16, [R1+0x8bc8] ;  /* 0x008bc80001107983 */ /* 0x000eb60000300a00 */
[----:B------:R-:W-:Y:S07]  /*d9210*/  @!UPT UIADD3 URZ, URZ, URZ, URZ ;  /* 0x0000003f3f3ff290 */ /* 0x000fee000fffe03f */
[----:B------:R0:W-:Y:S01]  /*d9220*/  STL.64 [R1+0x500], R4 ;  /* 0x0005000401007387 */ /* 0x0001e20000100a00 */
[----:B------:R1:W-:Y:S03]  /*d9230*/  STL.64 [R1+0x508], R6 ;  /* 0x0005080601007387 */ /* 0x0003e60000100a00 */
[----:B0-----:R-:W3:Y:S01]  /*d9240*/  LDL.LU R4, [R1+0x4c0] ;  /* 0x0004c00001047983 */ /* 0x001ee20000300800 */
[----:B------:R-:W3:Y:S02]  /*d9250*/  LDL.LU R5, [R1+0x4c4] ;  /* 0x0004c40001057983 */ /* 0x000ee40000300800 */
[----:B-1----:R-:W3:Y:S02]  /*d9260*/  LDL.LU R6, [R1+0x4c8] ;  /* 0x0004c80001067983 */ /* 0x002ee40000300800 */
[----:B------:R-:W3:Y:S01]  /*d9270*/  LDL.LU R7, [R1+0x4cc] ;  /* 0x0004cc0001077983 */ /* 0x000ee20000300800 */
[C---:B--2---:R-:W-:Y:S01]  /*d9280*/  HMMA.16816.F32.BF16 R20, R16.reuse, R14, R20 ;  /* 0x0000000e1014723c */ /* 0x044fe20000041814 */
        /* <DEDUP_REMOVED lines=10> */
[----:B------:R-:W4:Y:S02]  /*d9330*/  LDL.LU R23, [R1+0x4ec] ;  /* 0x0004ec0001177983 */ /* 0x000f240000300800 */
        /* <DEDUP_REMOVED lines=18> */
[----:B------:R-:W2:Y:S01]  /*d9460*/  LDL.LU R8, [R1+0x4b0] ;  /* 0x0004b00001087983 */ /* 0x000ea20000300800 */
[----:B------:R-:W2:Y:S02]  /*d9470*/  LDL.LU R9, [R1+0x4b4] ;  /* 0x0004b40001097983 */ /* 0x000ea40000300800 */
[----:B------:R-:W2:Y:S02]  /*d9480*/  LDL.LU R10, [R1+0x4b8] ;  /* 0x0004b800010a7983 */ /* 0x000ea40000300800 */
[----:B------:R-:W2:Y:S01]  /*d9490*/  LDL.LU R11, [R1+0x4bc] ;  /* 0x0004bc00010b7983 */ /* 0x000ea20000300800 */
[----:B------:R-:W-:Y:S01]  /*d94a0*/  STL.64 [R1+0x8b38], R22 ;  /* 0x008b381601007387 */ /* 0x000fe20000100a00 */
[----:B------:R3:W-:Y:S02]  /*d94b0*/  STL.64 [R1+0x8b30], R20 ;  /* 0x008b301401007387 */ /* 0x0007e40000100a00 */
[----:B---3--:R-:W-:Y:S01]  /*d94c0*/  HMMA.16816.F32.BF16 R20, R16, R26, R4 ;  /* 0x0000001a1014723c */ /* 0x008fe20000041804 */
[----:B------:R-:W3:Y:S11]  /*d94d0*/  LDL.LU R4, [R1+0x4a0] ;  /* 0x0004a00001047983 */ /* 0x000ef60000300800 */
[----:B------:R-:W-:Y:S11]  /*d94e0*/  @!UPT UIADD3 URZ, URZ, URZ, URZ ;  /* 0x0000003f3f3ff290 */ /* 0x000ff6000fffe03f */
[----:B------:R-:W-:Y:S01]  /*d94f0*/  STL.64 [R1+0x4c0], R20 ;  /* 0x0004c01401007387 */ /* 0x000fe20000100a00 */
[----:B------:R0:W-:Y:S02]  /*d9500*/  STL.64 [R1+0x4c8], R22 ;  /* 0x0004c81601007387 */ /* 0x0001e40000100a00 */
[----:B------:R-:W3:Y:S02]  /*d9510*/  LDL.LU R5, [R1+0x4a4] ;  /* 0x0004a40001057983 */ /* 0x000ee40000300800 */
[----:B------:R-:W3:Y:S01]  /*d9520*/  LDL.LU R6, [R1+0x4a8] ;  /* 0x0004a80001067983 */ /* 0x000ee20000300800 */
[----:B------:R-:W3:Y:S04]  /*d9530*/  LDL.LU R7, [R1+0x4ac] ;  /* 0x0004ac0001077983 */ /* 0x000ee80000300800 */
[----:B0-----:R-:W2:Y:S04]  /*d9540*/  LDL.64 R22, [R1+0x148] ;  /* 0x0001480001167983 */ /* 0x001ea80000100a00 */
[----:B--2---:R0:W-:Y:S04]  /*d9550*/  STL.64 [R1+0x8b48], R22 ;  /* 0x008b481601007387 */ /* 0x0041e80000100a00 */
[----:B0-----:R-:W2:Y:S04]  /*d9560*/  LDL.64 R22, [R1+0x158] ;  /* 0x0001580001167983 */ /* 0x001ea80000100a00 */
[----:B--2---:R0:W-:Y:S04]  /*d9570*/  STL.64 [R1+0x8b60], R22 ;  /* 0x008b601601007387 */ /* 0x0041e80000100a00 */
[----:B0-----:R-:W2:Y:S01]  /*d9580*/  LDL.64 R22, [R1+0x38] ;  /* 0x0000380001167983 */ /* 0x001ea20000100a00 */
[----:B------:R0:W-:Y:S02]  /*d9590*/  STL.64 [R1+0x8a58], R26 ;  /* 0x008a581a01007387 */ /* 0x0001e40000100a00 */
[----:B----4-:R1:W-:Y:S01]  /*d95a0*/  STL.64 [R1+0x8a50], R24 ;  /* 0x008a501801007387 */ /* 0x0103e20000100a00 */
[----:B0-----:R-:W4:Y:S04]  /*d95b0*/  LDL.64 R26, [R1+0x138] ;  /* 0x00013800011a7983 */ /* 0x001f280000100a00 */
[----:B----4-:R0:W-:Y:S01]  /*d95c0*/  STL.64 [R1+0x8b40], R26 ;  /* 0x008b401a01007387 */ /* 0x0101e20000100a00 */
[----:B-1----:R-:W4:Y:S02]  /*d95d0*/  LDL.LU R24, [R1+0x810] ;  /* 0x0008100001187983 */ /* 0x002f240000300800 */
[----:B------:R-:W4:Y:S02]  /*d95e0*/  LDL.LU R25, [R1+0x814] ;  /* 0x0008140001197983 */ /* 0x000f240000300800 */
[----:B0-----:R-:W-:-:S02]  /*d95f0*/  IMAD.MOV.U32 R26, RZ, RZ, R28 ;  /* 0x000000ffff1a7224 */ /* 0x001fc400078e001c */
[----:B------:R-:W-:Y:S01]  /*d9600*/  IMAD.MOV.U32 R27, RZ, RZ, R29 ;  /* 0x000000ffff1b7224 */ /* 0x000fe200078e001d */
[----:B------:R-:W2:Y:S01]  /*d9610*/  LDL.LU R28, [R1+0x8b9c] ;  /* 0x008b9c00011c7983 */ /* 0x000ea20000300800 */
[----:B------:R-:W2:Y:S03]  /*d9620*/  LDL.LU R29, [R1+0x8b98] ;  /* 0x008b9800011d7983 */ /* 0x000ea60000300800 */
[----:B------:R0:W-:Y:S02]  /*d9630*/  STL.64 [R1+0x8b58], R26 ;  /* 0x008b581a01007387 */ /* 0x0001e40000100a00 */
[----:B0-----:R-:W-:Y:S02]  /*d9640*/  IMAD.MOV.U32 R26, RZ, RZ, R15 ;  /* 0x000000ffff1a7224 */ /* 0x001fe400078e000f */
[----:B----4-:R0:W-:Y:S04]  /*d9650*/  STL.64 [R1+0x8b50], R24 ;  /* 0x008b501801007387 */ /* 0x0101e80000100a00 */
[----:B0-----:R-:W4:Y:S01]  /*d9660*/  LDL.LU R24, [R1+0x820] ;  /* 0x0008200001187983 */ /* 0x001f220000300800 */
[----:B------:R-:W-:-:S02]  /*d9670*/  IMAD.MOV.U32 R25, RZ, RZ, R14 ;  /* 0x000000ffff197224 */ /* 0x000fc400078e000e */
[----:B------:R-:W2:Y:S02]  /*d9680*/  LDL.LU R14, [R1+0x8b94] ;  /* 0x008b9400010e7983 */ /* 0x000ea40000300800 */
[----:B------:R-:W2:Y:S01]  /*d9690*/  LDL.LU R15, [R1+0x8b90] ;  /* 0x008b9000010f7983 */ /* 0x000ea20000300800 */
[----:B------:R-:W3:Y:S01]  /*d96a0*/  LDL.LU R27, [R1+0x82c] ;  /* 0x00082c00011b7983 */ /* 0x000ee20000300800 */
[C---:B--2---:R-:W-:Y:S03]  /*d96b0*/  HMMA.16816.F32.BF16 R8, R16.reuse, R14, R8 ;  /* 0x0000000e1008723c */ /* 0x044fe60000041808 */
[----:B---3--:R0:W-:Y:S01]  /*d96c0*/  STL.64 [R1+0x8b70], R26 ;  /* 0x008b701a01007387 */ /* 0x0081e20000100a00 */
[----:B----4-:R1:W-:Y:S02]  /*d96d0*/  STL.64 [R1+0x8b68], R24 ;  /* 0x008b681801007387 */ /* 0x0103e40000100a00 */
[----:B0-----:R-:W-:Y:S01]  /*d96e0*/  IMAD.MOV.U32 R26, RZ, RZ, R29 ;  /* 0x000000ffff1a7224 */ /* 0x001fe200078e001d */
[----:B-1----:R-:W2:Y:S01]  /*d96f0*/  LDL.LU R24, [R1+0x830] ;  /* 0x0008300001187983 */ /* 0x002ea20000300800 */
[----:B------:R-:W2:Y:S02]  /*d9700*/  LDL.LU R25, [R1+0x834] ;  /* 0x0008340001197983 */ /* 0x000ea40000300800 */
[----:B------:R-:W-:Y:S11]  /*d9710*/  IMAD.MOV.U32 R27, RZ, RZ, R28 ;  /* 0x000000ffff1b7224 */ /* 0x000ff600078e001c */
[----:B------:R-:W-:Y:S02]  /*d9720*/  @!UPT UIADD3 URZ, URZ, URZ, URZ ;  /* 0x0000003f3f3ff290 */ /* 0x000fe4000fffe03f */
[----:B------:R0:W-:Y:S01]  /*d9730*/  STL.64 [R1+0x4b0], R8 ;  /* 0x0004b00801007387 */ /* 0x0001e20000100a00 */
[----:B------:R-:W-:Y:S02]  /*d9740*/  IMAD.MOV.U32 R29, RZ, RZ, R10 ;  /* 0x000000ffff1d7224 */ /* 0x000fe400078e000a */
[----:B------:R-:W-:Y:S02]  /*d9750*/  IMAD.MOV.U32 R28, RZ, RZ, R11 ;  /* 0x000000ffff1c7224 */ /* 0x000fe400078e000b */
[----:B------:R-:W3:Y:S04]  /*d9760*/  LDL.LU.64 R10, [R1+0x8b88] ;  /* 0x008b8800010a7983 */ /* 0x000ee80000300a00 */
[----:B0-----:R-:W4:Y:S01]  /*d9770*/  LDL.LU.64 R8, [R1+0x8b80] ;  /* 0x008b800001087983 */ /* 0x001f220000300a00 */
[----:B------:R-:W-:Y:S02]  /*d9780*/  STL [R1+0x81c4], R28 ;  /* 0x0081c41c01007387 */ /* 0x000fe40000100800 */
[----:B------:R-:W-:Y:S01]  /*d9790*/  STL [R1+0x81c0], R29 ;  /* 0x0081c01d01007387 */ /* 0x000fe20000100800 */
[C---:B---3--:R-:W-:Y:S01]  /*d97a0*/  HMMA.16816.F32.BF16 R4, R16.reuse, R10, R4 ;  /* 0x0000000a1004723c */ /* 0x048fe20000041804 */
[----:B------:R-:W-:Y:S04]  /*d97b0*/  STL.64 [R1+0x8a48], R10 ;  /* 0x008a480a01007387 */ /* 0x000fe80000100a00 */
[----:B----4-:R0:W-:Y:S11]  /*d97c0*/  STL.64 [R1+0x8a40], R8 ;  /* 0x008a400801007387 */ /* 0x0101f60000100a00 */
[----:B------:R-:W-:Y:S07]  /*d97d0*/  @!UPT UIADD3 URZ, URZ, URZ, URZ ;  /* 0x0000003f3f3ff290 */ /* 0x000fee000fffe03f */
[----:B------:R-:W-:Y:S01]  /*d97e0*/  STL.64 [R1+0x4a0], R4 ;  /* 0x0004a00401007387 */ /* 0x000fe20000100a00 */
[----:B------:R-:W-:Y:S02]  /*d97f0*/  STL.64 [R1+0x4a8], R6 ;  /* 0x0004a80601007387 */ /* 0x000fe40000100a00 */
[----:B------:R1:W3:Y:S01]  /*d9800*/  LDSM.16.MT88.4 R4, [R0+0x49000] ;  /* 0x049000000004783b */ /* 0x0002e20000004200 */
[----:B--2---:R-:W-:Y:S01]  /*d9810*/  HMMA.16816.F32.BF16 R24, R16, R22, R24 ;  /* 0x000000161018723c */ /* 0x004fe20000041818 */
[----:B0-----:R-:W2:Y:S02]  /*d9820*/  LDL.LU R8, [R1+0x800] ;  /* 0x0008000001087983 */ /* 0x001ea40000300800 */
[----:B------:R-:W2:Y:S02]  /*d9830*/  LDL.LU R9, [R1+0x804] ;  /* 0x0008040001097983 */ /* 0x000ea40000300800 */
[----:B------:R-:W2:Y:S02]  /*d9840*/  LDL.LU R10, [R1+0x808] ;  /* 0x00080800010a7983 */ /* 0x000ea40000300800 */
[----:B------:R-:W2:Y:S01]  /*d9850*/  LDL.LU R11, [R1+0x80c] ;  /* 0x00080c00010b7983 */ /* 0x000ea20000300800 */
[----:B-1----:R-:W4:Y:S04]  /*d9860*/  LDL.LU R0, [R1+0x8b78] ;  /* 0x008b780001007983 */ /* 0x002f280000300800 */
[----:B---3--:R0:W-:Y:S01]  /*d9870*/  STL.64 [R1+0x8938], R6 ;  /* 0x0089380601007387 */ /* 0x0081e20000100a00 */
[----:B------:R1:W-:Y:S03]  /*d9880*/  STL.64 [R1+0x8930], R4 ;  /* 0x0089300401007387 */ /* 0x0003e60000100a00 */
[----:B0-----:R-:W3:Y:S04]  /*d9890*/  LDL R6, [R1+0xd8] ;  /* 0x0000d80001067983 */ /* 0x001ee80000100800 */
[----:B------:R-:W3:Y:S03]  /*d98a0*/  LDL R7, [R1+0xdc] ;  /* 0x0000dc0001077983 */ /* 0x000ee60000100800 */
[----:B------:R-:W-:Y:S02]  /*d98b0*/  STL.64 [R1+0x830], R24 ;  /* 0x0008301801007387 */ /* 0x000fe40000100a00 */
[----:B------:R0:W-:Y:S02]  /*d98c0*/  STL.64 [R1+0x838], R26 ;  /* 0x0008381a01007387 */ /* 0x0001e40000100a00 */
[----:B-1----:R-:W-:-:S02]  /*d98d0*/  IMAD.MOV.U32 R5, RZ, RZ, R22 ;  /* 0x000000ffff057224 */ /* 0x002fc400078e0016 */
[----:B------:R-:W-:Y:S01]  /*d98e0*/  IMAD.MOV.U32 R4, RZ, RZ, R23 ;  /* 0x000000ffff047224 */ /* 0x000fe200078e0017 */
[----:B0-----:R-:W2:Y:S01]  /*d98f0*/  LDL.LU.64 R26, [R1+0x8b70] ;  /* 0x008b7000011a7983 */ /* 0x001ea20000300a00 */
[----:B------:R-:W2:Y:S02]  /*d9900*/  LDL.LU.64 R24, [R1+0x8b68] ;  /* 0x008b680001187983 */ /* 0x000ea40000300a00 */
[----:B------:R-:W2:Y:S02]  /*d9910*/  LDL.LU.64 R22, [R1+0x8b60] ;  /* 0x008b600001167983 */ /* 0x000ea40000300a00 */
[----:B------:R-:W-:Y:S01]  /*d9920*/  STL [R1+0x8a14], R4 ;  /* 0x008a140401007387 */ /* 0x000fe20000100800 */
        /* <DEDUP_REMOVED lines=11> */
[----:B------:R-:W-:Y:S01]  /*d99e0*/  STL.64 [R1+0x8b18], R14 ;  /* 0x008b180e01007387 */ /* 0x000fe20000100a00 */
        /* <DEDUP_REMOVED lines=10> */
[----:B------:R-:W3:Y:S02]  /*d9a90*/  LDL.LU.64 R20, [R1+0x8b30] ;  /* 0x008b300001147983 */ /* 0x000ee40000300a00 */
[----:B------:R-:W-:Y:S02]  /*d9aa0*/  STL [R1+0x8a24], R29 ;  /* 0x008a241d01007387 */ /* 0x000fe40000100800 */
        /* <DEDUP_REMOVED lines=12> */
[----:B---3--:R-:W-:Y:S02]  /*d9b70*/  IMAD.MOV.U32 R26, RZ, RZ, R20 ;  /* 0x000000ffff1a7224 */ /* 0x008fe400078e0014 */
[----:B------:R-:W-:Y:S01]  /*d9b80*/  IMAD.MOV.U32 R27, RZ, RZ, R23 ;  /* 0x000000ffff1b7224 */ /* 0x000fe200078e0017 */
[----:B--2---:R-:W-:Y:S01]  /*d9b90*/  STL.64 [R1+0x8a68], R10 ;  /* 0x008a680a01007387 */ /* 0x004fe20000100a00 */
[----:B------:R0:W-:Y:S02]  /*d9ba0*/  STL.64 [R1+0x8a60], R8 ;  /* 0x008a600801007387 */ /* 0x0001e40000100a00 */
[----:B------:R-:W2:Y:S02]  /*d9bb0*/  LDL.LU R20, [R1+0x8b2c] ;  /* 0x008b2c0001147983 */ /* 0x000ea40000300800 */
[----:B------:R1:W-:Y:S01]  /*d9bc0*/  STL.64 [R1+0x8a70], R26 ;  /* 0x008a701a01007387 */ /* 0x0003e20000100a00 */
[----:B0-----:R-:W3:Y:S01]  /*d9bd0*/  LDL.LU R8, [R1+0x280] ;  /* 0x0002800001087983 */ /* 0x001ee20000300800 */
[----:B------:R-:W-:-:S02]  /*d9be0*/  IMAD.MOV.U32 R10, RZ, RZ, R2 ;  /* 0x000000ffff0a7224 */ /* 0x000fc400078e0002 */
[----:B------:R-:W-:Y:S02]  /*d9bf0*/  IMAD.MOV.U32 R11, RZ, RZ, R3 ;  /* 0x000000ffff0b7224 */ /* 0x000fe400078e0003 */
[----:B----4-:R-:W-:Y:S02]  /*d9c00*/  IMAD.MOV.U32 R9, RZ, RZ, R0 ;  /* 0x000000ffff097224 */ /* 0x010fe400078e0000 */
[----:B-1----:R-:W-:Y:S01]  /*d9c10*/  IMAD.MOV.U32 R26, RZ, RZ, R22 ;  /* 0x000000ffff1a7224 */ /* 0x002fe200078e0016 */
[----:B------:R-:W4:Y:S01]  /*d9c20*/  LDL.LU R0, [R1+0x8b28] ;  /* 0x008b280001007983 */ /* 0x000f220000300800 */
[----:B------:R-:W-:Y:S02]  /*d9c30*/  IMAD.MOV.U32 R27, RZ, RZ, R21 ;  /* 0x000000ffff1b7224 */ /* 0x000fe400078e0015 */
[----:B------:R-:W2:Y:S02]  /*d9c40*/  LDL.LU R2, [R1+0x8b24] ;  /* 0x008b240001027983 */ /* 0x000ea40000300800 */
[----:B------:R-:W2:Y:S01]  /*d9c50*/  LDL.LU R3, [R1+0x8b20] ;  /* 0x008b200001037983 */ /* 0x000ea20000300800 */
[----:B------:R-:W-:Y:S04]  /*d9c60*/  STL.64 [R1+0x8a80], R10 ;  /* 0x008a800a01007387 */ /* 0x000fe80000100a00 */
[----:B---3--:R0:W-:Y:S01]  /*d9c70*/  STL.64 [R1+0x8a78], R8 ;  /* 0x008a780801007387 */ /* 0x0081e20000100a00 */
[----:B------:R2:W-:Y:S03]  /*d9c80*/  STL.64 [R1+0x8a88], R26 ;  /* 0x008a881a01007387 */ /* 0x0005e60000100a00 */
[----:B0-----:R-:W3:Y:S01]  /*d9c90*/  LDL.LU R8, [R1+0x290] ;  /* 0x0002900001087983 */ /* 0x001ee20000300800 */
[----:B------:R-:W3:Y:S02]  /*d9ca0*/  LDL.LU R9, [R1+0x294] ;  /* 0x0002940001097983 */ /* 0x000ee40000300800 */
[----:B------:R-:W3:Y:S02]  /*d9cb0*/  LDL.LU R10, [R1+0x298] ;  /* 0x00029800010a7983 */ /* 0x000ee40000300800 */
[----:B------:R-:W3:Y:S02]  /*d9cc0*/  LDL.LU R11, [R1+0x29c] ;  /* 0x00029c00010b7983 */ /* 0x000ee40000300800 */
[----:B--2---:R-:W-:-:S02]  /*d9cd0*/  IMAD.MOV.U32 R26, RZ, RZ, R20 ;  /* 0x000000ffff1a7224 */ /* 0x004fc400078e0014 */
[----:B------:R-:W-:Y:S01]  /*d9ce0*/  IMAD.MOV.U32 R27, RZ, RZ, R13 ;  /* 0x000000ffff1b7224 */ /* 0x000fe200078e000d */
[----:B---3--:R-:W-:Y:S01]  /*d9cf0*/  STL.64 [R1+0x8a98], R10 ;  /* 0x008a980a01007387 */ /* 0x008fe20000100a00 */
[----:B------:R-:W-:Y:S03]  /*d9d00*/  STL.64 [R1+0x8a90], R8 ;  /* 0x008a900801007387 */ /* 0x000fe60000100a00 */
[----:B------:R0:W-:Y:S02]  /*d9d10*/  STL.64 [R1+0x8ab0], R26 ;  /* 0x008ab01a01007387 */ /* 0x0001e40000100a00 */
[----:B0-----:R-:W2:Y:S04]  /*d9d20*/  LDL.64 R26, [R1+0xe8] ;  /* 0x0000e800011a7983 */ /* 0x001ea80000100a00 */
[----:B--2---:R0:W-:Y:S01]  /*d9d30*/  STL.64 [R1+0x8ac8], R26 ;  /* 0x008ac81a01007387 */ /* 0x0041e20000100a00 */
[----:B------:R-:W2:Y:S02]  /*d9d40*/  LDL.LU R20, [R1+0x490] ;  /* 0x0004900001147983 */ /* 0x000ea40000300800 */
[----:B------:R-:W2:Y:S02]  /*d9d50*/  LDL.LU R21, [R1+0x494] ;  /* 0x0004940001157983 */ /* 0x000ea40000300800 */
[----:B------:R-:W3:Y:S01]  /*d9d60*/  LDL.LU R22, [R1+0x498] ;  /* 0x0004980001167983 */ /* 0x000ee20000300800 */
[----:B------:R-:W3:Y:S01]  /*d9d70*/  LDL.LU R23, [R1+0x49c] ;  /* 0x00049c0001177983 */ /* 0x000ee20000300800 */
[----:B------:R-:W2:Y:S03]  /*d9d80*/  LDL.64 R14, [R1+0x128] ;  /* 0x00012800010e7983 */ /* 0x000ea60000100a00 */
[----:B0-----:R-:W2:Y:S04]  /*d9d90*/  LDL.64 R26, [R1+0xf8] ;  /* 0x0000f800011a7983 */ /* 0x001ea80000100a00 */
[----:B--2---:R0:W-:Y:S04]  /*d9da0*/  STL.64 [R1+0x8ae0], R26 ;  /* 0x008ae01a01007387 */ /* 0x0041e80000100a00 */
[----:B0-----:R-:W2:Y:S04]  /*d9db0*/  LDL.64 R26, [R1+0x108] ;  /* 0x00010800011a7983 */ /* 0x001ea80000100a00 */
[----:B--2---:R-:W-:Y:S01]  /*d9dc0*/  STL.64 [R1+0x8af8], R26 ;  /* 0x008af81a01007387 */ /* 0x004fe20000100a00 */
[----:B---3--:R-:W-:Y:S02]  /*d9dd0*/  STL.64 [R1+0x8ac0], R22 ;  /* 0x008ac01601007387 */ /* 0x008fe40000100a00 */
[----:B------:R0:W-:Y:S02]  /*d9de0*/  STL.64 [R1+0x8ab8], R20 ;  /* 0x008ab81401007387 */ /* 0x0001e40000100a00 */
[----:B0-----:R-:W2:Y:S01]  /*d9df0*/  LDL.LU R20, [R1+0x7b0] ;  /* 0x0007b00001147983 */ /* 0x001ea20000300800 */
[----:B------:R-:W2:Y:S02]  /*d9e00*/  LDL.LU R21, [R1+0x7b4] ;  /* 0x0007b40001157983 */ /* 0x000ea40000300800 */
[----:B------:R-:W3:Y:S02]  /*d9e10*/  LDL.LU R22, [R1+0x7b8] ;  /* 0x0007b80001167983 */ /* 0x000ee40000300800 */
[----:B------:R-:W3:Y:S01]  /*d9e20*/  LDL.LU R23, [R1+0x7bc] ;  /* 0x0007bc0001177983 */ /* 0x000ee20000300800 */
[----:B------:R-:W2:Y:S04]  /*d9e30*/  LDL.64 R26, [R1+0x118] ;  /* 0x00011800011a7983 */ /* 0x000ea80000100a00 */
[----:B--2---:R0:W-:Y:S01]  /*d9e40*/  STL.64 [R1+0x8b10], R26 ;  /* 0x008b101a01007387 */ /* 0x0041e20000100a00 */
[----:B------:R-:W2:Y:S02]  /*d9e50*/  LDL.LU R24, [R1+0x7f0] ;  /* 0x0007f00001187983 */ /* 0x000ea40000300800 */
[----:B------:R-:W2:Y:S01]  /*d9e60*/  LDL.LU R25, [R1+0x7f4] ;  /* 0x0007f40001197983 */ /* 0x000ea20000300800 */
[----:B0-----:R-:W2:Y:S01]  /*d9e70*/  LDL.LU R26, [R1+0x7f8] ;  /* 0x0007f800011a7983 */ /* 0x001ea20000300800 */
[----:B------:R-:W2:Y:S02]  /*d9e80*/  LDL.LU R27, [R1+0x7fc] ;  /* 0x0007fc00011b7983 */ /* 0x000ea40000300800 */
        /* <DEDUP_REMOVED lines=14> */
[----:B------:R-:W-:Y:S02]  /*d9f70*/  IMAD.MOV.U32 R12, RZ, RZ, R15 ;  /* 0x000000ffff0c7224 */ /* 0x000fe400078e000f */
[----:B------:R-:W-:Y:S02]  /*d9f80*/  IMAD.MOV.U32 R10, RZ, RZ, R2 ;  /* 0x000000ffff0a7224 */ /* 0x000fe400078e0002 */
[----:B----4-:R-:W-:Y:S02]  /*d9f90*/  IMAD.MOV.U32 R11, RZ, RZ, R0 ;  /* 0x000000ffff0b7224 */ /* 0x010fe400078e0000 */
[----:B------:R-:W-:Y:S11]  /*d9fa0*/  IMAD.MOV.U32 R9, RZ, RZ, R3 ;  /* 0x000000ffff097224 */ /* 0x000ff600078e0003 */
[----:B------:R-:W-:Y:S04]  /*d9fb0*/  @!UPT UIADD3 URZ, URZ, URZ, URZ ;  /* 0x0000003f3f3ff290 */ /* 0x000fe8000fffe03f */
[----:B------:R-:W-:Y:S02]  /*d9fc0*/  IMAD.MOV.U32 R2, RZ, RZ, R26 ;  /* 0x000000ffff027224 */ /* 0x000fe400078e001a */
[----:B------:R-:W-:Y:S02]  /*d9fd0*/  IMAD.MOV.U32 R0, RZ, RZ, R27 ;  /* 0x000000ffff007224 */ /* 0x000fe400078e001b */
[----:B------:R-:W-:Y:S01]  /*d9fe0*/  IMAD.MOV.U32 R3, RZ, RZ, R25 ;  /* 0x000000ffff037224 */ /* 0x000fe200078e0019 */
[----:B---3--:R-:W-:Y:S01]  /*d9ff0*/  STL.64 [R1+0x8b08], R22 ;  /* 0x008b081601007387 */ /* 0x008fe20000100a00 */
[----:B--2---:R0:W-:Y:S03]  /*da000*/  STL.64 [R1+0x8b00], R20 ;  /* 0x008b001401007387 */ /* 0x0041e60000100a00 */
[----:B0-----:R-:W2:Y:S01]  /*da010*/  LDL.LU R20, [R1+0x7e0] ;  /* 0x0007e00001147983 */ /* 0x001ea20000300800 */
[----:B------:R-:W2:Y:S02]  /*da020*/  LDL.LU R21, [R1+0x7e4] ;  /* 0x0007e40001157983 */ /* 0x000ea40000300800 */
[----:B------:R-:W2:Y:S02]  /*da030*/  LDL.LU R22, [R1+0x7e8] ;  /* 0x0007e80001167983 */ /* 0x000ea40000300800 */
[----:B------:R-:W2:Y:S01]  /*da040*/  LDL.LU R23, [R1+0x7ec] ;  /* 0x0007ec0001177983 */ /* 0x000ea20000300800 */
[----:B------:R-:W3:Y:S01]  /*da050*/  LDL.LU R8, [R1+0x2a0] ;  /* 0x0002a00001087983 */ /* 0x000ee20000300800 */
[----:B------:R-:W-:Y:S02]  /*da060*/  STL [R1+0x8a2c], R4 ;  /* 0x008a2c0401007387 */ /* 0x000fe40000100800 */
[----:B------:R-:W-:Y:S02]  /*da070*/  STL [R1+0x8a28], R28 ;  /* 0x008a281c01007387 */ /* 0x000fe40000100800 */
[----:B------:R-:W4:Y:S01]  /*da080*/  LDL.LU.64 R14, [R1+0x8b18] ;  /* 0x008b1800010e7983 */ /* 0x000f220000300a00 */
[----:B------:R-:W-:Y:S01]  /*da090*/  STL [R1+0x7f0], R24 ;  /* 0x0007f01801007387 */ /* 0x000fe20000100800 */
[----:B------:R-:W2:Y:S02]  /*da0a0*/  LDL.LU.64 R26, [R1+0x8b10] ;  /* 0x008b1000011a7983 */ /* 0x000ea40000300a00 */
[----:B------:R-:W-:Y:S02]  /*da0b0*/  STL [R1+0x8a34], R12 ;  /* 0x008a340c01007387 */ /* 0x000fe40000100800 */
[----:B------:R-:W-:Y:S01]  /*da0c0*/  STL [R1+0x8a30], R5 ;  /* 0x008a300501007387 */ /* 0x000fe20000100800 */
[----:B------:R-:W3:Y:S01]  /*da0d0*/  LDL R13, [R1+0x3f84] ;  /* 0x003f8400010d7983 */ /* 0x000ee20000100800 */
[----:B------:R-:W-:Y:S02]  /*da0e0*/  STL [R1+0x82bc], R0 ;  /* 0x0082bc0001007387 */ /* 0x000fe40000100800 */
[----:B------:R-:W-:Y:S02]  /*da0f0*/  STL [R1+0x82b8], R2 ;  /* 0x0082b80201007387 */ /* 0x000fe40000100800 */
[----:B------:R0:W-:Y:S02]  /*da100*/  STL [R1+0x8188], R3 ;  /* 0x0081880301007387 */ /* 0x0001e40000100800 */
[----:B0-----:R-:W3:Y:S01]  /*da110*/  LDL R3, [R1+0x3f88] ;  /* 0x003f880001037983 */ /* 0x001ee20000100800 */
[----:B--2---:R-:W-:Y:S01]  /*da120*/  HMMA.16816.F32.BF16 R20, R16, R26, R20 ;  /* 0x0000001a1014723c */ /* 0x004fe20000041814 */
[----:B------:R-:W-:-:S02]  /*da130*/  IMAD.MOV.U32 R2, RZ, RZ, R26 ;  /* 0x000000ffff027224 */ /* 0x000fc400078e001a */
[----:B------:R-:W-:Y:S01]  /*da140*/  IMAD.MOV.U32 R0, RZ, RZ, R27 ;  /* 0x000000ffff007224 */ /* 0x000fe200078e001b */
[----:B---3--:R-:W-:Y:S11]  /*da150*/  STL [R1+0x8a38], R3 ;  /* 0x008a380301007387 */ /* 0x008ff60000100800 */
[----:B------:R-:W-:Y:S08]  /*da160*/  @!UPT UIADD3 URZ, URZ, URZ, URZ ;  /* 0x0000003f3f3ff290 */ /* 0x000ff0000fffe03f */
        /* <DEDUP_REMOVED lines=32> */
[----:B------:R-:W3:Y:S01]  /*da370*/  LDL.LU.64 R26, [R1+0x8ab0] ;  /* 0x008ab000011a7983 */ /* 0x000ee20000300a00 */
[----:B--2---:R-:W-:Y:S03]  /*da380*/  HMMA.16816.F32.BF16 R16, R16, R6, R20 ;  /* 0x000000061010723c */ /* 0x004fe60000041814 */
        /* <DEDUP_REMOVED lines=31> */
[----:B------:R-:W2:Y:S01]  /*da580*/  LDL.LU.64 R24, [R1+0x8a50] ;  /* 0x008a500001187983 */ /* 0x000ea20000300a00 */
[C---:B---3--:R-:W-:Y:S11]  /*da590*/  HMMA.16816.F32.BF16 R8, R20.reuse, R26, R8 ;  /* 0x0000001a1408723c */ /* 0x048ff60000041808 */
[----:B------:R-:W-:Y:S11]  /*da5a0*/  @!UPT UIADD3 URZ, URZ, URZ, URZ ;  /* 0x0000003f3f3ff290 */ /* 0x000ff6000fffe03f */
[----:B------:R-:W-:Y:S01]  /*da5b0*/  @!UPT UIADD3 URZ, URZ, URZ, URZ ;  /* 0x0000003f3f3ff290 */ /* 0x000fe2000fffe03f */
[----:B------:R-:W-:Y:S01]  /*da5c0*/  STL.64 [R1+0x270], R8 ;  /* 0x0002700801007387 */ /* 0x000fe20000100a00 */
[----:B------:R0:W-:Y:S03]  /*da5d0*/  STL.64 [R1+0x278], R10 ;  /* 0x0002780a01007387 */ /* 0x0001e60000100a00 */
[----:B0-----:R-:W3:Y:S01]  /*da5e0*/  LDL.LU.64 R10, [R1+0x8a48] ;  /* 0x008a4800010a7983 */ /* 0x001ee20000300a00 */
[----:B------:R-:W3:Y:S02]  /*da5f0*/  LDL.LU.64 R8, [R1+0x8a40] ;  /* 0x008a400001087983 */ /* 0x000ee40000300a00 */
[----:B------:R-:W-:Y:S02]  /*da600*/  STL.64 [R1+0x88f8], R26 ;  /* 0x0088f81a01007387 */ /* 0x000fe40000100a00 */
[----:B--2---:R0:W-:Y:S02]  /*da610*/  STL.64 [R1+0x88f0], R24 ;  /* 0x0088f01801007387 */ /* 0x0041e40000100a00 */
[----:B0-----:R-:W2:Y:S01]  /*da620*/  LDL.LU R24, [R1+0x260] ;  /* 0x0002600001187983 */ /* 0x001ea20000300800 */
[----:B------:R-:W2:Y:S02]  /*da630*/  LDL.LU R25, [R1+0x264] ;  /* 0x0002640001197983 */ /* 0x000ea40000300800 */
[----:B------:R-:W2:Y:S02]  /*da640*/  LDL.LU R26, [R1+0x268] ;  /* 0x00026800011a7983 */ /* 0x000ea40000300800 */
[----:B------:R-:W2:Y:S01]  /*da650*/  LDL.LU R27, [R1+0x26c] ;  /* 0x00026c00011b7983 */ /* 0x000ea20000300800 */
[----:B----4-:R-:W-:Y:S01]  /*da660*/  STL.64 [R1+0x88e8], R14 ;  /* 0x0088e80e01007387 */ /* 0x010fe20000100a00 */
[----:B------:R-:W-:Y:S01]  /*da670*/  STL [R1+0x88e0], R13 ;  /* 0x0088e00d01007387 */ /* 0x000fe20000100800 */
[C---:B---3--:R-:W-:Y:S08]  /*da680*/  HMMA.16816.F32.BF16 R16, R20.reuse, R10, R16 ;  /* 0x0000000a1410723c */ /* 0x048ff00000041810 */
[----:B--2---:R-:W-:Y:S11]  /*da690*/  HMMA.16816.F32.BF16 R24, R20, R14, R24 ;  /* 0x0000000e1418723c */ /* 0x004ff60000041818 */
[----:B------:R-:W-:Y:S11]  /*da6a0*/  @!UPT UIADD3 URZ, URZ, URZ, URZ ;  /* 0x0000003f3f3ff290 */ /* 0x000ff6000fffe03f */
[----:B------:R-:W-:Y:S01]  /*da6b0*/  @!UPT UIADD3 URZ, URZ, URZ, URZ ;  /* 0x0000003f3f3ff290 */ /* 0x000fe2000fffe03f */
[----:B------:R-:W-:Y:S01]  /*da6c0*/  STL.64 [R1+0x260], R24 ;  /* 0x0002601801007387 */ /* 0x000fe20000100a00 */
[----:B------:R-:W-:Y:S02]  /*da6d0*/  STL.64 [R1+0x268], R26 ;  /* 0x0002681a01007387 */ /* 0x000fe40000100a00 */
[----:B------:R-:W-:Y:S02]  /*da6e0*/  STL.64 [R1+0x8908], R10 ;  /* 0x0089080a01007387 */ /* 0x000fe40000100a00 */
[----:B------:R0:W-:Y:S01]  /*da6f0*/  STL.64 [R1+0x8900], R8 ;  /* 0x0089000801007387 */ /* 0x0001e20000100a00 */
        /* <DEDUP_REMOVED lines=13> */
[----:B----4-:R-:W1:Y:S04]  /*da7d0*/  LDSM.16.MT88.4 R16, [R3+0x49080] ;  /* 0x049080000310783b */ /* 0x010e680000004200 */
        /* <DEDUP_REMOVED lines=43> */
[----:B------:R0:W-:Y:S02]  /*daa90*/  STL.64 [R1+0x89c0], R6 ;  /* 0x0089c00601007387 */ /* 0x0001e40000100a00 */
[----:B0-----:R-:W-:Y:S02]  /*daaa0*/  IMAD.MOV.U32 R6, RZ, RZ, R28 ;  /* 0x000000ffff067224 */ /* 0x001fe400078e001c */
        /* <DEDUP_REMOVED lines=12> */
[----:B------:R-:W4:Y:S04]  /*dab70*/  LDL.LU R5, [R1+0x8a10] ;  /* 0x008a100001057983 */ /* 0x000f280000300800 */
        /* <DEDUP_REMOVED lines=10> */
[----:B----4-:R-:W-:Y:S01]  /*dac20*/  IMAD.MOV.U32 R14, RZ, RZ, R5 ;  /* 0x000000ffff0e7224 */ /* 0x010fe200078e0005 */
[----:B------:R0:W-:Y:S01]  /*dac30*/  STL.64 [R1+0x8a08], R6 ;  /* 0x008a080601007387 */ /* 0x0001e20000100a00 */
[----:B------:R-:W4:Y:S02]  /*dac40*/  LDL.LU R4, [R1+0x690] ;  /* 0x0006900001047983 */ /* 0x000f240000300800 */
[----:B------:R-:W4:Y:S01]  /*dac50*/  LDL.LU R5, [R1+0x694] ;  /* 0x0006940001057983 */ /* 0x000f220000300800 */
[----:B0-----:R-:W4:Y:S01]  /*dac60*/  LDL.LU R6, [R1+0x698] ;  /* 0x0006980001067983 */ /* 0x001f220000300800 */
[----:B------:R-:W4:Y:S03]  /*dac70*/  LDL.LU R7, [R1+0x69c] ;  /* 0x00069c0001077983 */ /* 0x000f260000300800 */
        /* <DEDUP_REMOVED lines=19> */
[C---:B----4-:R-:W-:Y:S03]  /*dadb0*/  HMMA.16816.F32.BF16 R12, R20.reuse, R14, R4 ;  /* 0x0000000e140c723c */ /* 0x050fe60000041804 */
[----:B---3--:R0:W-:Y:S01]  /*dadc0*/  STL.64 [R1+0x8928], R26 ;  /* 0x0089281a01007387 */ /* 0x0081e20000100a00 */
[----:B------:R-:W3:Y:S02]  /*dadd0*/  LDL.LU R24, [R1+0x480] ;  /* 0x0004800001187983 */ /* 0x000ee40000300800 */
[----:B------:R-:W3:Y:S01]  /*dade0*/  LDL.LU R25, [R1+0x484] ;  /* 0x0004840001197983 */ /* 0x000ee20000300800 */
[----:B0-----:R-:W3:Y:S01]  /*dadf0*/  LDL.LU R26, [R1+0x488] ;  /* 0x00048800011a7983 */ /* 0x001ee20000300800 */
[----:B------:R-:W3:Y:S02]  /*dae00*/  LDL.LU R27, [R1+0x48c] ;  /* 0x00048c00011b7983 */ /* 0x000ee40000300800 */
[----:B-1----:R0:W-:Y:S02]  /*dae10*/  STL [R1+0x8814], R16 ;  /* 0x0088141001007387 */ /* 0x0021e40000100800 */
[----:B------:R1:W-:Y:S01]  /*dae20*/  STL [R1+0x8810], R17 ;  /* 0x0088101101007387 */ /* 0x0003e20000100800 */
[----:B------:R4:W-:Y:S01]  /*dae30*/  STL [R1+0x880c], R18 ;  /* 0x00880c1201007387 */ /* 0x0009e20000100800 */
[----:B------:R2:W-:Y:S03]  /*dae40*/  STL [R1+0x8808], R19 ;  /* 0x0088081301007387 */ /* 0x0005e60000100800 */
[----:B0-----:R-:W3:Y:S01]  /*dae50*/  LDL.LU R16, [R1+0x470] ;  /* 0x0004700001107983 */ /* 0x001ee20000300800 */
[----:B-1----:R-:W3:Y:S02]  /*dae60*/  LDL.LU R17, [R1+0x474] ;  /* 0x0004740001117983 */ /* 0x002ee40000300800 */
[----:B----4-:R-:W4:Y:S02]  /*dae70*/  LDL.LU R18, [R1+0x478] ;  /* 0x0004780001127983 */ /* 0x010f240000300800 */
[----:B--2---:R-:W4:Y:S01]  /*dae80*/  LDL.LU R19, [R1+0x47c] ;  /* 0x00047c0001137983 */ /* 0x004f220000300800 */
[----:B------:R-:W-:Y:S01]  /*dae90*/  STL [R1+0x82c0], R3 ;  /* 0x0082c00301007387 */ /* 0x000fe20000100800 */
[----:B------:R-:W2:Y:S02]  /*daea0*/  LDL.LU.64 R6, [R1+0x8a08] ;  /* 0x008a080001067983 */ /* 0x000ea40000300a00 */
        /* <DEDUP_REMOVED lines=81> */
[----:B------:R-:W-:Y:S02]  /*db3c0*/  STL [R1+0x881c], R28 ;  /* 0x00881c1c01007387 */ /* 0x000fe40000100800 */
[----:B------:R-:W-:Y:S01]  /*db3d0*/  STL [R1+0x8818], R29 ;  /* 0x0088181d01007387 */ /* 0x000fe20000100800 */
[----:B----4-:R-:W-:Y:S11]  /*db3e0*/  HMMA.16816.F32.BF16 R16, R4, R10, R16 ;  /* 0x0000000a0410723c */ /* 0x010ff60000041810 */
[----:B------:R-:W-:Y:S11]  /*db3f0*/  @!UPT UIADD3 URZ, URZ, URZ, URZ ;  /* 0x0000003f3f3ff290 */ /* 0x000ff6000fffe03f */
[----:B------:R-:W-:Y:S01]  /*db400*/  @!UPT UIADD3 URZ, URZ, URZ, URZ ;  /* 0x0000003f3f3ff290 */ /* 0x000fe2000fffe03f */
[----:B------:R-:W-:Y:S01]  /*db410*/  STL.64 [R1+0x470], R16 ;  /* 0x0004701001007387 */ /* 0x000fe20000100a00 */
[----:B------:R0:W-:Y:S02]  /*db420*/  STL.64 [R1+0x478], R18 ;  /* 0x0004781201007387 */ /* 0x0001e40000100a00 */
[----:B0-----:R-:W-:Y:S02]  /*db430*/  IMAD.MOV.U32 R18, RZ, RZ, R10 ;  /* 0x000000ffff127224 */ /* 0x001fe400078e000a */
[----:B------:R-:W-:Y:S02]  /*db440*/  IMAD.MOV.U32 R19, RZ, RZ, R11 ;  /* 0x000000ffff137224 */ /* 0x000fe400078e000b */
[----:B------:R-:W4:Y:S01]  /*db450*/  LDL.LU.64 R10, [R1+0x8918] ;  /* 0x00891800010a7983 */ /* 0x000f220000300a00 */
        /* <DEDUP_REMOVED lines=24> */
[----:B------:R-:W3:Y:S02]  /*db5e0*/  LDL.LU R13, [R1+0x88e0] ;  /* 0x0088e000010d7983 */ /* 0x000ee40000300800 */
[----:B------:R-:W-:Y:S02]  /*db5f0*/  STL.64 [R1+0x87c0], R26 ;  /* 0x0087c01a01007387 */ /* 0x000fe40000100a00 */
[----:B--2---:R4:W-:Y:S01]  /*db600*/  STL.64 [R1+0x87b8], R24 ;  /* 0x0087b81801007387 */ /* 0x0049e20000100a00 */
[C---:B------:R-:W-:Y:S08]  /*db610*/  HMMA.16816.F32.BF16 R20, R4.reuse, R10, R20 ;  /* 0x0000000a0414723c */ /* 0x040ff00000041814 */
[C---:B----4-:R-:W-:Y:S01]  /*db620*/  HMMA.16816.F32.BF16 R24, R4.reuse, R14, R16 ;  /* 0x0000000e0418723c */ /* 0x050fe20000041810 */
[----:B------:R-:W2:Y:S11]  /*db630*/  LDL.LU R16, [R1+0x420] ;  /* 0x0004200001107983 */ /* 0x000eb60000300800 */
[----:B------:R-:W-:Y:S11]  /*db640*/  @!UPT UIADD3 URZ, URZ, URZ, URZ ;  /* 0x0000003f3f3ff290 */ /* 0x000ff6000fffe03f */
[----:B------:R-:W-:Y:S01]  /*db650*/  STL.64 [R1+0x440], R24 ;  /* 0x0004401801007387 */ /* 0x000fe20000100a00 */
[----:B------:R-:W-:Y:S02]  /*db660*/  STL.64 [R1+0x448], R26 ;  /* 0x0004481a01007387 */ /* 0x000fe40000100a00 */
[----:B------:R-:W-:Y:S02]  /*db670*/  STL.64 [R1+0x430], R20 ;  /* 0x0004301401007387 */ /* 0x000fe40000100a00 */
[----:B------:R-:W-:Y:S01]  /*db680*/  STL.64 [R1+0x438], R22 ;  /* 0x0004381601007387 */ /* 0x000fe20000100a00 */
[----:B------:R-:W2:Y:S01]  /*db690*/  LDL.LU R17, [R1+0x424] ;  /* 0x0004240001117983 */ /* 0x000ea20000300800 */
[----:B------:R-:W4:Y:S02]  /*db6a0*/  LDL.LU R18, [R1+0x428] ;  /* 0x0004280001127983 */ /* 0x000f240000300800 */
[----:B------:R-:W4:Y:S01]  /*db6b0*/  LDL.LU R19, [R1+0x42c] ;  /* 0x00042c0001137983 */ /* 0x000f220000300800 */
[----:B---3--:R-:W0:Y:S04]  /*db6c0*/  LDSM.16.MT88.4 R20, [R13+0x49000] ;  /* 0x049000000d14783b */ /* 0x008e280000004200 */
[----:B----4-:R1:W-:Y:S01]  /*db6d0*/  STL.64 [R1+0x8838], R18 ;  /* 0x0088381201007387 */ /* 0x0103e20000100a00 */
[----:B--2---:R-:W-:Y:S03]  /*db6e0*/  STL.64 [R1+0x8830], R16 ;  /* 0x0088301001007387 */ /* 0x004fe60000100a00 */
[----:B-1----:R-:W2:Y:S04]  /*db6f0*/  LDL.64 R18, [R1+0xe8] ;  /* 0x0000e80001127983 */ /* 0x002ea80000100a00 */
[----:B--2---:R1:W-:Y:S04]  /*db700*/  STL.64 [R1+0x8850], R18 ;  /* 0x0088501201007387 */ /* 0x0043e80000100a00 */
[----:B-1----:R-:W2:Y:S04]  /*db710*/  LDL.64 R18, [R1+0xf8] ;  /* 0x0000f80001127983 */ /* 0x002ea80000100a00 */
[----:B--2---:R1:W-:Y:S04]  /*db720*/  STL.64 [R1+0x8858], R18 ;  /* 0x0088581201007387 */ /* 0x0043e80000100a00 */
[----:B-1----:R-:W2:Y:S04]  /*db730*/  LDL.64 R18, [R1+0x108] ;  /* 0x0001080001127983 */ /* 0x002ea80000100a00 */
[----:B--2---:R1:W-:Y:S04]  /*db740*/  STL.64 [R1+0x8870], R18 ;  /* 0x0088701201007387 */ /* 0x0043e80000100a00 */
[----:B-1----:R-:W2:Y:S04]  /*db750*/  LDL.64 R18, [R1+0x118] ;  /* 0x0001180001127983 */ /* 0x002ea80000100a00 */
[----:B--2---:R1:W-:Y:S04]  /*db760*/  STL.64 [R1+0x8888], R18 ;  /* 0x0088881201007387 */ /* 0x0043e80000100a00 */
[----:B-1----:R-:W2:Y:S04]  /*db770*/  LDL.64 R18, [R1+0x128] ;  /* 0x0001280001127983 */ /* 0x002ea80000100a00 */
[----:B--2---:R-:W-:Y:S01]  /*db780*/  STL.64 [R1+0x88a0], R18 ;  /* 0x0088a01201007387 */ /* 0x004fe20000100a00 */
[----:B------:R-:W-:Y:S02]  /*db790*/  STL.64 [R1+0x87a0], R10 ;  /* 0x0087a00a01007387 */ /* 0x000fe40000100a00 */
[----:B------:R-:W-:Y:S02]  /*db7a0*/  STL.64 [R1+0x8798], R8 ;  /* 0x0087980801007387 */ /* 0x000fe40000100a00 */
[----:B------:R-:W-:Y:S01]  /*db7b0*/  STL.64 [R1+0x8868], R14 ;  /* 0x0088680e01007387 */ /* 0x000fe20000100a00 */
[----:B------:R1:W-:Y:S01]  /*db7c0*/  STL [R1+0x8860], R13 ;  /* 0x0088600d01007387 */ /* 0x0003e20000100800 */
[----:B------:R-:W2:Y:S03]  /*db7d0*/  LDL.LU R12, [R1+0x740] ;  /* 0x00074000010c7983 */ /* 0x000ea60000300800 */
[----:B-1----:R-:W2:Y:S01]  /*db7e0*/  LDL.LU R13, [R1+0x744] ;  /* 0x00074400010d7983 */ /* 0x002ea20000300800 */
[----:B------:R-:W3:Y:S02]  /*db7f0*/  LDL.LU R14, [R1+0x748] ;  /* 0x00074800010e7983 */ /* 0x000ee40000300800 */
[----:B------:R-:W3:Y:S02]  /*db800*/  LDL.LU R15, [R1+0x74c] ;  /* 0x00074c00010f7983 */ /* 0x000ee40000300800 */
[----:B------:R-:W4:Y:S01]  /*db810*/  LDL.LU R24, [R1+0x780] ;  /* 0x0007800001187983 */ /* 0x000f220000300800 */
[----:B------:R-:W4:Y:S01]  /*db820*/  LDL.LU R25, [R1+0x784] ;  /* 0x0007840001197983 */ /* 0x000f220000300800 */
[----:B------:R-:W2:Y:S02]  /*db830*/  LDL.LU R26, [R1+0x788] ;  /* 0x00078800011a7983 */ /* 0x000ea40000300800 */
[----:B------:R-:W2:Y:S02]  /*db840*/  LDL.LU R27, [R1+0x78c] ;  /* 0x00078c00011b7983 */ /* 0x000ea40000300800 */
[----:B------:R-:W3:Y:S01]  /*db850*/  LDL.LU R8, [R1+0x7a0] ;  /* 0x0007a00001087983 */ /* 0x000ee20000300800 */
[----:B------:R-:W3:Y:S01]  /*db860*/  LDL.LU R9, [R1+0x7a4] ;  /* 0x0007a40001097983 */ /* 0x000ee20000300800 */
[----:B------:R-:W3:Y:S02]  /*db870*/  LDL.LU R10, [R1+0x7a8] ;  /* 0x0007a800010a7983 */ /* 0x000ee40000300800 */
[----:B------:R-:W3:Y:S01]  /*db880*/  LDL.LU R11, [R1+0x7ac] ;  /* 0x0007ac00010b7983 */ /* 0x000ee20000300800 */
[----:B--2---:R1:W-:Y:S01]  /*db890*/  STL.64 [R1+0x88c8], R26 ;  /* 0x0088c81a01007387 */ /* 0x0043e20000100a00 */
[----:B----4-:R-:W-:Y:S03]  /*db8a0*/  STL.64 [R1+0x88c0], R24 ;  /* 0x0088c01801007387 */ /* 0x010fe60000100a00 */
[----:B-1----:R-:W2:Y:S04]  /*db8b0*/  LDL.64 R26, [R1+0x158] ;  /* 0x00015800011a7983 */ /* 0x002ea80000100a00 */
[----:B--2---:R1:W-:Y:S01]  /*db8c0*/  STL.64 [R1+0x88d8], R26 ;  /* 0x0088d81a01007387 */ /* 0x0043e20000100a00 */
[----:B------:R-:W2:Y:S03]  /*db8d0*/  LDL.64 R18, [R1+0x138] ;  /* 0x0001380001127983 */ /* 0x000ea60000100a00 */
[----:B-1----:R-:W4:Y:S04]  /*db8e0*/  LDL.64 R26, [R1+0x38] ;  /* 0x00003800011a7983 */ /* 0x002f280000100a00 */
[----:B--2---:R1:W-:Y:S04]  /*db8f0*/  STL.64 [R1+0x88b8], R18 ;  /* 0x0088b81201007387 */ /* 0x0043e80000100a00 */
[----:B-1----:R-:W2:Y:S04]  /*db900*/  LDL.64 R18, [R1+0x148] ;  /* 0x0001480001127983 */ /* 0x002ea80000100a00 */
        /* <DEDUP_REMOVED lines=10> */
[----:B------:R-:W2:Y:S01]  /*db9b0*/  LDL.LU R15, [R1+0x75c] ;  /* 0x00075c00010f7983 */ /* 0x000ea20000300800 */
[----:B----4-:R-:W-:Y:S01]  /*db9c0*/  HMMA.16816.F32.BF16 R8, R4, R26, R8 ;  /* 0x0000001a0408723c */ /* 0x010fe20000041808 */
[----:B--2---:R-:W-:Y:S01]  /*db9d0*/  STL.64 [R1+0x8898], R14 ;  /* 0x0088980e01007387 */ /* 0x004fe20000100a00 */
[----:B---3--:R1:W-:Y:S03]  /*db9e0*/  STL.64 [R1+0x8890], R12 ;  /* 0x0088900c01007387 */ /* 0x0083e60000100a00 */
        /* <DEDUP_REMOVED lines=12> */
[----:B0-----:R-:W3:Y:S01]  /*dbab0*/  LDL.64 R22, [R1+0xd8] ;  /* 0x0000d80001167983 */ /* 0x001ee20000100a00 */
[----:B------:R0:W-:Y:S02]  /*dbac0*/  STL.64 [R1+0x7a0], R8 ;  /* 0x0007a00801007387 */ /* 0x0001e40000100a00 */
[----:B------:R1:W-:Y:S02]  /*dbad0*/  STL.64 [R1+0x7a8], R10 ;  /* 0x0007a80a01007387 */ /* 0x0003e40000100a00 */
[----:B0-----:R-:W-:-:S02]  /*dbae0*/  IMAD.MOV.U32 R9, RZ, RZ, R26 ;  /* 0x000000ffff097224 */ /* 0x001fc400078e001a */
[----:B------:R-:W-:Y:S02]  /*dbaf0*/  IMAD.MOV.U32 R8, RZ, RZ, R27 ;  /* 0x000000ffff087224 */ /* 0x000fe400078e001b */
[----:B------:R-:W4:Y:S02]  /*dbb00*/  LDL.LU.64 R26, [R1+0x88d8] ;  /* 0x0088d800011a7983 */ /* 0x000f240000300a00 */
[C---:B----4-:R-:W-:Y:S01]  /*dbb10*/  HMMA.16816.F32.BF16 R16, R4.reuse, R26, R16 ;  /* 0x0000001a0410723c */ /* 0x050fe20000041810 */
[----:B-1----:R-:W-:Y:S02]  /*dbb20*/  IMAD.MOV.U32 R11, RZ, RZ, R26 ;  /* 0x000000ffff0b7224 */ /* 0x002fe400078e001a */
[----:B------:R-:W-:Y:S11]  /*dbb30*/  IMAD.MOV.U32 R10, RZ, RZ, R27 ;  /* 0x000000ffff0a7224 */ /* 0x000ff600078e001b */
[----:B------:R-:W-:Y:S09]  /*dbb40*/  @!UPT UIADD3 URZ, URZ, URZ, URZ ;  /* 0x0000003f3f3ff290 */ /* 0x000ff2000fffe03f */
        /* <DEDUP_REMOVED lines=52> */
[----:B------:R-:W4:Y:S02]  /*dbe90*/  LDL.LU R13, [R1+0x8860] ;  /* 0x00886000010d7983 */ /* 0x000f240000300800 */
[----:B------:R-:W-:Y:S02]  /*dbea0*/  IMAD.MOV.U32 R12, RZ, RZ, R18 ;  /* 0x000000ffff0c7224 */ /* 0x000fe400078e0012 */
[----:B------:R-:W-:Y:S02]  /*dbeb0*/  IMAD.MOV.U32 R3, RZ, RZ, R19 ;  /* 0x000000ffff037224 */ /* 0x000fe400078e0013 */
[----:B------:R-:W3:Y:S04]  /*dbec0*/  LDL.LU.64 R18, [R1+0x8858] ;  /* 0x0088580001127983 */ /* 0x000ee80000300a00 */
[----:B--2---:R-:W-:Y:S01]  /*dbed0*/  STL.64 [R1+0x87b0], R14 ;  /* 0x0087b00e01007387 */ /* 0x004fe20000100a00 */
[----:B----4-:R0:W-:Y:S03]  /*dbee0*/  STL.64 [R1+0x87a8], R12 ;  /* 0x0087a80c01007387 */ /* 0x0101e60000100a00 */
[----:B0-----:R-:W3:Y:S01]  /*dbef0*/  LDL.LU R12, [R1+0x730] ;  /* 0x00073000010c7983 */ /* 0x001ee20000300800 */
[----:B------:R-:W3:Y:S02]  /*dbf00*/  LDL.LU R13, [R1+0x734] ;  /* 0x00073400010d7983 */ /* 0x000ee40000300800 */
[----:B------:R-:W3:Y:S02]  /*dbf10*/  LDL.LU R14, [R1+0x738] ;  /* 0x00073800010e7983 */ /* 0x000ee40000300800 */
[----:B------:R-:W3:Y:S02]  /*dbf20*/  LDL.LU R15, [R1+0x73c] ;  /* 0x00073c00010f7983 */ /* 0x000ee40000300800 */
[C---:B---3--:R-:W-:Y:S11]  /*dbf30*/  HMMA.16816.F32.BF16 R12, R4.reuse, R18, R12 ;  /* 0x00000012040c723c */ /* 0x048ff6000004180c */
[----:B------:R-:W-:Y:S11]  /*dbf40*/  @!UPT UIADD3 URZ, URZ, URZ, URZ ;  /* 0x0000003f3f3ff290 */ /* 0x000ff6000fffe03f */
[----:B------:R-:W-:Y:S01]  /*dbf50*/  @!UPT UIADD3 URZ, URZ, URZ, URZ ;  /* 0x0000003f3f3ff290 */ /* 0x000fe2000fffe03f */
[----:B------:R0:W-:Y:S01]  /*dbf60*/  STL.64 [R1+0x730], R12 ;  /* 0x0007300c01007387 */ /* 0x0001e20000100a00 */
[----:B------:R-:W-:Y:S02]  /*dbf70*/  STL.64 [R1+0x738], R14 ;  /* 0x0007380e01007387 */ /* 0x000fe40000100a00 */
[----:B0-----:R-:W-:Y:S02]  /*dbf80*/  IMAD.MOV.U32 R13, RZ, RZ, R18 ;  /* 0x000000ffff0d7224 */ /* 0x001fe400078e0012 */
        /* <DEDUP_REMOVED lines=22> */
[----:B------:R-:W-:Y:S01]  /*dc0f0*/  IMAD.MOV.U32 R7, RZ, RZ, R29 ;  /* 0x000000ffff077224 */ /* 0x000fe200078e001d */
[----:B------:R-:W2:Y:S01]  /*dc100*/  LDL.LU R28, [R1+0x881c] ;  /* 0x00881c00011c7983 */ /* 0x000ea20000300800 */
[----:B------:R-:W2:Y:S03]  /*dc110*/  LDL.LU R29, [R1+0x8818] ;  /* 0x00881800011d7983 */ /* 0x000ea60000300800 */
[----:B------:R0:W-:Y:S02]  /*dc120*/  STL.64 [R1+0x8718], R6 ;  /* 0x0087180601007387 */ /* 0x0001e40000100a00 */
        /* <DEDUP_REMOVED lines=28> */
[----:B------:R3:W-:Y:S02]  /*dc2f0*/  STL.64 [R1+0x8778], R6 ;  /* 0x0087780601007387 */ /* 0x0007e40000100a00 */
[----:B---3--:R-:W-:-:S02]  /*dc300*/  IMAD.MOV.U32 R6, RZ, RZ, R9 ;  /* 0x000000ffff067224 */ /* 0x008fc400078e0009 */
[----:B------:R-:W-:-:S05]  /*dc310*/  IMAD.MOV.U32 R7, RZ, RZ, R8 ;  /* 0x000000ffff077224 */ /* 0x000fca00078e0008 */
[----:B------:R0:W-:Y:S01]  /*dc320*/  STL.64 [R1+0x8790], R6 ;  /* 0x0087900601007387 */ /* 0x0001e20000100a00 */
[----:B------:R-:W3:Y:S02]  /*dc330*/  LDL.LU R4, [R1+0x1e0] ;  /* 0x0001e00001047983 */ /* 0x000ee40000300800 */
[----:B------:R-:W3:Y:S01]  /*dc340*/  LDL.LU R5, [R1+0x1e4] ;  /* 0x0001e40001057983 */ /* 0x000ee20000300800 */
[----:B0-----:R-:W2:Y:S01]  /*dc350*/  LDL.LU R6, [R1+0x1e8] ;  /* 0x0001e80001067983 */ /* 0x001ea20000300800 */
[----:B------:R-:W2:Y:S03]  /*dc360*/  LDL.LU R7, [R1+0x1ec] ;  /* 0x0001ec0001077983 */ /* 0x000ea60000300800 */
[----:B--2---:R-:W-:Y:S01]  /*dc370*/  STL.64 [R1+0x87d0], R6 ;  /* 0x0087d00601007387 */ /* 0x004fe20000100a00 */
[----:B---3--:R-:W-:Y:S02]  /*dc380*/  STL.64 [R1+0x87c8], R4 ;  /* 0x0087c80401007387 */ /* 0x008fe40000100a00 */
[----:B------:R-:W2:Y:S02]  /*dc390*/  LDL.LU R12, [R1+0x200] ;  /* 0x00020000010c7983 */ /* 0x000ea40000300800 */
[----:B------:R-:W2:Y:S01]  /*dc3a0*/  LDL.LU R13, [R1+0x204] ;  /* 0x00020400010d7983 */ /* 0x000ea20000300800 */
[----:B------:R-:W3:Y:S01]  /*dc3b0*/  LDL.LU R14, [R1+0x208] ;  /* 0x00020800010e7983 */ /* 0x000ee20000300800 */
[----:B------:R-:W3:Y:S02]  /*dc3c0*/  LDL.LU R15, [R1+0x20c] ;  /* 0x00020c00010f7983 */ /* 0x000ee40000300800 */
[----:B------:R-:W-:-:S02]  /*dc3d0*/  IMAD.MOV.U32 R26, RZ, RZ, R16 ;  /* 0x000000ffff1a7224 */ /* 0x000fc400078e0010 */
[----:B------:R-:W-:Y:S01]  /*dc3e0*/  IMAD.MOV.U32 R27, RZ, RZ, R17 ;  /* 0x000000ffff1b7224 */ /* 0x000fe200078e0011 */
[----:B---3--:R4:W-:Y:S01]  /*dc3f0*/  STL.64 [R1+0x87e0], R14 ;  /* 0x0087e00e01007387 */ /* 0x0089e20000100a00 */
[----:B--2---:R-:W-:Y:S02]  /*dc400*/  STL.64 [R1+0x87d8], R12 ;  /* 0x0087d80c01007387 */ /* 0x004fe40000100a00 */
[----:B------:R-:W2:Y:S02]  /*dc410*/  LDL.LU R16, [R1+0x8814] ;  /* 0x0088140001107983 */ /* 0x000ea40000300800 */
[----:B------:R-:W2:Y:S01]  /*dc420*/  LDL.LU R17, [R1+0x8810] ;  /* 0x0088100001117983 */ /* 0x000ea20000300800 */
[----:B------:R0:W-:Y:S01]  /*dc430*/  STL.64 [R1+0x87e8], R26 ;  /* 0x0087e81a01007387 */ /* 0x0001e20000100a00 */
[----:B----4-:R-:W-:Y:S02]  /*dc440*/  IMAD.MOV.U32 R14, RZ, RZ, R18 ;  /* 0x000000ffff0e7224 */ /* 0x010fe400078e0012 */
[----:B------:R-:W-:Y:S01]  /*dc450*/  IMAD.MOV.U32 R15, RZ, RZ, R19 ;  /* 0x000000ffff0f7224 */ /* 0x000fe200078e0013 */
[----:B------:R-:W2:Y:S01]  /*dc460*/  LDL.LU R18, [R1+0x880c] ;  /* 0x00880c0001127983 */ /* 0x000ea20000300800 */
[----:B------:R-:W2:Y:S03]  /*dc470*/  LDL.LU R19, [R1+0x8808] ;  /* 0x0088080001137983 */ /* 0x000ea60000300800 */
[----:B------:R-:W-:Y:S01]  /*dc480*/  STL.64 [R1+0x87f0], R14 ;  /* 0x0087f00e01007387 */ /* 0x000fe20000100a00 */
[----:B------:R-:W3:Y:S02]  /*dc490*/  LDL.LU R24, [R1+0x220] ;  /* 0x0002200001187983 */ /* 0x000ee40000300800 */
[----:B------:R-:W3:Y:S02]  /*dc4a0*/  LDL.LU R25, [R1+0x224] ;  /* 0x0002240001197983 */ /* 0x000ee40000300800 */
[----:B0-----:R-:W4:Y:S01]  /*dc4b0*/  LDL.LU R26, [R1+0x228] ;  /* 0x00022800011a7983 */ /* 0x001f220000300800 */
[----:B------:R-:W4:Y:S04]  /*dc4c0*/  LDL.LU R27, [R1+0x22c] ;  /* 0x00022c00011b7983 */ /* 0x000f280000300800 */
        /* <DEDUP_REMOVED lines=27> */
[----:B------:R-:W-:-:S07]  /*dc680*/  IMAD.MOV.U32 R15, RZ, RZ, R28 ;  /* 0x000000ffff0f7224 */ /* 0x000fce00078e001c */
        /* <DEDUP_REMOVED lines=38> */
[----:B0-----:R-:W4:Y:S01]  /*dc8f0*/  LDL.LU.64 R14, [R1+0x87b0] ;  /* 0x0087b000010e7983 */ /* 0x001f220000300a00 */
[----:B------:R-:W2:Y:S02]  /*dc900*/  LDL.LU.64 R12, [R1+0x87a8] ;  /* 0x0087a800010c7983 */ /* 0x000ea40000300a00 */
[----:B------:R-:W-:Y:S02]  /*dc910*/  STL.64 [R1+0x86a0], R26 ;  /* 0x0086a01a01007387 */ /* 0x000fe40000100a00 */
[----:B---3--:R-:W-:Y:S01]  /*dc920*/  STL.64 [R1+0x8698], R24 ;  /* 0x0086981801007387 */ /* 0x008fe20000100a00 */
[C---:B----4-:R-:W-:Y:S11]  /*dc930*/  HMMA.16816.F32.BF16 R8, R16.reuse, R14, R8 ;  /* 0x0000000e1008723c */ /* 0x050ff60000041808 */
[----:B------:R-:W-:Y:S11]  /*dc940*/  @!UPT UIADD3 URZ, URZ, URZ, URZ ;  /* 0x0000003f3f3ff290 */ /* 0x000ff6000fffe03f */
[----:B------:R-:W-:Y:S01]  /*dc950*/  @!UPT UIADD3 URZ, URZ, URZ, URZ ;  /* 0x0000003f3f3ff290 */ /* 0x000fe2000fffe03f */
[----:B------:R-:W-:Y:S01]  /*dc960*/  STL.64 [R1+0x1f0], R8 ;  /* 0x0001f00801007387 */ /* 0x000fe20000100a00 */
[----:B------:R0:W-:Y:S03]  /*dc970*/  STL.64 [R1+0x1f8], R10 ;  /* 0x0001f80a01007387 */ /* 0x0001e60000100a00 */
[----:B0-----:R-:W3:Y:S01]  /*dc980*/  LDL.LU.64 R10, [R1+0x87a0] ;  /* 0x0087a000010a7983 */ /* 0x001ee20000300a00 */
[----:B------:R-:W4:Y:S02]  /*dc990*/  LDL.LU.64 R8, [R1+0x8798] ;  /* 0x0087980001087983 */ /* 0x000f240000300a00 */
[----:B------:R-:W-:Y:S01]  /*dc9a0*/  STL.64 [R1+0x8690], R14 ;  /* 0x0086900e01007387 */ /* 0x000fe20000100a00 */
[C---:B---3--:R-:W-:Y:S11]  /*dc9b0*/  HMMA.16816.F32.BF16 R4, R16.reuse, R10, R4 ;  /* 0x0000000a1004723c */ /* 0x048ff60000041804 */
[----:B------:R-:W-:Y:S11]  /*dc9c0*/  @!UPT UIADD3 URZ, URZ, URZ, URZ ;  /* 0x0000003f3f3ff290 */ /* 0x000ff6000fffe03f */
[----:B------:R-:W-:Y:S01]  /*dc9d0*/  @!UPT UIADD3 URZ, URZ, URZ, URZ ;  /* 0x0000003f3f3ff290 */ /* 0x000fe2000fffe03f */
[----:B------:R-:W-:Y:S01]  /*dc9e0*/  STL.64 [R1+0x1e0], R4 ;  /* 0x0001e00401007387 */ /* 0x000fe20000100a00 */
[----:B------:R0:W-:Y:S03]  /*dc9f0*/  STL.64 [R1+0x1e8], R6 ;  /* 0x0001e80601007387 */ /* 0x0001e60000100a00 */
[----:B0-----:R-:W3:Y:S01]  /*dca00*/  LDL.LU.64 R6, [R1+0x8790] ;  /* 0x0087900001067983 */ /* 0x001ee20000300a00 */
[----:B------:R-:W-:Y:S02]  /*dca10*/  STL.64 [R1+0x8688], R10 ;  /* 0x0086880a01007387 */ /* 0x000fe40000100a00 */
[----:B----4-:R0:W-:Y:S02]  /*dca20*/  STL.64 [R1+0x8680], R8 ;  /* 0x0086800801007387 */ /* 0x0101e40000100a00 */
[----:B0-----:R-:W4:Y:S01]  /*dca30*/  LDL.LU R8, [R1+0x170] ;  /* 0x0001700001087983 */ /* 0x001f220000300800 */
[----:B------:R-:W4:Y:S02]  /*dca40*/  LDL.LU R9, [R1+0x174] ;  /* 0x0001740001097983 */ /* 0x000f240000300800 */
[----:B------:R-:W4:Y:S02]  /*dca50*/  LDL.LU R10, [R1+0x178] ;  /* 0x00017800010a7983 */ /* 0x000f240000300800 */
        /* <DEDUP_REMOVED lines=43> */
[----:B--2---:R-:W-:Y:S02]  /*dcd10*/  IMAD.MOV.U32 R26, RZ, RZ, R12 ;  /* 0x000000ffff1a7224 */ /* 0x004fe400078e000c */
[----:B------:R-:W-:-:S07]  /*dcd20*/  IMAD.MOV.U32 R27, RZ, RZ, R3 ;  /* 0x000000ffff1b7224 */ /* 0x000fce00078e0003 */
[C---:B----4-:R-:W-:Y:S11]  /*dcd30*/  HMMA.16816.F32.BF16 R8, R16.reuse, R26, R8 ;  /* 0x0000001a1008723c */ /* 0x050ff60000041808 */
[----:B------:R-:W-:Y:S11]  /*dcd40*/  @!UPT UIADD3 URZ, URZ, URZ, URZ ;  /* 0x0000003f3f3ff290 */ /* 0x000ff6000fffe03f */
[----:B------:R-:W-:Y:S01]  /*dcd50*/  @!UPT UIADD3 URZ, URZ, URZ, URZ ;  /* 0x0000003f3f3ff290 */ /* 0x000fe2000fffe03f */
[----:B------:R-:W-:Y:S01]  /*dcd60*/  STL.64 [R1+0x170], R8 ;  /* 0x0001700801007387 */ /* 0x000fe20000100a00 */
[----:B------:R-:W-:Y:S01]  /*dcd70*/  STL.64 [R1+0x178], R10 ;  /* 0x0001780a01007387 */ /* 0x000fe20000100a00 */
[----:B---3--:R-:W-:Y:S02]  /*dcd80*/  HMMA.16816.F32.BF16 R20, R16, R6, R20 ;  /* 0x000000061014723c */ /* 0x008fe40000041814 */
[----:B------:R-:W0:Y:S11]  /*dcd90*/  LDSM.16.MT88.4 R4, [R13+0x49080] ;  /* 0x049080000d04783b */ /* 0x000e360000004200 */
[----:B------:R-:W-:Y:S10]  /*dcda0*/  @!UPT UIADD3 URZ, URZ, URZ, URZ ;  /* 0x0000003f3f3ff290 */ /* 0x000ff4000fffe03f */
[----:B------:R1:W-:Y:S01]  /*dcdb0*/  STL.64 [R1+0x160], R20 ;  /* 0x0001601401007387 */ /* 0x0003e20000100a00 */
[----:B------:R2:W-:Y:S03]  /*dcdc0*/  STL.64 [R1+0x168], R22 ;  /* 0x0001681601007387 */ /* 0x0005e60000100a00 */
[----:B-1----:R-:W3:Y:S01]  /*dcdd0*/  LDL.LU R20, [R1+0x600] ;  /* 0x0006000001147983 */ /* 0x002ee20000300800 */
[----:B------:R-:W3:Y:S02]  /*dcde0*/  LDL.LU R21, [R1+0x604] ;  /* 0x0006040001157983 */ /* 0x000ee40000300800 */
[----:B--2---:R-:W3:Y:S02]  /*dcdf0*/  LDL.LU R22, [R1+0x608] ;  /* 0x0006080001167983 */ /* 0x004ee40000300800 */
[----:B------:R-:W3:Y:S01]  /*dce00*/  LDL.LU R23, [R1+0x60c] ;  /* 0x00060c0001177983 */ /* 0x000ee20000300800 */
[----:B------:R-:W2:Y:S04]  /*dce10*/  LDL.64 R26, [R1+0x8] ;  /* 0x00000800011a7983 */ /* 0x000ea80000100a00 */
[----:B--2---:R1:W-:Y:S01]  /*dce20*/  STL.64 [R1+0x86b8], R26 ;  /* 0x0086b81a01007387 */ /* 0x0043e20000100a00 */
[----:B------:R-:W2:Y:S02]  /*dce30*/  LDL.LU R12, [R1+0x3e0] ;  /* 0x0003e000010c7983 */ /* 0x000ea40000300800 */
[----:B------:R-:W2:Y:S02]  /*dce40*/  LDL.LU R13, [R1+0x3e4] ;  /* 0x0003e400010d7983 */ /* 0x000ea40000300800 */
[----:B------:R-:W4:Y:S01]  /*dce50*/  LDL.LU R14, [R1+0x3e8] ;  /* 0x0003e800010e7983 */ /* 0x000f220000300800 */
[----:B------:R-:W4:Y:S04]  /*dce60*/  LDL.LU R15, [R1+0x3ec] ;  /* 0x0003ec00010f7983 */ /* 0x000f280000300800 */
[----:B-1----:R-:W2:Y:S04]  /*dce70*/  LDL.64 R26, [R1+0x18] ;  /* 0x00001800011a7983 */ /* 0x002ea80000100a00 */
[----:B--2---:R1:W-:Y:S04]  /*dce80*/  STL.64 [R1+0x86d0], R26 ;  /* 0x0086d01a01007387 */ /* 0x0043e80000100a00 */
[----:B-1----:R-:W2:Y:S01]  /*dce90*/  LDL.64 R26, [R1+0x28] ;  /* 0x00002800011a7983 */ /* 0x002ea20000100a00 */
[----:B----4-:R-:W-:Y:S02]  /*dcea0*/  STL.64 [R1+0x86b0], R14 ;  /* 0x0086b00e01007387 */ /* 0x010fe40000100a00 */
[----:B------:R1:W-:Y:S02]  /*dceb0*/  STL.64 [R1+0x86a8], R12 ;  /* 0x0086a80c01007387 */ /* 0x0003e40000100a00 */
[----:B-1----:R-:W4:Y:S01]  /*dcec0*/  LDL.LU R12, [R1+0x3f0] ;  /* 0x0003f000010c7983 */ /* 0x002f220000300800 */
[----:B------:R-:W4:Y:S02]  /*dced0*/  LDL.LU R13, [R1+0x3f4] ;  /* 0x0003f400010d7983 */ /* 0x000f240000300800 */
[----:B------:R-:W2:Y:S02]  /*dcee0*/  LDL.LU R14, [R1+0x3f8] ;  /* 0x0003f800010e7983 */ /* 0x000ea40000300800 */
[----:B------:R-:W2:Y:S02]  /*dcef0*/  LDL.LU R15, [R1+0x3fc] ;  /* 0x0003fc00010f7983 */ /* 0x000ea40000300800 */
[----:B--2---:R-:W-:Y:S01]  /*dcf00*/  STL.64 [R1+0x86c8], R14 ;  /* 0x0086c80e01007387 */ /* 0x004fe20000100a00 */
[----:B----4-:R1:W-:Y:S03]  /*dcf10*/  STL.64 [R1+0x86c0], R12 ;  /* 0x0086c00c01007387 */ /* 0x0103e60000100a00 */
[----:B-1----:R-:W2:Y:S01]  /*dcf20*/  LDL.LU R12, [R1+0x400] ;  /* 0x00040000010c7983 */ /* 0x002ea20000300800 */
[----:B------:R-:W2:Y:S02]  /*dcf30*/  LDL.LU R13, [R1+0x404] ;  /* 0x00040400010d7983 */ /* 0x000ea40000300800 */
[----:B------:R-:W4:Y:S02]  /*dcf40*/  LDL.LU R14, [R1+0x408] ;  /* 0x00040800010e7983 */ /* 0x000f240000300800 */
[----:B------:R-:W4:Y:S02]  /*dcf50*/  LDL.LU R15, [R1+0x40c] ;  /* 0x00040c00010f7983 */ /* 0x000f240000300800 */
[----:B------:R-:W-:-:S02]  /*dcf60*/  IMAD.MOV.U32 R10, RZ, RZ, R2 ;  /* 0x000000ffff0a7224 */ /* 0x000fc400078e0002 */
[----:B------:R-:W-:-:S07]  /*dcf70*/  IMAD.MOV.U32 R11, RZ, RZ, R0 ;  /* 0x000000ffff0b7224 */ /* 0x000fce00078e0000 */
[C---:B---3--:R-:W-:Y:S01]  /*dcf80*/  HMMA.16816.F32.BF16 R8, R16.reuse, R10, R20 ;  /* 0x0000000a1008723c */ /* 0x048fe20000041814 */
[----:B----4-:R-:W-:Y:S01]  /*dcf90*/  STL.64 [R1+0x86e0], R14 ;  /* 0x0086e00e01007387 */ /* 0x010fe20000100a00 */
[----:B--2---:R1:W-:Y:S03]  /*dcfa0*/  STL.64 [R1+0x86d8], R12 ;  /* 0x0086d80c01007387 */ /* 0x0043e60000100a00 */
[----:B-1----:R-:W2:Y:S01]  /*dcfb0*/  LDL.LU R12, [R1+0x410] ;  /* 0x00041000010c7983 */ /* 0x002ea20000300800 */
[----:B------:R-:W2:Y:S02]  /*dcfc0*/  LDL.LU R13, [R1+0x414] ;  /* 0x00041400010d7983 */ /* 0x000ea40000300800 */
[----:B------:R-:W2:Y:S02]  /*dcfd0*/  LDL.LU R14, [R1+0x418] ;  /* 0x00041800010e7983 */ /* 0x000ea40000300800 */
[----:B------:R-:W2:Y:S01]  /*dcfe0*/  LDL.LU R15, [R1+0x41c] ;  /* 0x00041c00010f7983 */ /* 0x000ea20000300800 */
[----:B0-----:R0:W-:Y:S01]  /*dcff0*/  STL [R1+0x85d4], R4 ;  /* 0x0085d40401007387 */ /* 0x0011e20000100800 */
[----:B------:R1:W-:Y:S02]  /*dd000*/  STL [R1+0x85d0], R5 ;  /* 0x0085d00501007387 */ /* 0x0003e40000100800 */
[----:B------:R3:W-:Y:S02]  /*dd010*/  STL [R1+0x85cc], R6 ;  /* 0x0085cc0601007387 */ /* 0x0007e40000100800 */
[----:B------:R4:W-:Y:S01]  /*dd020*/  STL [R1+0x85c8], R7 ;  /* 0x0085c80701007387 */ /* 0x0009e20000100800 */
[----:B0-----:R-:W2:Y:S01]  /*dd030*/  LDL.LU R4, [R1+0xc0] ;  /* 0x0000c00001047983 */ /* 0x001ea20000300800 */
[----:B-1----:R-:W2:Y:S02]  /*dd040*/  LDL.LU R5, [R1+0xc4] ;  /* 0x0000c40001057983 */ /* 0x002ea40000300800 */
[----:B---3--:R-:W2:Y:S02]  /*dd050*/  LDL.LU R6, [R1+0xc8] ;  /* 0x0000c80001067983 */ /* 0x008ea40000300800 */
[----:B----4-:R-:W2:Y:S01]  /*dd060*/  LDL.LU R7, [R1+0xcc] ;  /* 0x0000cc0001077983 */ /* 0x010ea20000300800 */
[----:B------:R-:W2:Y:S01]  /*dd070*/  LDL.LU.64 R22, [R1+0x86f8] ;  /* 0x0086f80001167983 */ /* 0x000ea20000300a00 */
[----:B------:R0:W-:Y:S02]  /*dd080*/  STL.64 [R1+0x600], R8 ;  /* 0x0006000801007387 */ /* 0x0001e40000100a00 */
[----:B------:R1:W-:Y:S01]  /*dd090*/  STL.64 [R1+0x608], R10 ;  /* 0x0006080a01007387 */ /* 0x0003e20000100a00 */
[----:B0-----:R-:W3:Y:S01]  /*dd0a0*/  LDL.LU R8, [R1+0x3d0] ;  /* 0x0003d00001087983 */ /* 0x001ee20000300800 */
[----:B------:R-:W3:Y:S02]  /*dd0b0*/  LDL.LU R9, [R1+0x3d4] ;  /* 0x0003d40001097983 */ /* 0x000ee40000300800 */
[----:B-1----:R-:W3:Y:S02]  /*dd0c0*/  LDL.LU R10, [R1+0x3d8] ;  /* 0x0003d800010a7983 */ /* 0x002ee40000300800 */
[----:B------:R-:W3:Y:S01]  /*dd0d0*/  LDL.LU R11, [R1+0x3dc] ;  /* 0x0003dc00010b7983 */ /* 0x000ee20000300800 */
[----:B--2---:R-:W-:Y:S07]  /*dd0e0*/  HMMA.16816.F32.BF16 R16, R16, R22, R4 ;  /* 0x000000161010723c */ /* 0x004fee0000041804 */
[----:B------:R-:W-:-:S02]  /*dd0f0*/  IMAD.MOV.U32 R5, RZ, RZ, R22 ;  /* 0x000000ffff057224 */ /* 0x000fc400078e0016 */
[----:B------:R-:W-:Y:S11]  /*dd100*/  IMAD.MOV.U32 R4, RZ, RZ, R23 ;  /* 0x000000ffff047224 */ /* 0x000ff600078e0017 */
[----:B------:R-:W-:Y:S03]  /*dd110*/  @!UPT UIADD3 URZ, URZ, URZ, URZ ;  /* 0x0000003f3f3ff290 */ /* 0x000fe6000fffe03f */
[----:B------:R-:W-:Y:S01]  /*dd120*/  STL.64 [R1+0x940], R16 ;  /* 0x0009401001007387 */ /* 0x000fe20000100a00 */
[----:B------:R0:W-:Y:S02]  /*dd130*/  STL.64 [R1+0x948], R18 ;  /* 0x0009481201007387 */ /* 0x0001e40000100a00 */
[----:B------:R-:W2:Y:S02]  /*dd140*/  LDL.LU.64 R22, [R1+0x86f0] ;  /* 0x0086f00001167983 */ /* 0x000ea40000300a00 */
[----:B------:R-:W2:Y:S01]  /*dd150*/  LDL.LU.64 R20, [R1+0x86e8] ;  /* 0x0086e80001147983 */ /* 0x000ea20000300a00 */
[----:B0-----:R-:W4:Y:S01]  /*dd160*/  LDL.64 R18, [R1+0x38] ;  /* 0x0000380001127983 */ /* 0x001f220000100a00 */
[----:B------:R-:W-:Y:S02]  /*dd170*/  IMAD.MOV.U32 R2, RZ, RZ, R26 ;  /* 0x000000ffff027224 */ /* 0x000fe400078e001a */
[----:B------:R-:W-:Y:S01]  /*dd180*/  IMAD.MOV.U32 R0, RZ, RZ, R27 ;  /* 0x000000ffff007224 */ /* 0x000fe200078e001b */
[C---:B--2---:R-:W-:Y:S01]  /*dd190*/  HMMA.16816.F32.BF16 R12, R20.reuse, R26, R12 ;  /* 0x0000001a140c723c */ /* 0x044fe2000004180c */
[----:B----4-:R0:W-:Y:S01]  /*dd1a0*/  STL.64 [R1+0x8678], R18 ;  /* 0x0086781201007387 */ /* 0x0101e20000100a00 */
[----:B------:R-:W2:Y:S02]  /*dd1b0*/  LDL.LU R16, [R1+0x3c0] ;  /* 0x0003c00001107983 */ /* 0x000ea40000300800 */
[----:B------:R-:W2:Y:S01]  /*dd1c0*/  LDL.LU R17, [R1+0x3c4] ;  /* 0x0003c40001117983 */ /* 0x000ea20000300800 */
[----:B0-----:R-:W2:Y:S01]  /*dd1d0*/  LDL.LU R18, [R1+0x3c8] ;  /* 0x0003c80001127983 */ /* 0x001ea20000300800 */
[----:B------:R-:W2:Y:S11]  /*dd1e0*/  LDL.LU R19, [R1+0x3cc] ;  /* 0x0003cc0001137983 */ /* 0x000eb60000300800 */
[----:B------:R-:W-:Y:S06]  /*dd1f0*/  @!UPT UIADD3 URZ, URZ, URZ, URZ ;  /* 0x0000003f3f3ff290 */ /* 0x000fec000fffe03f */
[----:B------:R-:W-:Y:S02]  /*dd200*/  STL.64 [R1+0x410], R12 ;  /* 0x0004100c01007387 */ /* 0x000fe40000100a00 */
[----:B------:R0:W-:Y:S02]  /*dd210*/  STL.64 [R1+0x418], R14 ;  /* 0x0004180e01007387 */ /* 0x0001e40000100a00 */
[----:B0-----:R-:W4:Y:S01]  /*dd220*/  LDL.LU.64 R14, [R1+0x86e0] ;  /* 0x0086e000010e7983 */ /* 0x001f220000300a00 */
[----:B------:R-:W4:Y:S02]  /*dd230*/  LDL.LU.64 R12, [R1+0x86d8] ;  /* 0x0086d800010c7983 */ /* 0x000f240000300a00 */
[----:B------:R-:W4:Y:S02]  /*dd240*/  LDL.LU.64 R26, [R1+0x86d0] ;  /* 0x0086d000011a7983 */ /* 0x000f240000300a00 */
[----:B------:R0:W-:Y:S02]  /*dd250*/  STL [R1+0x85dc], R0 ;  /* 0x0085dc0001007387 */ /* 0x0001e40000100800 */
[----:B0-----:R-:W2:Y:S01]  /*dd260*/  LDL R0, [R1+0x3f80] ;  /* 0x003f800001007983 */ /* 0x001ea20000100800 */
[----:B------:R-:W-:Y:S01]  /*dd270*/  STL [R1+0x85d8], R2 ;  /* 0x0085d80201007387 */ /* 0x000fe20000100800 */
        /* <DEDUP_REMOVED lines=9> */
[----:B------:R-:W-:Y:S01]  /*dd310*/  STL [R1+0x85e4], R3 ;  /* 0x0085e40301007387 */ /* 0x000fe20000100800 */
        /* <DEDUP_REMOVED lines=11> */
[----:B------:R0:W-:Y:S04]  /*dd3d0*/  STL [R1+0x8630], R7 ;  /* 0x0086300701007387 */ /* 0x0001e80000100800 */
[----:B0-----:R-:W2:Y:S01]  /*dd3e0*/  LDL.64 R6, [R1+0x158] ;  /* 0x0001580001067983 */ /* 0x001ea20000100a00 */
[C---:B----4-:R-:W-:Y:S11]  /*dd3f0*/  HMMA.16816.F32.BF16 R12, R20.reuse, R26, R12 ;  /* 0x0000001a140c723c */ /* 0x050ff6000004180c */
[----:B------:R-:W-:Y:S11]  /*dd400*/  @!UPT UIADD3 URZ, URZ, URZ, URZ ;  /* 0x0000003f3f3ff290 */ /* 0x000ff6000fffe03f */
[----:B------:R-:W-:Y:S01]  /*dd410*/  @!UPT UIADD3 URZ, URZ, URZ, URZ ;  /* 0x0000003f3f3ff290 */ /* 0x000fe2000fffe03f */
[----:B------:R-:W-:Y:S01]  /*dd420*/  STL.64 [R1+0x3e0], R12 ;  /* 0x0003e00c01007387 */ /* 0x000fe20000100a00 */
[----:B------:R0:W-:Y:S03]  /*dd430*/  STL.64 [R1+0x3e8], R14 ;  /* 0x0003e80e01007387 */ /* 0x0001e60000100a00 */
[----:B0-----:R-:W3:Y:S01]  /*dd440*/  LDL.LU.64 R14, [R1+0x8690] ;  /* 0x00869000010e7983 */ /* 0x001ee20000300a00 */
        /* <DEDUP_REMOVED lines=13> */
[----:B------:R0:W-:Y:S02]  /*dd520*/  STL.64 [R1+0x8570], R14 ;  /* 0x0085700e01007387 */ /* 0x0001e40000100a00 */
[----:B------:R-:W2:Y:S01]  /*dd530*/  LDL.LU R12, [R1+0x3b0] ;  /* 0x0003b000010c7983 */ /* 0x000ea20000300800 */
[----:B------:R-:W2:Y:S04]  /*dd540*/  LDL.LU R13, [R1+0x3b4] ;  /* 0x0003b400010d7983 */ /* 0x000ea80000300800 */
[----:B0-----:R-:W2:Y:S01]  /*dd550*/  LDL.LU R14, [R1+0x3b8] ;  /* 0x0003b800010e7983 */ /* 0x001ea20000300800 */
        /* <DEDUP_REMOVED lines=17> */
[----:B------:R-:W-:Y:S02]  /*dd670*/  STL.64 [R1+0x8470], R16 ;  /* 0x0084701001007387 */ /* 0x000fe40000100a00 */
[----:B0-----:R-:W-:Y:S02]  /*dd680*/  IMAD.MOV.U32 R18, RZ, RZ, R5 ;  /* 0x000000ffff127224 */ /* 0x001fe400078e0005 */
[----:B------:R-:W-:-:S05]  /*dd690*/  IMAD.MOV.U32 R19, RZ, RZ, R4 ;  /* 0x000000ffff137224 */ /* 0x000fca00078e0004 */
[----:B------:R0:W-:Y:S04]  /*dd6a0*/  STL.64 [R1+0x85f8], R18 ;  /* 0x0085f81201007387 */ /* 0x0001e80000100a00 */
[----:B0-----:R-:W2:Y:S01]  /*dd6b0*/  LDL.64 R18, [R1+0xe8] ;  /* 0x0000e80001127983 */ /* 0x001ea20000100a00 */
[----:B------:R-:W-:Y:S03]  /*dd6c0*/  HMMA.16816.F32.BF16 R12, R20, R6, R24 ;  /* 0x00000006140c723c */ /* 0x000fe60000041818 */
[----:B--2---:R0:W-:Y:S04]  /*dd6d0*/  STL.64 [R1+0x8610], R18 ;  /* 0x0086101201007387 */ /* 0x0041e80000100a00 */
[----:B0-----:R-:W2:Y:S01]  /*dd6e0*/  LDL.64 R18, [R1+0xf8] ;  /* 0x0000f80001127983 */ /* 0x001ea20000100a00 */
[----:B------:R-:W-:-:S02]  /*dd6f0*/  IMAD.MOV.U32 R11, RZ, RZ, R6 ;  /* 0x000000ffff0b7224 */ /* 0x000fc400078e0006 */
[----:B------:R-:W-:Y:S01]  /*dd700*/  IMAD.MOV.U32 R10, RZ, RZ, R7 ;  /* 0x000000ffff0a7224 */ /* 0x000fe200078e0007 */
[----:B--2---:R-:W-:Y:S11]  /*dd710*/  STL.64 [R1+0x8628], R18 ;  /* 0x0086281201007387 */ /* 0x004ff60000100a00 */
[----:B------:R-:W-:Y:S01]  /*dd720*/  @!UPT UIADD3 URZ, URZ, URZ, URZ ;  /* 0x0000003f3f3ff290 */ /* 0x000fe2000fffe03f */
        /* <DEDUP_REMOVED lines=114> */
[----:B------:R-:W4:Y:S02]  /*dde50*/  LDL.LU.64 R8, [R1+0x85e8] ;  /* 0x0085e80001087983 */ /* 0x000f240000300a00 */
[----:B------:R-:W2:Y:S11]  /*dde60*/  LDL.LU R16, [R1+0xb0] ;  /* 0x0000b00001107983 */ /* 0x000eb60000300800 */
[----:B------:R-:W-:Y:S08]  /*dde70*/  @!UPT UIADD3 URZ, URZ, URZ, URZ ;  /* 0x0000003f3f3ff290 */ /* 0x000ff0000fffe03f */
[----:B------:R-:W-:Y:S01]  /*dde80*/  STL.64 [R1+0x3a0], R20 ;  /* 0x0003a01401007387 */ /* 0x000fe20000100a00 */
[----:B------:R-:W-:Y:S02]  /*dde90*/  STL.64 [R1+0x3a8], R22 ;  /* 0x0003a81601007387 */ /* 0x000fe40000100a00 */
[----:B------:R-:W2:Y:S02]  /*ddea0*/  LDL.LU R17, [R1+0xb4] ;  /* 0x0000b40001117983 */ /* 0x000ea40000300800 */
[----:B------:R-:W2:Y:S01]  /*ddeb0*/  LDL.LU R18, [R1+0xb8] ;  /* 0x0000b80001127983 */ /* 0x000ea20000300800 */
[----:B------:R-:W2:Y:S04]  /*ddec0*/  LDL.LU R19, [R1+0xbc] ;  /* 0x0000bc0001137983 */ /* 0x000ea80000300800 */
[----:B------:R-:W0:Y:S04]  /*dded0*/  LDSM.16.MT88.4 R20, [R0+0x49080] ;  /* 0x049080000014783b */ /* 0x000e280000004200 */
[----:B--2---:R1:W-:Y:S01]  /*ddee0*/  STL.64 [R1+0x8488], R18 ;  /* 0x0084881201007387 */ /* 0x0043e20000100a00 */
[----:B------:R-:W-:Y:S02]  /*ddef0*/  STL.64 [R1+0x8480], R16 ;  /* 0x0084801001007387 */ /* 0x000fe40000100a00 */
[----:B-1----:R-:W-:-:S02]  /*ddf00*/  IMAD.MOV.U32 R18, RZ, RZ, R3 ;  /* 0x000000ffff127224 */ /* 0x002fc400078e0003 */
[----:B------:R-:W-:Y:S01]  /*ddf10*/  IMAD.MOV.U32 R19, RZ, RZ, R28 ;  /* 0x000000ffff137224 */ /* 0x000fe200078e001c */
[----:B------:R-:W2:Y:S01]  /*ddf20*/  LDL.LU R3, [R1+0x85e4] ;  /* 0x0085e40001037983 */ /* 0x000ea20000300800 */
[----:B------:R-:W2:Y:S03]  /*ddf30*/  LDL.LU R28, [R1+0x85e0] ;  /* 0x0085e000011c7983 */ /* 0x000ea60000300800 */
[----:B------:R1:W-:Y:S01]  /*ddf40*/  STL.64 [R1+0x8498], R18 ;  /* 0x0084981201007387 */ /* 0x0003e20000100a00 */
[----:B------:R-:W2:Y:S02]  /*ddf50*/  LDL.LU R0, [R1+0x85dc] ;  /* 0x0085dc0001007983 */ /* 0x000ea40000300800 */
[----:B-1----:R-:W-:Y:S02]  /*ddf60*/  IMAD.MOV.U32 R18, RZ, RZ, R2 ;  /* 0x000000ffff127224 */ /* 0x002fe400078e0002 */
[----:B------:R-:W-:Y:S01]  /*ddf70*/  IMAD.MOV.U32 R19, RZ, RZ, R4 ;  /* 0x000000ffff137224 */ /* 0x000fe200078e0004 */
[----:B------:R-:W2:Y:S01]  /*ddf80*/  LDL.LU R2, [R1+0x85d8] ;  /* 0x0085d80001027983 */ /* 0x000ea20000300800 */
[----:B------:R-:W2:Y:S03]  /*ddf90*/  LDL.LU R4, [R1+0x85d4] ;  /* 0x0085d40001047983 */ /* 0x000ea60000300800 */
[----:B------:R1:W-:Y:S02]  /*ddfa0*/  STL.64 [R1+0x84b0], R18 ;  /* 0x0084b01201007387 */ /* 0x0003e40000100a00 */
[----:B-1----:R-:W-:-:S02]  /*ddfb0*/  IMAD.MOV.U32 R18, RZ, RZ, R5 ;  /* 0x000000ffff127224 */ /* 0x002fc400078e0005 */
[----:B------:R-:W-:Y:S01]  /*ddfc0*/  IMAD.MOV.U32 R19, RZ, RZ, R6 ;  /* 0x000000ffff137224 */ /* 0x000fe200078e0006 */
[----:B------:R-:W2:Y:S01]  /*ddfd0*/  LDL.LU R5, [R1+0x85d0] ;  /* 0x0085d00001057983 */ /* 0x000ea20000300800 */
[----:B------:R-:W2:Y:S03]  /*ddfe0*/  LDL.LU R6, [R1+0x85cc] ;  /* 0x0085cc0001067983 */ /* 0x000ea60000300800 */
[----:B------:R-:W-:Y:S01]  /*ddff0*/  STL.64 [R1+0x84c8], R18 ;  /* 0x0084c81201007387 */ /* 0x000fe20000100a00 */
[----:B0-----:R0:W-:Y:S02]  /*de000*/  STL.64 [R1+0x8360], R22 ;  /* 0x0083601601007387 */ /* 0x0011e40000100a00 */
        /* <DEDUP_REMOVED lines=46> */
[----:B----4-:R-:W-:-:S02]  /*de2f0*/  IMAD.MOV.U32 R19, RZ, RZ, R8 ;  /* 0x000000ffff137224 */ /* 0x010fc400078e0008 */
[----:B------:R-:W-:Y:S01]  /*de300*/  IMAD.MOV.U32 R18, RZ, RZ, R9 ;  /* 0x000000ffff127224 */ /* 0x000fe200078e0009 */
[----:B------:R-:W4:Y:S01]  /*de310*/  LDL.LU R8, [R1+0x5b0] ;  /* 0x0005b00001087983 */ /* 0x000f220000300800 */
[----:B------:R-:W4:Y:S02]  /*de320*/  LDL.LU R9, [R1+0x5b4] ;  /* 0x0005b40001097983 */ /* 0x000f240000300800 */
[----:B------:R-:W2:Y:S02]  /*de330*/  LDL.LU R10, [R1+0x5b8] ;  /* 0x0005b800010a7983 */ /* 0x000ea40000300800 */
[----:B------:R-:W2:Y:S02]  /*de340*/  LDL.LU R11, [R1+0x5bc] ;  /* 0x0005bc00010b7983 */ /* 0x000ea40000300800 */
[----:B--2---:R-:W-:Y:S01]  /*de350*/  STL.64 [R1+0x8590], R10 ;  /* 0x0085900a01007387 */ /* 0x004fe20000100a00 */
[----:B----4-:R0:W-:Y:S02]  /*de360*/  STL.64 [R1+0x8588], R8 ;  /* 0x0085880801007387 */ /* 0x0101e40000100a00 */
[----:B------:R-:W2:Y:S02]  /*de370*/  LDL.LU R12, [R1+0x5c0] ;  /* 0x0005c000010c7983 */ /* 0x000ea40000300800 */
[----:B------:R-:W2:Y:S01]  /*de380*/  LDL.LU R13, [R1+0x5c4] ;  /* 0x0005c400010d7983 */ /* 0x000ea20000300800 */
[----:B------:R-:W4:Y:S01]  /*de390*/  LDL.LU R14, [R1+0x5c8] ;  /* 0x0005c800010e7983 */ /* 0x000f220000300800 */
[----:B------:R-:W4:Y:S02]  /*de3a0*/  LDL.LU R15, [R1+0x5cc] ;  /* 0x0005cc00010f7983 */ /* 0x000f240000300800 */
[----:B---3--:R-:W-:-:S02]  /*de3b0*/  IMAD.MOV.U32 R26, RZ, RZ, R7 ;  /* 0x000000ffff1a7224 */ /* 0x008fc400078e0007 */
[----:B------:R-:W-:Y:S01]  /*de3c0*/  IMAD.MOV.U32 R27, RZ, RZ, R29 ;  /* 0x000000ffff1b7224 */ /* 0x000fe200078e001d */
[----:B----4-:R1:W-:Y:S01]  /*de3d0*/  STL.64 [R1+0x85a0], R14 ;  /* 0x0085a00e01007387 */ /* 0x0103e20000100a00 */
[----:B--2---:R2:W-:Y:S02]  /*de3e0*/  STL.64 [R1+0x8598], R12 ;  /* 0x0085980c01007387 */ /* 0x0045e40000100a00 */
[----:B------:R-:W3:Y:S02]  /*de3f0*/  LDL.LU R7, [R1+0x85c8] ;  /* 0x0085c80001077983 */ /* 0x000ee40000300800 */
[----:B------:R-:W-:Y:S01]  /*de400*/  STL.64 [R1+0x85a8], R26 ;  /* 0x0085a81a01007387 */ /* 0x000fe20000100a00 */
[----:B0-----:R-:W4:Y:S01]  /*de410*/  LDL.LU R8, [R1+0x5d0] ;  /* 0x0005d00001087983 */ /* 0x001f220000300800 */
[----:B------:R-:W4:Y:S02]  /*de420*/  LDL.LU R9, [R1+0x5d4] ;  /* 0x0005d40001097983 */ /* 0x000f240000300800 */
[----:B------:R-:W2:Y:S02]  /*de430*/  LDL.LU R10, [R1+0x5d8] ;  /* 0x0005d800010a7983 */ /* 0x000ea40000300800 */
[----:B------:R-:W2:Y:S02]  /*de440*/  LDL.LU R11, [R1+0x5dc] ;  /* 0x0005dc00010b7983 */ /* 0x000ea40000300800 */
[----:B-1----:R-:W-:-:S02]  /*de450*/  IMAD.MOV.U32 R14, RZ, RZ, R28 ;  /* 0x000000ffff0e7224 */ /* 0x002fc400078e001c */
[----:B------:R-:W-:Y:S01]  /*de460*/  IMAD.MOV.U32 R15, RZ, RZ, R3 ;  /* 0x000000ffff0f7224 */ /* 0x000fe200078e0003 */
[----:B--2---:R-:W-:Y:S01]  /*de470*/  STL.64 [R1+0x85b8], R10 ;  /* 0x0085b80a01007387 */ /* 0x004fe20000100a00 */
[----:B----4-:R-:W-:Y:S03]  /*de480*/  STL.64 [R1+0x85b0], R8 ;  /* 0x0085b00801007387 */ /* 0x010fe60000100a00 */
[----:B------:R0:W-:Y:S02]  /*de490*/  STL.64 [R1+0x85c0], R14 ;  /* 0x0085c00e01007387 */ /* 0x0001e40000100a00 */
[----:B------:R-:W3:Y:S01]  /*de4a0*/  LDL.LU R12, [R1+0x5f0] ;  /* 0x0005f000010c7983 */ /* 0x000ee20000300800 */
[----:B------:R-:W3:Y:S04]  /*de4b0*/  LDL.LU R13, [R1+0x5f4] ;  /* 0x0005f400010d7983 */ /* 0x000ee80000300800 */
[----:B0-----:R-:W3:Y:S01]  /*de4c0*/  LDL.LU R14, [R1+0x5f8] ;  /* 0x0005f800010e7983 */ /* 0x001ee20000300800 */
[----:B------:R-:W3:Y:S02]  /*de4d0*/  LDL.LU R15, [R1+0x5fc] ;  /* 0x0005fc00010f7983 */ /* 0x000ee40000300800 */
[----:B------:R-:W2:Y:S02]  /*de4e0*/  LDL.LU R24, [R1+0x5e0] ;  /* 0x0005e00001187983 */ /* 0x000ea40000300800 */
[----:B------:R-:W2:Y:S01]  /*de4f0*/  LDL.LU R25, [R1+0x5e4] ;  /* 0x0005e40001197983 */ /* 0x000ea20000300800 */
[----:B------:R-:W2:Y:S01]  /*de500*/  LDL.LU R26, [R1+0x5e8] ;  /* 0x0005e800011a7983 */ /* 0x000ea20000300800 */
[----:B------:R-:W2:Y:S02]  /*de510*/  LDL.LU R27, [R1+0x5ec] ;  /* 0x0005ec00011b7983 */ /* 0x000ea40000300800 */
[----:B------:R-:W-:Y:S02]  /*de520*/  STL.64 [R1+0x8558], R18 ;  /* 0x0085581201007387 */ /* 0x000fe40000100a00 */
[----:B------:R-:W-:Y:S01]  /*de530*/  STL.64 [R1+0x8508], R22 ;  /* 0x0085081601007387 */ /* 0x000fe20000100a00 */
[----:B------:R0:W-:Y:S04]  /*de540*/  STL.64 [R1+0x8500], R20 ;  /* 0x0085001401007387 */ /* 0x0001e80000100a00 */
[----:B0-----:R-:W4:Y:S01]  /*de550*/  LDL.LU R20, [R1+0x560] ;  /* 0x0005600001147983 */ /* 0x001f220000300800 */
[----:B------:R-:W4:Y:S02]  /*de560*/  LDL.LU R21, [R1+0x564] ;  /* 0x0005640001157983 */ /* 0x000f240000300800 */
[----:B------:R-:W2:Y:S02]  /*de570*/  LDL.LU R22, [R1+0x568] ;  /* 0x0005680001167983 */ /* 0x000ea40000300800 */
[----:B------:R-:W2:Y:S01]  /*de580*/  LDL.LU R23, [R1+0x56c] ;  /* 0x00056c0001177983 */ /* 0x000ea20000300800 */
[----:B------:R-:W3:Y:S01]  /*de590*/  LDL.LU R16, [R1+0x5a0] ;  /* 0x0005a00001107983 */ /* 0x000ee20000300800 */
[----:B------:R-:W3:Y:S02]  /*de5a0*/  LDL.LU R17, [R1+0x5a4] ;  /* 0x0005a40001117983 */ /* 0x000ee40000300800 */
[----:B------:R-:W3:Y:S02]  /*de5b0*/  LDL.LU R18, [R1+0x5a8] ;  /* 0x0005a80001127983 */ /* 0x000ee40000300800 */
[----:B------:R-:W3:Y:S01]  /*de5c0*/  LDL.LU R19, [R1+0x5ac] ;  /* 0x0005ac0001137983 */ /* 0x000ee20000300800 */
        /* <DEDUP_REMOVED lines=17> */
[----:B0-----:R-:W2:Y:S01]  /*de6e0*/  LDL.LU R20, [R1+0x590] ;  /* 0x0005900001147983 */ /* 0x001ea20000300800 */
[----:B------:R-:W2:Y:S02]  /*de6f0*/  LDL.LU R21, [R1+0x594] ;  /* 0x0005940001157983 */ /* 0x000ea40000300800 */
[----:B------:R-:W2:Y:S02]  /*de700*/  LDL.LU R22, [R1+0x598] ;  /* 0x0005980001167983 */ /* 0x000ea40000300800 */
[----:B------:R-:W2:Y:S01]  /*de710*/  LDL.LU R23, [R1+0x59c] ;  /* 0x00059c0001177983 */ /* 0x000ea20000300800 */
[----:B------:R-:W3:Y:S11]  /*de720*/  LDL.LU.64 R14, [R1+0x85c0] ;  /* 0x0085c000010e7983 */ /* 0x000ef60000300a00 */
[----:B------:R-:W-:Y:S01]  /*de730*/  @!UPT UIADD3 URZ, URZ, URZ, URZ ;  /* 0x0000003f3f3ff290 */ /* 0x000fe2000fffe03f */
[----:B------:R-:W-:Y:S02]  /*de740*/  STL.64 [R1+0x5f0], R8 ;  /* 0x0005f00801007387 */ /* 0x000fe40000100a00 */
[----:B------:R0:W-:Y:S02]  /*de750*/  STL.64 [R1+0x5f8], R10 ;  /* 0x0005f80a01007387 */ /* 0x0001e40000100a00 */
[----:B0-----:R-:W4:Y:S01]  /*de760*/  LDL.LU.64 R10, [R1+0x85b8] ;  /* 0x0085b800010a7983 */ /* 0x001f220000300a00 */
[----:B------:R-:W4:Y:S01]  /*de770*/  LDL.LU.64 R8, [R1+0x85b0] ;  /* 0x0085b00001087983 */ /* 0x000f220000300a00 */
[C---:B---3--:R-:W-:Y:S02]  /*de780*/  HMMA.16816.F32.BF16 R12, R4.reuse, R14, R24 ;  /* 0x0000000e040c723c */ /* 0x048fe40000041818 */
[----:B------:R-:W4:Y:S11]  /*de790*/  LDL.LU.64 R26, [R1+0x85a8] ;  /* 0x0085a800011a7983 */ /* 0x000f360000300a00 */
[----:B------:R-:W-:Y:S10]  /*de7a0*/  @!UPT UIADD3 URZ, URZ, URZ, URZ ;  /* 0x0000003f3f3ff290 */ /* 0x000ff4000fffe03f */
[----:B------:R-:W-:Y:S01]  /*de7b0*/  STL.64 [R1+0x5e0], R12 ;  /* 0x0005e00c01007387 */ /* 0x000fe20000100a00 */
[----:B------:R0:W-:Y:S03]  /*de7c0*/  STL.64 [R1+0x5e8], R14 ;  /* 0x0005e80e01007387 */ /* 0x0001e60000100a00 */
[----:B0-----:R-:W3:Y:S01]  /*de7d0*/  LDL.LU.64 R14, [R1+0x85a0] ;  /* 0x0085a000010e7983 */ /* 0x001ee20000300a00 */
[----:B------:R-:W3:Y:S01]  /*de7e0*/  LDL.LU.64 R12, [R1+0x8598] ;  /* 0x00859800010c7983 */ /* 0x000ee20000300a00 */
[C---:B----4-:R-:W-:Y:S02]  /*de7f0*/  HMMA.16816.F32.BF16 R24, R4.reuse, R26, R8 ;  /* 0x0000001a0418723c */ /* 0x050fe40000041808 */
[----:B------:R-:W4:Y:S01]  /*de800*/  LDL.LU.64 R10, [R1+0x8590] ;  /* 0x00859000010a7983 */ /* 0x000f220000300a00 */
[----:B------:R-:W4:Y:S11]  /*de810*/  LDL.LU.64 R8, [R1+0x8588] ;  /* 0x0085880001087983 */ /* 0x000f360000300a00 */
        /* <DEDUP_REMOVED lines=31> */
[----:B0-----:R-:W3:Y:S01]  /*dea10*/  LDL.LU.64 R18, [R1+0x8558] ;  /* 0x0085580001127983 */ /* 0x001ee20000300a00 */
[----:B------:R0:W-:Y:S02]  /*dea20*/  STL.64 [R1+0x8440], R10 ;  /* 0x0084400a01007387 */ /* 0x0001e40000100a00 */
[----:B----4-:R-:W-:Y:S01]  /*dea30*/  STL.64 [R1+0x8438], R8 ;  /* 0x0084380801007387 */ /* 0x010fe20000100a00 */
[----:B0-----:R-:W4:Y:S01]  /*dea40*/  LDL.LU.64 R10, [R1+0x28] ;  /* 0x00002800010a7983 */ /* 0x001f220000300a00 */
        /* <DEDUP_REMOVED lines=61> */
[----:B0-----:R-:W3:Y:S01]  /*dee20*/  LDL.LU.64 R18, [R1+0x8488] ;  /* 0x0084880001127983 */ /* 0x001ee20000300a00 */
[----:B------:R-:W3:Y:S02]  /*dee30*/  LDL.LU.64 R16, [R1+0x8480] ;  /* 0x0084800001107983 */ /* 0x000ee40000300a00 */
[----:B---3--:R-:W-:Y:S01]  /*dee40*/  HMMA.16816.F32.BF16 R4, R4, R22, R16 ;  /* 0x000000160404723c */ /* 0x008fe20000041810 */
[----:B------:R-:W4:Y:S01]  /*dee50*/  LDL.LU.64 R18, [R1+0x8478] ;  /* 0x0084780001127983 */ /* 0x000f220000300a00 */
[----:B------:R-:W4:Y:S02]  /*dee60*/  LDL.LU.64 R16, [R1+0x8470] ;  /* 0x0084700001107983 */ /* 0x000f240000300a00 */
[----:B------:R0:W-:Y:S02]  /*dee70*/  STL.64 [R1+0x8378], R22 ;  /* 0x0083781601007387 */ /* 0x0001e40000100a00 */
[----:B------:R-:W4:Y:S11]  /*dee80*/  LDL.LU R20, [R1+0x390] ;  /* 0x0003900001147983 */ /* 0x000f360000300800 */
[----:B------:R-:W-:Y:S06]  /*dee90*/  @!UPT UIADD3 URZ, URZ, URZ, URZ ;  /* 0x0000003f3f3ff290 */ /* 0x000fec000fffe03f */
[----:B------:R-:W-:Y:S01]  /*deea0*/  STL.64 [R1+0x930], R4 ;  /* 0x0009300401007387 */ /* 0x000fe20000100a00 */
[----:B------:R1:W-:Y:S02]  /*deeb0*/  STL.64 [R1+0x938], R6 ;  /* 0x0009380601007387 */ /* 0x0003e40000100a00 */
[----:B------:R-:W4:Y:S02]  /*deec0*/  LDL.LU R21, [R1+0x394] ;  /* 0x0003940001157983 */ /* 0x000f240000300800 */
[----:B0-----:R-:W4:Y:S01]  /*deed0*/  LDL.LU R22, [R1+0x398] ;  /* 0x0003980001167983 */ /* 0x001f220000300800 */
[----:B------:R-:W4:Y:S04]  /*deee0*/  LDL.LU R23, [R1+0x39c] ;  /* 0x00039c0001177983 */ /* 0x000f280000300800 */
[----:B-1----:R-:W3:Y:S04]  /*deef0*/  LDL R6, [R1+0x3f7c] ;  /* 0x003f7c0001067983 */ /* 0x002ee80000100800 */
[----:B------:R-:W3:Y:S04]  /*def00*/  LDL R7, [R1+0xb38] ;  /* 0x000b380001077983 */ /* 0x000ee80000100800 */
[----:B---3--:R4:W-:Y:S02]  /*def10*/  STL.64 [R1+0x8410], R6 ;  /* 0x0084100601007387 */ /* 0x0089e40000100a00 */
[C---:B----4-:R-:W-:Y:S11]  /*def20*/  HMMA.16816.F32.BF16 R4, R16.reuse, R10, R20 ;  /* 0x0000000a1004723c */ /* 0x050ff60000041814 */
[----:B------:R-:W-:Y:S11]  /*def30*/  @!UPT UIADD3 URZ, URZ, URZ, URZ ;  /* 0x0000003f3f3ff290 */ /* 0x000ff6000fffe03f */
[----:B------:R-:W-:Y:S01]  /*def40*/  @!UPT UIADD3 URZ, URZ, URZ, URZ ;  /* 0x0000003f3f3ff290 */ /* 0x000fe2000fffe03f */
[----:B------:R-:W-:Y:S01]  /*def50*/  STL.64 [R1+0x390], R4 ;  /* 0x0003900401007387 */ /* 0x000fe20000100a00 */
[----:B------:R2:W-:Y:S02]  /*def60*/  STL.64 [R1+0x398], R6 ;  /* 0x0003980601007387 */ /* 0x0005e40000100a00 */
[----:B--2---:R-:W-:Y:S11]  /*def70*/  HMMA.16816.F32.BF16 R4, R16, R26, R12 ;  /* 0x0000001a1004723c */ /* 0x004ff6000004180c */
[----:B------:R-:W-:Y:S11]  /*def80*/  @!UPT UIADD3 URZ, URZ, URZ, URZ ;  /* 0x0000003f3f3ff290 */ /* 0x000ff6000fffe03f */
[----:B------:R-:W-:Y:S01]  /*def90*/  @!UPT UIADD3 URZ, URZ, URZ, URZ ;  /* 0x0000003f3f3ff290 */ /* 0x000fe2000fffe03f */
[----:B------:R-:W-:Y:S01]  /*defa0*/  STL.64 [R1+0x380], R4 ;  /* 0x0003800401007387 */ /* 0x000fe20000100a00 */
[----:B------:R-:W-:Y:S02]  /*defb0*/  STL.64 [R1+0x388], R6 ;  /* 0x0003880601007387 */ /* 0x000fe40000100a00 */
[----:B------:R-:W2:Y:S02]  /*defc0*/  LDL.LU R12, [R1+0x360] ;  /* 0x00036000010c7983 */ /* 0x000ea40000300800 */
[----:B------:R-:W2:Y:S01]  /*defd0*/  LDL.LU R13, [R1+0x364] ;  /* 0x00036400010d7983 */ /* 0x000ea20000300800 */
[----:B------:R-:W3:Y:S01]  /*defe0*/  LDL.LU R14, [R1+0x368] ;  /* 0x00036800010e7983 */ /* 0x000ee20000300800 */
[----:B------:R-:W3:Y:S02]  /*deff0*/  LDL.LU R15, [R1+0x36c] ;  /* 0x00036c00010f7983 */ /* 0x000ee40000300800 */
[----:B------:R-:W-:Y:S02]  /*df000*/  IMAD.MOV.U32 R23, RZ, RZ, R26 ;  /* 0x000000ffff177224 */ /* 0x000fe400078e001a */
[----:B------:R-:W-:-:S02]  /*df010*/  IMAD.MOV.U32 R22, RZ, RZ, R27 ;  /* 0x000000ffff167224 */ /* 0x000fc400078e001b */
        /* <DEDUP_REMOVED lines=8> */
[----:B------:R-:W2:Y:S01]  /*df0a0*/  LDL.LU.64 R26, [R1+0x8] ;  /* 0x00000800011a7983 */ /* 0x000ea20000300a00 */
[----:B------:R-:W3:Y:S02]  /*df0b0*/  LDL.LU R8, [R1+0x350] ;  /* 0x0003500001087983 */ /* 0x000ee40000300800 */
[----:B------:R-:W3:Y:S02]  /*df0c0*/  LDL.LU R9, [R1+0x354] ;  /* 0x0003540001097983 */ /* 0x000ee40000300800 */
[----:B------:R-:W3:Y:S01]  /*df0d0*/  LDL.LU R10, [R1+0x358] ;  /* 0x00035800010a7983 */ /* 0x000ee20000300800 */
[----:B------:R-:W3:Y:S01]  /*df0e0*/  LDL.LU R11, [R1+0x35c] ;  /* 0x00035c00010b7983 */ /* 0x000ee20000300800 */
[----:B------:R-:W4:Y:S02]  /*df0f0*/  LDL.LU R4, [R1+0x320] ;  /* 0x0003200001047983 */ /* 0x000f240000300800 */
[----:B------:R-:W4:Y:S02]  /*df100*/  LDL.LU R5, [R1+0x324] ;  /* 0x0003240001057983 */ /* 0x000f240000300800 */
[----:B------:R-:W2:Y:S01]  /*df110*/  LDL.LU R6, [R1+0x328] ;  /* 0x0003280001067983 */ /* 0x000ea20000300800 */
[----:B------:R-:W2:Y:S04]  /*df120*/  LDL.LU R7, [R1+0x32c] ;  /* 0x00032c0001077983 */ /* 0x000ea80000300800 */
[----:B--2---:R0:W-:Y:S01]  /*df130*/  STL.64 [R1+0x8420], R6 ;  /* 0x0084200601007387 */ /* 0x0041e20000100a00 */
[----:B----4-:R1:W-:Y:S03]  /*df140*/  STL.64 [R1+0x8418], R4 ;  /* 0x0084180401007387 */ /* 0x0103e60000100a00 */
[----:B0-----:R-:W2:Y:S04]  /*df150*/  LDL.LU.64 R6, [R1+0x38] ;  /* 0x0000380001067983 */ /* 0x001ea80000300a00 */
[----:B--2---:R0:W-:Y:S01]  /*df160*/  STL.64 [R1+0x8430], R6 ;  /* 0x0084300601007387 */ /* 0x0041e20000100a00 */
[----:B-1----:R-:W2:Y:S02]  /*df170*/  LDL.LU R4, [R1+0x340] ;  /* 0x0003400001047983 */ /* 0x002ea40000300800 */
[----:B------:R-:W2:Y:S01]  /*df180*/  LDL.LU R5, [R1+0x344] ;  /* 0x0003440001057983 */ /* 0x000ea20000300800 */
[----:B0-----:R-:W2:Y:S01]  /*df190*/  LDL.LU R6, [R1+0x348] ;  /* 0x0003480001067983 */ /* 0x001ea20000300800 */
[----:B------:R-:W2:Y:S02]  /*df1a0*/  LDL.LU R7, [R1+0x34c] ;  /* 0x00034c0001077983 */ /* 0x000ea40000300800 */
[----:B------:R-:W-:Y:S02]  /*df1b0*/  STL.64 [R1+0x83f8], R22 ;  /* 0x0083f81601007387 */ /* 0x000fe40000100a00 */
[----:B------:R0:W-:Y:S02]  /*df1c0*/  STL.64 [R1+0x83f0], R20 ;  /* 0x0083f01401007387 */ /* 0x0001e40000100a00 */
[----:B0-----:R-:W4:Y:S01]  /*df1d0*/  LDL.LU R20, [R1+0x310] ;  /* 0x0003100001147983 */ /* 0x001f220000300800 */
[----:B------:R-:W4:Y:S02]  /*df1e0*/  LDL.LU R21, [R1+0x314] ;  /* 0x0003140001157983 */ /* 0x000f240000300800 */
[----:B------:R-:W2:Y:S02]  /*df1f0*/  LDL.LU R22, [R1+0x318] ;  /* 0x0003180001167983 */ /* 0x000ea40000300800 */
[----:B------:R-:W2:Y:S01]  /*df200*/  LDL.LU R23, [R1+0x31c] ;  /* 0x00031c0001177983 */ /* 0x000ea20000300800 */
[----:B------:R-:W-:Y:S01]  /*df210*/  HMMA.16816.F32.BF16 R12, R16, R26, R12 ;  /* 0x0000001a100c723c */ /* 0x000fe2000004180c */
[----:B--2---:R0:W-:Y:S01]  /*df220*/  STL.64 [R1+0x8408], R22 ;  /* 0x0084081601007387 */ /* 0x0041e20000100a00 */
[----:B----4-:R1:W-:Y:S03]  /*df230*/  STL.64 [R1+0x8400], R20 ;  /* 0x0084001401007387 */ /* 0x0103e60000100a00 */
[----:B0-----:R-:W2:Y:S01]  /*df240*/  LDL.LU.64 R22, [R1+0x158] ;  /* 0x0001580001167983 */ /* 0x001ea20000300a00 */
[----:B------:R-:W-:-:S02]  /*df250*/  IMAD.MOV.U32 R29, RZ, RZ, R26 ;  /* 0x000000ffff1d7224 */ /* 0x000fc400078e001a */
[----:B------:R-:W-:Y:S01]  /*df260*/  IMAD.MOV.U32 R28, RZ, RZ, R27 ;  /* 0x000000ffff1c7224 */ /* 0x000fe200078e001b */
[----:B--2---:R0:W-:Y:S01]  /*df270*/  STL.64 [R1+0x8428], R22 ;  /* 0x0084281601007387 */ /* 0x0041e20000100a00 */
[----:B-1----:R-:W2:Y:S02]  /*df280*/  LDL.LU R20, [R1+0x330] ;  /* 0x0003300001147983 */ /* 0x002ea40000300800 */
[----:B------:R-:W2:Y:S01]  /*df290*/  LDL.LU R21, [R1+0x334] ;  /* 0x0003340001157983 */ /* 0x000ea20000300800 */
[----:B0-----:R-:W2:Y:S01]  /*df2a0*/  LDL.LU R22, [R1+0x338] ;  /* 0x0003380001167983 */ /* 0x001ea20000300800 */
[----:B------:R-:W2:Y:S09]  /*df2b0*/  LDL.LU R23, [R1+0x33c] ;  /* 0x00033c0001177983 */ /* 0x000eb20000300800 */
[----:B------:R-:W-:Y:S02]  /*df2c0*/  STL.64 [R1+0x370], R12 ;  /* 0x0003700c01007387 */ /* 0x000fe40000100a00 */
[----:B------:R0:W-:Y:S02]  /*df2d0*/  STL.64 [R1+0x378], R14 ;  /* 0x0003780e01007387 */ /* 0x0001e40000100a00 */
[----:B0-----:R-:W4:Y:S01]  /*df2e0*/  LDL.LU.64 R14, [R1+0x8468] ;  /* 0x00846800010e7983 */ /* 0x001f220000300a00 */
[----:B------:R-:W4:Y:S02]  /*df2f0*/  LDL.LU.64 R12, [R1+0x8460] ;  /* 0x00846000010c7983 */ /* 0x000f240000300a00 */
[----:B------:R-:W4:Y:S02]  /*df300*/  LDL.LU.64 R26, [R1+0x8458] ;  /* 0x00845800011a7983 */ /* 0x000f240000300a00 */
[----:B------:R-:W2:Y:S01]  /*df310*/  LDL.LU.64 R24, [R1+0x8450] ;  /* 0x0084500001187983 */ /* 0x000ea20000300a00 */
[C---:B----4-:R-:W-:Y:S11]  /*df320*/  HMMA.16816.F32.BF16 R12, R16.reuse, R26, R12 ;  /* 0x0000001a100c723c */ /* 0x050ff6000004180c */
[----:B------:R-:W-:Y:S11]  /*df330*/  @!UPT UIADD3 URZ, URZ, URZ, URZ ;  /* 0x0000003f3f3ff290 */ /* 0x000ff6000fffe03f */
[----:B------:R-:W-:Y:S01]  /*df340*/  @!UPT UIADD3 URZ, URZ, URZ, URZ ;  /* 0x0000003f3f3ff290 */ /* 0x000fe2000fffe03f */
[----:B------:R-:W-:Y:S01]  /*df350*/  STL.64 [R1+0x360], R12 ;  /* 0x0003600c01007387 */ /* 0x000fe20000100a00 */
[----:B------:R0:W-:Y:S03]  /*df360*/  STL.64 [R1+0x368], R14 ;  /* 0x0003680e01007387 */ /* 0x0001e60000100a00 */
[----:B0-----:R-:W3:Y:S01]  /*df370*/  LDL.LU.64 R14, [R1+0x8448] ;  /* 0x00844800010e7983 */ /* 0x001ee20000300a00 */
[----:B------:R0:W-:Y:S02]  /*df380*/  STL.64 [R1+0x8310], R26 ;  /* 0x0083101a01007387 */ /* 0x0001e40000100a00 */
[----:B--2---:R-:W-:Y:S01]  /*df390*/  STL.64 [R1+0x8308], R24 ;  /* 0x0083081801007387 */ /* 0x004fe20000100a00 */
[----:B0-----:R-:W2:Y:S01]  /*df3a0*/  LDL.LU.64 R26, [R1+0x138] ;  /* 0x00013800011a7983 */ /* 0x001ea20000300a00 */
[C---:B---3--:R-:W-:Y:S11]  /*df3b0*/  HMMA.16816.F32.BF16 R8, R16.reuse, R14, R8 ;  /* 0x0000000e1008723c */ /* 0x048ff60000041808 */
        /* <DEDUP_REMOVED lines=14> */
[----:B0-----:R-:W2:Y:S01]  /*df4a0*/  LDL.LU R8, [R1+0x300] ;  /* 0x0003000001087983 */ /* 0x001ea20000300800 */
[----:B------:R-:W2:Y:S02]  /*df4b0*/  LDL.LU R9, [R1+0x304] ;  /* 0x0003040001097983 */ /* 0x000ea40000300800 */
[----:B------:R-:W2:Y:S02]  /*df4c0*/  LDL.LU R10, [R1+0x308] ;  /* 0x00030800010a7983 */ /* 0x000ea40000300800 */
        /* <DEDUP_REMOVED lines=10> */
[----:B------:R0:W-:Y:S01]  /*df570*/  STL.64 [R1+0x8320], R14 ;  /* 0x0083200e01007387 */ /* 0x0001e20000100a00 */
[----:B------:R-:W-:Y:S04]  /*df580*/  STL.64 [R1+0x8318], R12 ;  /* 0x0083180c01007387 */ /* 0x000fe80000100a00 */
[----:B0-----:R-:W4:Y:S01]  /*df590*/  LDL.LU.64 R14, [R1+0x148] ;  /* 0x00014800010e7983 */ /* 0x001f220000300a00 */
        /* <DEDUP_REMOVED lines=9> */
[----:B------:R-:W3:Y:S01]  /*df630*/  LDL.LU.64 R20, [R1+0x8400] ;  /* 0x0084000001147983 */ /* 0x000ee20000300a00 */
[----:B--2---:R-:W-:Y:S01]  /*df640*/  HMMA.16816.F32.BF16 R8, R16, R26, R8 ;  /* 0x0000001a1008723c */ /* 0x004fe20000041808 */
[----:B----4-:R-:W-:Y:S01]  /*df650*/  IMAD.MOV.U32 R2, RZ, RZ, R15 ;  /* 0x000000ffff027224 */ /* 0x010fe200078e000f */
[----:B------:R-:W-:Y:S01]  /*df660*/  STL [R1+0x82c8], R4 ;  /* 0x0082c80401007387 */ /* 0x000fe20000100800 */
[----:B------:R-:W-:Y:S02]  /*df670*/  STL [R1+0x82c4], R5 ;  /* 0x0082c40501007387 */ /* 0x000fe40000100800 */
[----:B------:R-:W-:-:S03]  /*df680*/  IMAD.MOV.U32 R0, RZ, RZ, R14 ;  /* 0x000000ffff007224 */ /* 0x000fc600078e000e */
[----:B---3--:R-:W-:Y:S11]  /*df690*/  HMMA.16816.F32.BF16 R20, R16, R14, R20 ;  /* 0x0000000e1014723c */ /* 0x008ff60000041814 */
[----:B------:R-:W-:Y:S11]  /*df6a0*/  @!UPT UIADD3 URZ, URZ, URZ, URZ ;  /* 0x0000003f3f3ff290 */ /* 0x000ff6000fffe03f */
[----:B------:R-:W-:Y:S01]  /*df6b0*/  @!UPT UIADD3 URZ, URZ, URZ, URZ ;  /* 0x0000003f3f3ff290 */ /* 0x000fe2000fffe03f */
        /* <DEDUP_REMOVED lines=16> */
[----:B--2---:R0:W-:Y:S01]  /*df7c0*/  STL.64 [R1+0x8330], R10 ;  /* 0x0083300a01007387 */ /* 0x0041e20000100a00 */
[----:B----4-:R-:W-:Y:S03]  /*df7d0*/  STL.64 [R1+0x8328], R8 ;  /* 0x0083280801007387 */ /* 0x010fe60000100a00 */
[----:B------:R1:W-:Y:S02]  /*df7e0*/  STL.64 [R1+0x8338], R26 ;  /* 0x0083381a01007387 */ /* 0x0003e40000100a00 */
[----:B------:R-:W2:Y:S01]  /*df7f0*/  LDL.LU R12, [R1+0x70] ;  /* 0x00007000010c7983 */ /* 0x000ea20000300800 */
[----:B------:R-:W2:Y:S01]  /*df800*/  LDL.LU R13, [R1+0x74] ;  /* 0x00007400010d7983 */ /* 0x000ea20000300800 */
[----:B------:R-:W4:Y:S02]  /*df810*/  LDL.LU R14, [R1+0x78] ;  /* 0x00007800010e7983 */ /* 0x000f240000300800 */
[----:B------:R-:W4:Y:S02]  /*df820*/  LDL.LU R15, [R1+0x7c] ;  /* 0x00007c00010f7983 */ /* 0x000f240000300800 */
[----:B0-----:R-:W-:-:S02]  /*df830*/  IMAD.MOV.U32 R10, RZ, RZ, R23 ;  /* 0x000000ffff0a7224 */ /* 0x001fc400078e0017 */
[----:B------:R-:W-:Y:S01]  /*df840*/  IMAD.MOV.U32 R11, RZ, RZ, R22 ;  /* 0x000000ffff0b7224 */ /* 0x000fe200078e0016 */
[----:B----4-:R-:W-:Y:S01]  /*df850*/  STL.64 [R1+0x8348], R14 ;  /* 0x0083480e01007387 */ /* 0x010fe20000100a00 */
[----:B--2---:R-:W-:Y:S03]  /*df860*/  STL.64 [R1+0x8340], R12 ;  /* 0x0083400c01007387 */ /* 0x004fe60000100a00 */
[----:B------:R-:W-:Y:S02]  /*df870*/  STL.64 [R1+0x8350], R10 ;  /* 0x0083500a01007387 */ /* 0x000fe40000100a00 */
[----:B------:R-:W2:Y:S01]  /*df880*/  LDL.LU R24, [R1+0x80] ;  /* 0x0000800001187983 */ /* 0x000ea20000300800 */
[----:B------:R-:W2:Y:S01]  /*df890*/  LDL.LU R25, [R1+0x84] ;  /* 0x0000840001197983 */ /* 0x000ea20000300800 */
[----:B-1----:R-:W4:Y:S02]  /*df8a0*/  LDL.LU R26, [R1+0x88] ;  /* 0x00008800011a7983 */ /* 0x002f240000300800 */
[----:B------:R-:W4:Y:S02]  /*df8b0*/  LDL.LU R27, [R1+0x8c] ;  /* 0x00008c00011b7983 */ /* 0x000f240000300800 */
[----:B------:R-:W2:Y:S02]  /*df8c0*/  LDL.LU.64 R22, [R1+0xe8] ;  /* 0x0000e80001167983 */ /* 0x000ea40000300a00 */
        /* <DEDUP_REMOVED lines=9> */
[----:B------:R-:W2:Y:S04]  /*df960*/  LDL.LU.64 R22, [R1+0x108] ;  /* 0x0001080001167983 */ /* 0x000ea80000300a00 */
[----:B--2---:R0:W-:Y:S04]  /*df970*/  STL.64 [R1+0x83c0], R22 ;  /* 0x0083c01601007387 */ /* 0x0041e80000100a00 */
[----:B0-----:R-:W2:Y:S04]  /*df980*/  LDL.LU.64 R22, [R1+0x118] ;  /* 0x0001180001167983 */ /* 0x001ea80000300a00 */
[----:B--2---:R0:W-:Y:S04]  /*df990*/  STL.64 [R1+0x83d8], R22 ;  /* 0x0083d81601007387 */ /* 0x0041e80000100a00 */
[----:B0-----:R-:W2:Y:S01]  /*df9a0*/  LDL.LU.64 R22, [R1+0x128] ;  /* 0x0001280001167983 */ /* 0x001ea20000300a00 */
        /* <DEDUP_REMOVED lines=34> */
[----:B------:R-:W-:Y:S01]  /*dfbd0*/  STL [R1+0x82d8], R3 ;  /* 0x0082d80301007387 */ /* 0x000fe20000100800 */
[----:B------:R-:W-:Y:S02]  /*dfbe0*/  STL [R1+0x82d4], R5 ;  /* 0x0082d40501007387 */ /* 0x000fe40000100800 */
[----:B------:R-:W-:-:S02]  /*dfbf0*/  IMAD.MOV.U32 R0, RZ, RZ, R22 ;  /* 0x000000ffff007224 */ /* 0x000fc400078e0016 */
        /* <DEDUP_REMOVED lines=52> */
[----:B---3--:R-:W-:Y:S02]  /*dff40*/  IMAD.MOV.U32 R14, RZ, RZ, R21 ;  /* 0x000000ffff0e7224 */ /* 0x008fe400078e0015 */
[----:B------:R-:W-:Y:S01]  /*dff50*/  IMAD.MOV.U32 R15, RZ, RZ, R20 ;  /* 0x000000ffff0f7224 */ /* 0x000fe200078e0014 */
[----:B--2---:R-:W-:Y:S01]  /*dff60*/  HMMA.16816.F32.BF16 R16, R16, R22, R24 ;  /* 0x000000161010723c */ /* 0x004fe20000041818 */
[----:B------:R-:W2:Y:S01]  /*dff70*/  LDL.LU.64 R26, [R1+0x8370] ;  /* 0x00837000011a7983 */ /* 0x000ea20000300a00 */
[----:B------:R-:W2:Y:S02]  /*dff80*/  LDL.LU.64 R24, [R1+0x8368] ;  /* 0x0083680001187983 */ /* 0x000ea40000300a00 */
[----:B------:R-:W-:-:S02]  /*dff90*/  IMAD.MOV.U32 R5, RZ, RZ, R22 ;  /* 0x000000ffff057224 */ /* 0x000fc400078e0016 */
[----:B------:R-:W-:Y:S11]  /*dffa0*/  IMAD.MOV.U32 R3, RZ, RZ, R23 ;  /* 0x000000ffff037224 */ /* 0x000ff600078e0017 */
[----:B------:R-:W-:Y:S06]  /*dffb0*/  @!UPT UIADD3 URZ, URZ, URZ, URZ ;  /* 0x0000003f3f3ff290 */ /* 0x000fec000fffe03f */
[----:B------:R0:W-:Y:S01]  /*dffc0*/  STL.64 [R1+0x950], R16 ;  /* 0x0009501001007387 */ /* 0x0001e20000100a00 */
[----:B------:R1:W-:Y:S02]  /*dffd0*/  STL.64 [R1+0x958], R18 ;  /* 0x0009581201007387 */ /* 0x0003e40000100a00 */
[----:B------:R-:W4:Y:S02]  /*dffe0*/  LDL.LU.64 R22, [R1+0x8360] ;  /* 0x0083600001167983 */ /* 0x000f240000300a00 */
[----:B------:R-:W4:Y:S01]  /*dfff0*/  LDL.LU.64 R20, [R1+0x8358] ;  /* 0x0083580001147983 */ /* 0x000f220000300a00 */
[----:B0-----:R-:W3:Y:S01]  /*e0000*/  LDL.LU R16, [R1+0x40] ;  /* 0x0000400001107983 */ /* 0x001ee20000300800 */
[----:B------:R-:W3:Y:S02]  /*e0010*/  LDL.LU R17, [R1+0x44] ;  /* 0x0000440001117983 */ /* 0x000ee40000300800 */
[----:B-1----:R-:W3:Y:S02]  /*e0020*/  LDL.LU R18, [R1+0x48] ;  /* 0x0000480001127983 */ /* 0x002ee40000300800 */
[----:B------:R-:W3:Y:S01]  /*e0030*/  LDL.LU R19, [R1+0x4c] ;  /* 0x00004c0001137983 */ /* 0x000ee20000300800 */
[C---:B----4-:R-:W-:Y:S01]  /*e0040*/  HMMA.16816.F32.BF16 R12, R20.reuse, R14, R8 ;  /* 0x0000000e140c723c */ /* 0x050fe20000041808 */
[----:B------:R-:W2:Y:S11]  /*e0050*/  LDL.LU.64 R10, [R1+0x8350] ;  /* 0x00835000010a7983 */ /* 0x000eb60000300a00 */
[----:B------:R-:W-:Y:S11]  /*e0060*/  @!UPT UIADD3 URZ, URZ, URZ, URZ ;  /* 0x0000003f3f3ff290 */ /* 0x000ff6000fffe03f */
[----:B------:R-:W-:Y:S01]  /*e0070*/  STL.64 [R1+0x920], R12 ;  /* 0x0009200c01007387 */ /* 0x000fe20000100a00 */
[----:B------:R0:W-:Y:S03]  /*e0080*/  STL.64 [R1+0x928], R14 ;  /* 0x0009280e01007387 */ /* 0x0001e60000100a00 */
[----:B0-----:R-:W4:Y:S01]  /*e0090*/  LDL.LU.64 R14, [R1+0x8348] ;  /* 0x00834800010e7983 */ /* 0x001f220000300a00 */
[----:B------:R-:W4:Y:S01]  /*e00a0*/  LDL.LU.64 R12, [R1+0x8340] ;  /* 0x00834000010c7983 */ /* 0x000f220000300a00 */
        /* <DEDUP_REMOVED lines=9> */
[----:B------:R-:W2:Y:S11]  /*e0140*/  LDL.LU.64 R12, [R1+0x8318] ;  /* 0x00831800010c7983 */ /* 0x000eb60000300a00 */
[----:B------:R-:W-:Y:S09]  /*e0150*/  @!UPT UIADD3 URZ, URZ, URZ, URZ ;  /* 0x0000003f3f3ff290 */ /* 0x000ff2000fffe03f */
[----:B------:R-:W-:Y:S01]  /*e0160*/  STL.64 [R1+0x900], R24 ;  /* 0x0009001801007387 */ /* 0x000fe20000100a00 */
[----:B------:R0:W-:Y:S03]  /*e0170*/  STL.64 [R1+0x908], R26 ;  /* 0x0009081a01007387 */ /* 0x0001e60000100a00 */
[----:B0-----:R-:W2:Y:S01]  /*e0180*/  LDL.LU.64 R26, [R1+0x8310] ;  /* 0x00831000011a7983 */ /* 0x001ea20000300a00 */
[----:B------:R-:W4:Y:S01]  /*e0190*/  LDL.LU.64 R24, [R1+0x8308] ;  /* 0x0083080001187983 */ /* 0x000f220000300a00 */
[C---:B--2---:R-:W-:Y:S11]  /*e01a0*/  HMMA.16816.F32.BF16 R8, R20.reuse, R26, R8 ;  /* 0x0000001a1408723c */ /* 0x044ff60000041808 */
[----:B------:R-:W-:Y:S11]  /*e01b0*/  @!UPT UIADD3 URZ, URZ, URZ, URZ ;  /* 0x0000003f3f3ff290 */ /* 0x000ff6000fffe03f */
[----:B------:R-:W-:Y:S01]  /*e01c0*/  @!UPT UIADD3 URZ, URZ, URZ, URZ ;  /* 0x0000003f3f3ff290 */ /* 0x000fe2000fffe03f */
[----:B------:R-:W-:Y:S01]  /*e01d0*/  STL.64 [R1+0x8f0], R8 ;  /* 0x0008f00801007387 */ /* 0x000fe20000100a00 */
[----:B------:R0:W-:Y:S03]  /*e01e0*/  STL.64 [R1+0x8f8], R10 ;  /* 0x0008f80a01007387 */ /* 0x0001e60000100a00 */
[----:B0-----:R-:W3:Y:S01]  /*e01f0*/  LDL.LU.64 R10, [R1+0x8300] ;  /* 0x00830000010a7983 */ /* 0x001ee20000300a00 */
[----:B------:R-:W2:Y:S02]  /*e0200*/  LDL.LU.64 R8, [R1+0x82f8] ;  /* 0x0082f80001087983 */ /* 0x000ea40000300a00 */
[----:B------:R-:W4:Y:S02]  /*e0210*/  LDL.LU R26, [R1+0x58] ;  /* 0x00005800011a7983 */ /* 0x000f240000300800 */
[----:B------:R-:W4:Y:S02]  /*e0220*/  LDL.LU R27, [R1+0x5c] ;  /* 0x00005c00011b7983 */ /* 0x000f240000300800 */
[C---:B----4-:R-:W-:Y:S11]  /*e0230*/  HMMA.16816.F32.BF16 R24, R20.reuse, R14, R24 ;  /* 0x0000000e1418723c */ /* 0x050ff60000041818 */
[----:B------:R-:W-:Y:S11]  /*e0240*/  @!UPT UIADD3 URZ, URZ, URZ, URZ ;  /* 0x0000003f3f3ff290 */ /* 0x000ff6000fffe03f */
[----:B------:R-:W-:Y:S01]  /*e0250*/  @!UPT UIADD3 URZ, URZ, URZ, URZ ;  /* 0x0000003f3f3ff290 */ /* 0x000fe2000fffe03f */
[----:B------:R-:W-:Y:S01]  /*e0260*/  STL.64 [R1+0x8e0], R24 ;  /* 0x0008e01801007387 */ /* 0x000fe20000100a00 */
[----:B------:R3:W-:Y:S02]  /*e0270*/  STL.64 [R1+0x8e8], R26 ;  /* 0x0008e81a01007387 */ /* 0x0007e40000100a00 */
[----:B---3--:R-:W-:Y:S01]  /*e0280*/  HMMA.16816.F32.BF16 R24, R20, R10, R16 ;  /* 0x0000000a1418723c */ /* 0x008fe20000041810 */
[----:B------:R-:W0:Y:S04]  /*e0290*/  LDSM.16.MT88.4 R16, [R7+0x4a000] ;  /* 0x04a000000710783b */ /* 0x000e280000004200 */
[----:B------:R-:W-:Y:S11]  /*e02a0*/  STL [R1+0x82a0], R7 ;  /* 0x0082a00701007387 */ /* 0x000ff60000100800 */
[----:B------:R-:W-:Y:S07]  /*e02b0*/  @!UPT UIADD3 URZ, URZ, URZ, URZ ;  /* 0x0000003f3f3ff290 */ /* 0x000fee000fffe03f */
[----:B------:R-:W-:Y:S01]  /*e02c0*/  STL.64 [R1+0x8d0], R24 ;  /* 0x0008d01801007387 */ /* 0x000fe20000100a00 */
[----:B------:R-:W-:Y:S02]  /*e02d0*/  STL.64 [R1+0x8d8], R26 ;  /* 0x0008d81a01007387 */ /* 0x000fe40000100a00 */
[----:B------:R-:W1:Y:S01]  /*e02e0*/  LDSM.16.M88.4 R24, [R6+0x4100] ;  /* 0x004100000618783b */ /* 0x000e620000000200 */
[----:B0-----:R-:W-:Y:S03]  /*e02f0*/  STL.64 [R1+0x81d0], R18 ;  /* 0x0081d01201007387 */ /* 0x001fe60000100a00 */
[----:B------:R-:W-:Y:S02]  /*e0300*/  STL.64 [R1+0x81c8], R16 ;  /* 0x0081c81001007387 */ /* 0x000fe40000100a00 */
[----:B------:R-:W0:Y:S04]  /*e0310*/  LDSM.16.M88.4 R16, [R6+0x100] ;  /* 0x000100000610783b */ /* 0x000e280000000200 */
[----:B-1----:R-:W-:Y:S01]  /*e0320*/  IMAD.MOV.U32 R7, RZ, RZ, R25 ;  /* 0x000000ffff077224 */ /* 0x002fe200078e0019 */
[----:B0-----:R0:W-:Y:S01]  /*e0330*/  STL.64 [R1+0x20], R16 ;  /* 0x0000201001007387 */ /* 0x0011e20000100a00 */
[----:B------:R-:W-:Y:S02]  /*e0340*/  STL.64 [R1+0x28], R18 ;  /* 0x0000281201007387 */ /* 0x000fe40000100a00 */
[----:B------:R-:W-:Y:S02]  /*e0350*/  STL.64 [R1+0x10], R24 ;  /* 0x0000101801007387 */ /* 0x000fe40000100a00 */
[----:B------:R-:W-:Y:S02]  /*e0360*/  STL.64 [R1+0x18], R26 ;  /* 0x0000181a01007387 */ /* 0x000fe40000100a00 */
[----:B0-----:R-:W-:-:S02]  /*e0370*/  IMAD.MOV.U32 R16, RZ, RZ, R24 ;  /* 0x000000ffff107224 */ /* 0x001fc400078e0018 */
[----:B------:R-:W0:Y:S04]  /*e0380*/  LDSM.16.M88.4 R24, [R6+0x8100] ;  /* 0x008100000618783b */ /* 0x000e280000000200 */
[----:B0-----:R-:W-:Y:S01]  /*e0390*/  STL.64 [R1], R24 ;  /* 0x0000001801007387 */ /* 0x001fe20000100a00 */
[----:B------:R-:W-:Y:S02]  /*e03a0*/  IMAD.MOV.U32 R28, RZ, RZ, R24 ;  /* 0x000000ffff1c7224 */ /* 0x000fe400078e0018 */
[----:B------:R-:W-:Y:S02]  /*e03b0*/  STL.64 [R1+0x8], R26 ;  /* 0x0000081a01007387 */ /* 0x000fe40000100a00 */
[----:B------:R-:W-:Y:S02]  /*e03c0*/  IMAD.MOV.U32 R29, RZ, RZ, R25 ;  /* 0x000000ffff1d7224 */ /* 0x000fe400078e0019 */
[----:B------:R-:W0:Y:S04]  /*e03d0*/  LDSM.16.M88.4 R24, [R6+0xc100] ;  /* 0x00c100000618783b */ /* 0x000e280000000200 */
[----:B0-----:R0:W-:Y:S02]  /*e03e0*/  STL.64 [R1+0x8198], R26 ;  /* 0x0081981a01007387 */ /* 0x0011e40000100a00 */
[----:B0-----:R-:W-:-:S02]  /*e03f0*/  IMAD.MOV.U32 R26, RZ, RZ, R13 ;  /* 0x000000ffff1a7224 */ /* 0x001fc400078e000d */
[----:B------:R-:W-:Y:S02]  /*e0400*/  IMAD.MOV.U32 R27, RZ, RZ, R12 ;  /* 0x000000ffff1b7224 */ /* 0x000fe400078e000c */
[----:B------:R-:W0:Y:S04]  /*e0410*/  LDSM.16.M88.4 R12, [R6+0x10100] ;  /* 0x01010000060c783b */ /* 0x000e280000000200 */
[----:B------:R-:W-:Y:S04]  /*e0420*/  STL.64 [R1+0x8190], R24 ;  /* 0x0081901801007387 */ /* 0x000fe80000100a00 */
[----:B0-----:R-:W-:Y:S01]  /*e0430*/  STL [R1+0x7868], R14 ;  /* 0x0078680e01007387 */ /* 0x001fe20000100800 */
[----:B------:R-:W-:Y:S02]  /*e0440*/  STL [R1+0x7864], R15 ;  /* 0x0078640f01007387 */ /* 0x000fe40000100800 */
[----:B------:R0:W-:Y:S02]  /*e0450*/  STL.64 [R1+0x81a0], R12 ;  /* 0x0081a00c01007387 */ /* 0x0001e40000100a00 */
[----:B0-----:R-:W3:Y:S01]  /*e0460*/  LDL.LU R12, [R1+0x880] ;  /* 0x00088000010c7983 */ /* 0x001ee20000300800 */
[----:B------:R-:W3:Y:S02]  /*e0470*/  LDL.LU R13, [R1+0x884] ;  /* 0x00088400010d7983 */ /* 0x000ee40000300800 */
[----:B--2---:R-:W-:-:S02]  /*e0480*/  IMAD.MOV.U32 R14, RZ, RZ, R9 ;  /* 0x000000ffff0e7224 */ /* 0x004fc400078e0009 */
[----:B------:R-:W-:Y:S02]  /*e0490*/  IMAD.MOV.U32 R15, RZ, RZ, R8 ;  /* 0x000000ffff0f7224 */ /* 0x000fe400078e0008 */
[----:B------:R-:W0:Y:S04]  /*e04a0*/  LDSM.16.M88.4 R8, [R6+0x14100] ;  /* 0x014100000608783b */ /* 0x000e280000000200 */
[----:B0-----:R-:W-:Y:S01]  /*e04b0*/  STL [R1+0x7860], R10 ;  /* 0x0078600a01007387 */ /* 0x001fe20000100800 */
[----:B------:R-:W-:Y:S02]  /*e04c0*/  STL [R1+0x785c], R11 ;  /* 0x00785c0b01007387 */ /* 0x000fe40000100800 */
[----:B------:R-:W-:Y:S02]  /*e04d0*/  STL.64 [R1+0x82b0], R22 ;  /* 0x0082b01601007387 */ /* 0x000fe40000100a00 */
[----:B------:R-:W-:Y:S02]  /*e04e0*/  STL.64 [R1+0x82a8], R20 ;  /* 0x0082a81401007387 */ /* 0x000fe40000100a00 */
[----:B------:R-:W-:-:S02]  /*e04f0*/  IMAD.MOV.U32 R18, RZ, RZ, R5 ;  /* 0x000000ffff127224 */ /* 0x000fc400078e0005 */
[----:B------:R-:W-:Y:S01]  /*e0500*/  IMAD.MOV.U32 R19, RZ, RZ, R3 ;  /* 0x000000ffff137224 */ /* 0x000fe200078e0003 */
[----:B---3--:R-:W-:Y:S01]  /*e0510*/  HMMA.16816.F32.BF16 R12, R20, R26, R12 ;  /* 0x0000001a140c723c */ /* 0x008fe2000004180c */
[----:B------:R-:W0:Y:S11]  /*e0520*/  LDSM.16.M88.4 R20, [R6+0x18100] ;  /* 0x018100000614783b */ /* 0x000e360000000200 */
[----:B------:R-:W-:Y:S11]  /*e0530*/  @!UPT UIADD3 URZ, URZ, URZ, URZ ;  /* 0x0000003f3f3ff290 */ /* 0x000ff6000fffe03f */
[----:B------:R-:W-:Y:S01]  /*e0540*/  STL.64 [R1+0x880], R12 ;  /* 0x0008800c01007387 */ /* 0x000fe20000100a00 */
[----:B------:R-:W-:Y:S02]  /*e0550*/  STL.64 [R1+0x888], R14 ;  /* 0x0008880e01007387 */ /* 0x000fe40000100a00 */
[----:B------:R-:W1:Y:S01]  /*e0560*/  LDSM.16.M88.4 R12, [R6+0x1c100] ;  /* 0x01c10000060c783b */ /* 0x000e620000000200 */
[----:B0-----:R-:W-:Y:S03]  /*e0570*/  STL.64 [R1+0x30], R20 ;  /* 0x0000301401007387 */ /* 0x001fe60000100a00 */
[----:B------:R-:W-:Y:S02]  /*e0580*/  STL.64 [R1+0x38], R22 ;  /* 0x0000381601007387 */ /* 0x000fe40000100a00 */
[----:B------:R-:W-:Y:S04]  /*e0590*/  LDSM.16.M88.4 R20, [R6+0x24100] ;  /* 0x024100000614783b */ /* 0x000fe80000000200 */
[----:B-1----:R-:W-:-:S02]  /*e05a0*/  IMAD.MOV.U32 R11, RZ, RZ, R12 ;  /* 0x000000ffff0b7224 */ /* 0x002fc400078e000c */
[----:B------:R-:W-:Y:S01]  /*e05b0*/  IMAD.MOV.U32 R10, RZ, RZ, R13 ;  /* 0x000000ffff0a7224 */ /* 0x000fe200078e000d */
[----:B------:R0:W-:Y:S01]  /*e05c0*/  STL.64 [R1+0xc0], R12 ;  /* 0x0000c00c01007387 */ /* 0x0001e20000100a00 */
[----:B------:R-:W-:Y:S03]  /*e05d0*/  STL.64 [R1+0xc8], R14 ;  /* 0x0000c80e01007387 */ /* 0x000fe60000100a00 */
[----:B------:R-:W-:Y:S01]  /*e05e0*/  STL.64 [R1+0x81b0], R10 ;  /* 0x0081b00a01007387 */ /* 0x000fe20000100a00 */
[----:B------:R-:W-:Y:S02]  /*e05f0*/  STL.64 [R1+0x81a8], R8 ;  /* 0x0081a80801007387 */ /* 0x000fe40000100a00 */
[----:B------:R-:W1:Y:S04]  /*e0600*/  LDSM.16.M88.4 R8, [R6+0x20100] ;  /* 0x020100000608783b */ /* 0x000e680000000200 */
[----:B0-----:R-:W-:-:S02]  /*e0610*/  IMAD.MOV.U32 R12, RZ, RZ, R16 ;  /* 0x000000ffff0c7224 */ /* 0x001fc400078e0010 */
[----:B------:R-:W-:Y:S01]  /*e0620*/  IMAD.MOV.U32 R13, RZ, RZ, R7 ;  /* 0x000000ffff0d7224 */ /* 0x000fe200078e0007 */
[----:B-1----:R-:W-:Y:S01]  /*e0630*/  STL.64 [R1+0xb0], R8 ;  /* 0x0000b00801007387 */ /* 0x002fe20000100a00 */
[----:B------:R-:W-:Y:S02]  /*e0640*/  STL.64 [R1+0xb8], R10 ;  /* 0x0000b80a01007387 */ /* 0x000fe40000100a00 */
[----:B------:R-:W2:Y:S02]  /*e0650*/  LDL.LU R5, [R1+0x82f4] ;  /* 0x0082f40001057983 */ /* 0x000ea40000300800 */
[----:B------:R-:W3:Y:S01]  /*e0660*/  LDL.LU R3, [R1+0x82f0] ;  /* 0x0082f00001037983 */ /* 0x000ee20000300800 */
[----:B------:R0:W-:Y:S02]  /*e0670*/  STL.64 [R1+0x81e0], R18 ;  /* 0x0081e01201007387 */ /* 0x0001e40000100a00 */
[----:B0-----:R-:W-:Y:S02]  /*e0680*/  IMAD.MOV.U32 R18, RZ, RZ, R0 ;  /* 0x000000ffff127224 */ /* 0x001fe400078e0000 */
[----:B------:R-:W-:Y:S01]  /*e0690*/  IMAD.MOV.U32 R19, RZ, RZ, R2 ;  /* 0x000000ffff137224 */ /* 0x000fe200078e0002 */
[----:B------:R-:W4:Y:S01]  /*e06a0*/  LDL.LU R0, [R1+0x82ec] ;  /* 0x0082ec0001007983 */ /* 0x000f220000300800 */
[----:B------:R-:W2:Y:S03]  /*e06b0*/  LDL.LU R2, [R1+0x82e8] ;  /* 0x0082e80001027983 */ /* 0x000ea60000300800 */
[----:B------:R-:W-:Y:S01]  /*e06c0*/  STL.64 [R1+0x81f8], R18 ;  /* 0x0081f81201007387 */ /* 0x000fe20000100a00 */
[----:B------:R0:W-:Y:S03]  /*e06d0*/  STL.64 [R1+0x81b8], R12 ;  /* 0x0081b80c01007387 */ /* 0x0001e60000100a00 */
[----:B0-----:R-:W2:Y:S01]  /*e06e0*/  LDL.64 R12, [R1+0x20] ;  /* 0x00002000010c7983 */ /* 0x001ea20000100a00 */
[----:B------:R-:W-:-:S03]  /*e06f0*/  IMAD.MOV.U32 R19, RZ, RZ, R4 ;  /* 0x000000ffff137224 */ /* 0x000fc600078e0004 */
[----:B--2---:R0:W-:Y:S04]  /*e0700*/  STL.64 [R1+0x81d8], R12 ;  /* 0x0081d80c01007387 */ /* 0x0041e80000100a00 */
[----:B0-----:R-:W2:Y:S01]  /*e0710*/  LDL.LU R12, [R1+0x500] ;  /* 0x00050000010c7983 */ /* 0x001ea20000300800 */
[----:B------:R-:W2:Y:S02]  /*e0720*/  LDL.LU R13, [R1+0x504] ;  /* 0x00050400010d7983 */ /* 0x000ea40000300800 */
[----:B------:R-:W2:Y:S02]  /*e0730*/  LDL.LU R14, [R1+0x508] ;  /* 0x00050800010e7983 */ /* 0x000ea40000300800 */
[----:B------:R-:W2:Y:S02]  /*e0740*/  LDL.LU R15, [R1+0x50c] ;  /* 0x00050c00010f7983 */ /* 0x000ea40000300800 */
[----:B------:R-:W-:-:S02]  /*e0750*/  IMAD.MOV.U32 R18, RZ, RZ, R5 ;  /* 0x000000ffff127224 */ /* 0x000fc400078e0005 */
[----:B------:R-:W3:Y:S01]  /*e0760*/  LDL.LU R5, [R1+0x82e4] ;  /* 0x0082e40001057983 */ /* 0x000ee20000300800 */
        /* <DEDUP_REMOVED lines=8> */
[----:B----4-:R-:W-:-:S02]  /*e07f0*/  IMAD.MOV.U32 R18, RZ, RZ, R0 ;  /* 0x000000ffff127224 */ /* 0x010fc400078e0000 */
[----:B---3--:R-:W-:Y:S01]  /*e0800*/  IMAD.MOV.U32 R19, RZ, RZ, R3 ;  /* 0x000000ffff137224 */ /* 0x008fe200078e0003 */
        /* <DEDUP_REMOVED lines=35> */
[----:B------:R3:W-:Y:S02]  /*e0a40*/  STL.64 [R1+0x8270], R18 ;  /* 0x0082701201007387 */ /* 0x0007e40000100a00 */
[----:B---3--:R-:W-:Y:S02]  /*e0a50*/  IMAD.MOV.U32 R18, RZ, RZ, R0 ;  /* 0x000000ffff127224 */ /* 0x008fe400078e0000 */
        /* <DEDUP_REMOVED lines=22> */
[----:B----4-:R-:W-:-:S02]  /*e0bc0*/  IMAD.MOV.U32 R18, RZ, RZ, R5 ;  /* 0x000000ffff127224 */ /* 0x010fc400078e0005 */
[----:B------:R-:W-:Y:S01]  /*e0bd0*/  IMAD.MOV.U32 R19, RZ, RZ, R4 ;  /* 0x000000ffff137224 */ /* 0x000fe200078e0004 */
[----:B--2---:R-:W-:Y:S01]  /*e0be0*/  STL.64 [R1+0x8298], R14 ;  /* 0x0082980e01007387 */ /* 0x004fe20000100a00 */
[----:B------:R0:W-:Y:S03]  /*e0bf0*/  STL.64 [R1+0x8290], R12 ;  /* 0x0082900c01007387 */ /* 0x0001e60000100a00 */
        /* <DEDUP_REMOVED lines=8> */
[----:B------:R-:W2:Y:S01]  /*e0c80*/  LDL.LU R24, [R1+0x4d0] ;  /* 0x0004d00001187983 */ /* 0x000ea20000300800 */
[----:B------:R-:W2:Y:S02]  /*e0c90*/  LDL.LU R25, [R1+0x4d4] ;  /* 0x0004d40001197983 */ /* 0x000ea40000300800 */
[----:B------:R-:W2:Y:S02]  /*e0ca0*/  LDL.LU R26, [R1+0x4d8] ;  /* 0x0004d800011a7983 */ /* 0x000ea40000300800 */
[----:B------:R-:W2:Y:S01]  /*e0cb0*/  LDL.LU R27, [R1+0x4dc] ;  /* 0x0004dc00011b7983 */ /* 0x000ea20000300800 */
        /* <DEDUP_REMOVED lines=15> */
[----:B------:R-:W1:Y:S04]  /*e0db0*/  LDSM.16.M88.4 R4, [R6+0x3c100] ;  /* 0x03c100000604783b */ /* 0x000e680000000200 */
[----:B0-----:R-:W-:Y:S01]  /*e0dc0*/  STL.64 [R1+0x50], R20 ;  /* 0x0000501401007387 */ /* 0x001fe20000100a00 */
[----:B------:R0:W-:Y:S03]  /*e0dd0*/  STL.64 [R1+0x58], R22 ;  /* 0x0000581601007387 */ /* 0x0001e60000100a00 */
[----:B0-----:R-:W2:Y:S01]  /*e0de0*/  LDL.LU.64 R22, [R1+0x82b0] ;  /* 0x0082b00001167983 */ /* 0x001ea20000300a00 */
[----:B------:R-:W2:Y:S02]  /*e0df0*/  LDL.LU.64 R20, [R1+0x82a8] ;  /* 0x0082a80001147983 */ /* 0x000ea40000300a00 */
[----:B-1----:R-:W-:Y:S02]  /*e0e00*/  STL.64 [R1+0x40], R4 ;  /* 0x0000400401007387 */ /* 0x002fe40000100a00 */
[----:B------:R0:W-:Y:S02]  /*e0e10*/  STL.64 [R1+0x48], R6 ;  /* 0x0000480601007387 */ /* 0x0001e40000100a00 */
[----:B0-----:R-:W2:Y:S04]  /*e0e20*/  LDL.LU R7, [R1+0x82a0] ;  /* 0x0082a00001077983 */ /* 0x001ea80000300800 */
[----:B--2---:R-:W0:Y:S01]  /*e0e30*/  LDSM.16.MT88.4 R4, [R7+0x4a080] ;  /* 0x04a080000704783b */ /* 0x004e220000004200 */
[C---:B------:R-:W-:Y:S03]  /*e0e40*/  HMMA.16816.F32.BF16 R16, R20.reuse, R18, R12 ;  /* 0x000000121410723c */ /* 0x040fe6000004180c */
[----:B0-----:R-:W-:Y:S01]  /*e0e50*/  STL.64 [R1+0x8108], R6 ;  /* 0x0081080601007387 */ /* 0x001fe20000100a00 */
[----:B------:R0:W-:Y:S03]  /*e0e60*/  STL.64 [R1+0x8100], R4 ;  /* 0x0081000401007387 */ /* 0x0001e60000100a00 */
[----:B0-----:R-:W2:Y:S01]  /*e0e70*/  LDL.LU R4, [R1+0x4f0] ;  /* 0x0004f00001047983 */ /* 0x001ea20000300800 */
[----:B------:R-:W2:Y:S02]  /*e0e80*/  LDL.LU R5, [R1+0x4f4] ;  /* 0x0004f40001057983 */ /* 0x000ea40000300800 */
[----:B------:R-:W2:Y:S02]  /*e0e90*/  LDL.LU R6, [R1+0x4f8] ;  /* 0x0004f80001067983 */ /* 0x000ea40000300800 */
[----:B------:R-:W2:Y:S01]  /*e0ea0*/  LDL.LU R7, [R1+0x4fc] ;  /* 0x0004fc0001077983 */ /* 0x000ea20000300800 */
[----:B------:R-:W2:Y:S01]  /*e0eb0*/  LDL.LU.64 R14, [R1+0x8298] ;  /* 0x00829800010e7983 */ /* 0x000ea20000300a00 */
[----:B------:R-:W2:Y:S09]  /*e0ec0*/  LDL.LU.64 R12, [R1+0x8290] ;  /* 0x00829000010c7983 */ /* 0x000eb20000300a00 */
        /* <DEDUP_REMOVED lines=55> */
[----:B------:R-:W2:Y:S11]  /*e1240*/  LDL.LU.64 R16, [R1+0x81c8] ;  /* 0x0081c80001107983 */ /* 0x000eb60000300a00 */
[----:B------:R-:W-:Y:S07]  /*e1250*/  @!UPT UIADD3 URZ, URZ, URZ, URZ ;  /* 0x0000003f3f3ff290 */ /* 0x000fee000fffe03f */
[----:B------:R0:W-:Y:S01]  /*e1260*/  STL.64 [R1+0x500], R20 ;  /* 0x0005001401007387 */ /* 0x0001e20000100a00 */
[----:B------:R-:W-:Y:S02]  /*e1270*/  STL.64 [R1+0x508], R22 ;  /* 0x0005081601007387 */ /* 0x000fe40000100a00 */
[----:B0-----:R-:W-:Y:S02]  /*e1280*/  IMAD.MOV.U32 R20, RZ, RZ, R28 ;  /* 0x000000ffff147224 */ /* 0x001fe400078e001c */
[----:B------:R-:W-:Y:S01]  /*e1290*/  IMAD.MOV.U32 R21, RZ, RZ, R29 ;  /* 0x000000ffff157224 */ /* 0x000fe200078e001d */
[----:B------:R-:W3:Y:S01]  /*e12a0*/  LDL.LU R28, [R1+0x81c4] ;  /* 0x0081c400011c7983 */ /* 0x000ee20000300800 */
[----:B------:R-:W3:Y:S01]  /*e12b0*/  LDL.LU R29, [R1+0x81c0] ;  /* 0x0081c000011d7983 */ /* 0x000ee20000300800 */
[C---:B--2---:R-:W-:Y:S11]  /*e12c0*/  HMMA.16816.F32.BF16 R4, R16.reuse, R12, R4 ;  /* 0x0000000c1004723c */ /* 0x044ff60000041804 */
[----:B------:R-:W-:Y:S11]  /*e12d0*/  @!UPT UIADD3 URZ, URZ, URZ, URZ ;  /* 0x0000003f3f3ff290 */ /* 0x000ff6000fffe03f */
[----:B------:R-:W-:Y:S01]  /*e12e0*/  @!UPT UIADD3 URZ, URZ, URZ, URZ ;  /* 0x0000003f3f3ff290 */ /* 0x000fe2000fffe03f */
[----:B------:R0:W-:Y:S01]  /*e12f0*/  STL.64 [R1+0x4f0], R4 ;  /* 0x0004f00401007387 */ /* 0x0001e20000100a00 */
[----:B------:R-:W-:Y:S02]  /*e1300*/  STL.64 [R1+0x4f8], R6 ;  /* 0x0004f80601007387 */ /* 0x000fe40000100a00 */
[----:B0-----:R-:W-:Y:S02]  /*e1310*/  IMAD.MOV.U32 R5, RZ, RZ, R12 ;  /* 0x000000ffff057224 */ /* 0x001fe400078e000c */
[----:B------:R-:W-:Y:S02]  /*e1320*/  IMAD.MOV.U32 R4, RZ, RZ, R13 ;  /* 0x000000ffff047224 */ /* 0x000fe400078e000d */
[----:B------:R-:W4:Y:S03]  /*e1330*/  LDL.LU.64 R12, [R1+0x81b8] ;  /* 0x0081b800010c7983 */ /* 0x000f260000300a00 */
[----:B------:R0:W-:Y:S01]  /*e1340*/  STL.64 [R1+0x8160], R4 ;  /* 0x0081600401007387 */ /* 0x0001e20000100a00 */
[C---:B------:R-:W-:Y:S01]  /*e1350*/  HMMA.16816.F32.BF16 R20, R16.reuse, R20, R24 ;  /* 0x000000141014723c */ /* 0x040fe20000041818 */
[----:B0-----:R-:W2:Y:S01]  /*e1360*/  LDL.LU R4, [R1+0x4c0] ;  /* 0x0004c00001047983 */ /* 0x001ea20000300800 */
[----:B------:R-:W2:Y:S02]  /*e1370*/  LDL.LU R5, [R1+0x4c4] ;  /* 0x0004c40001057983 */ /* 0x000ea40000300800 */
[----:B------:R-:W2:Y:S02]  /*e1380*/  LDL.LU R6, [R1+0x4c8] ;  /* 0x0004c80001067983 */ /* 0x000ea40000300800 */
[----:B------:R-:W2:Y:S02]  /*e1390*/  LDL.LU R7, [R1+0x4cc] ;  /* 0x0004cc0001077983 */ /* 0x000ea40000300800 */
[C---:B----4-:R-:W-:Y:S01]  /*e13a0*/  HMMA.16816.F32.BF16 R12, R16.reuse, R12, R8 ;  /* 0x0000000c100c723c */ /* 0x050fe20000041808 */
[----:B------:R-:W4:Y:S01]  /*e13b0*/  LDL.LU.64 R10, [R1+0x81b0] ;  /* 0x0081b000010a7983 */ /* 0x000f220000300a00 */
[----:B------:R-:W2:Y:S11]  /*e13c0*/  LDL.LU.64 R8, [R1+0x81a8] ;  /* 0x0081a80001087983 */ /* 0x000eb60000300a00 */
[----:B------:R-:W-:Y:S10]  /*e13d0*/  @!UPT UIADD3 URZ, URZ, URZ, URZ ;  /* 0x0000003f3f3ff290 */ /* 0x000ff4000fffe03f */
[----:B------:R0:W-:Y:S01]  /*e13e0*/  STL.64 [R1+0x4e0], R12 ;  /* 0x0004e00c01007387 */ /* 0x0001e20000100a00 */
[----:B------:R-:W-:Y:S03]  /*e13f0*/  STL.64 [R1+0x4e8], R14 ;  /* 0x0004e80e01007387 */ /* 0x000fe60000100a00 */
[----:B0-----:R-:W2:Y:S01]  /*e1400*/  LDL.LU.64 R12, [R1+0x81a0] ;  /* 0x0081a000010c7983 */ /* 0x001ea20000300a00 */
[----:B------:R-:W2:Y:S02]  /*e1410*/  LDL.LU.64 R26, [R1+0x8198] ;  /* 0x00819800011a7983 */ /* 0x000ea40000300a00 */
[----:B------:R-:W2:Y:S02]  /*e1420*/  LDL.LU.64 R24, [R1+0x8190] ;  /* 0x0081900001187983 */ /* 0x000ea40000300a00 */
[----:B------:R0:W-:Y:S01]  /*e1430*/  STL.64 [R1+0x4d0], R20 ;  /* 0x0004d01401007387 */ /* 0x0001e20000100a00 */
[----:B------:R1:W-:Y:S04]  /*e1440*/  STL.64 [R1+0x4d8], R22 ;  /* 0x0004d81601007387 */ /* 0x0003e80000100a00 */
[----:B0-----:R-:W3:Y:S01]  /*e1450*/  LDL.LU R20, [R1+0x4a0] ;  /* 0x0004a00001147983 */ /* 0x001ee20000300800 */
[----:B------:R-:W3:Y:S02]  /*e1460*/  LDL.LU R21, [R1+0x4a4] ;  /* 0x0004a40001157983 */ /* 0x000ee40000300800 */
[----:B-1----:R-:W3:Y:S02]  /*e1470*/  LDL.LU R22, [R1+0x4a8] ;  /* 0x0004a80001167983 */ /* 0x002ee40000300800 */
[----:B------:R-:W3:Y:S01]  /*e1480*/  LDL.LU R23, [R1+0x4ac] ;  /* 0x0004ac0001177983 */ /* 0x000ee20000300800 */
[----:B--2---:R-:W-:Y:S11]  /*e1490*/  HMMA.16816.F32.BF16 R4, R16, R24, R4 ;  /* 0x000000181004723c */ /* 0x004ff60000041804 */
[----:B------:R-:W-:Y:S11]  /*e14a0*/  @!UPT UIADD3 URZ, URZ, URZ, URZ ;  /* 0x0000003f3f3ff290 */ /* 0x000ff6000fffe03f */
[----:B------:R-:W-:Y:S01]  /*e14b0*/  @!UPT UIADD3 URZ, URZ, URZ, URZ ;  /* 0x0000003f3f3ff290 */ /* 0x000fe2000fffe03f */
[----:B------:R4:W-:Y:S02]  /*e14c0*/  STL.64 [R1+0x4c0], R4 ;  /* 0x0004c00401007387 */ /* 0x0009e40000100a00 */
[----:B----4-:R-:W-:Y:S02]  /*e14d0*/  IMAD.MOV.U32 R4, RZ, RZ, R11 ;  /* 0x000000ffff047224 */ /* 0x010fe400078e000b */
[----:B------:R-:W-:-:S05]  /*e14e0*/  IMAD.MOV.U32 R5, RZ, RZ, R10 ;  /* 0x000000ffff057224 */ /* 0x000fca00078e000a */
[----:B------:R0:W-:Y:S04]  /*e14f0*/  STL.64 [R1+0x8180], R4 ;  /* 0x0081800401007387 */ /* 0x0001e80000100a00 */
[----:B0-----:R-:W2:Y:S01]  /*e1500*/  LDL.64 R4, [R1+0x30] ;  /* 0x0000300001047983 */ /* 0x001ea20000100a00 */
[----:B------:R-:W-:Y:S02]  /*e1510*/  STL.64 [R1+0x80c8], R26 ;  /* 0x0080c81a01007387 */ /* 0x000fe40000100a00 */
[----:B------:R0:W-:Y:S02]  /*e1520*/  STL.64 [R1+0x80c0], R24 ;  /* 0x0080c01801007387 */ /* 0x0001e40000100a00 */
[----:B0-----:R-:W4:Y:S01]  /*e1530*/  LDL.LU R24, [R1+0x4b0] ;  /* 0x0004b00001187983 */ /* 0x001f220000300800 */
[----:B------:R-:W4:Y:S02]  /*e1540*/  LDL.LU R25, [R1+0x4b4] ;  /* 0x0004b40001197983 */ /* 0x000f240000300800 */
[----:B---3--:R-:W-:-:S02]  /*e1550*/  IMAD.MOV.U32 R26, RZ, RZ, R29 ;  /* 0x000000ffff1a7224 */ /* 0x008fc400078e001d */
[----:B------:R-:W-:Y:S02]  /*e1560*/  IMAD.MOV.U32 R27, RZ, RZ, R28 ;  /* 0x000000ffff1b7224 */ /* 0x000fe400078e001c */
[----:B------:R-:W-:Y:S02]  /*e1570*/  IMAD.MOV.U32 R15, RZ, RZ, R7 ;  /* 0x000000ffff0f7224 */ /* 0x000fe400078e0007 */
[----:B------:R-:W-:-:S03]  /*e1580*/  IMAD.MOV.U32 R14, RZ, RZ, R6 ;  /* 0x000000ffff0e7224 */ /* 0x000fc600078e0006 */
[----:B------:R-:W-:Y:S02]  /*e1590*/  STL [R1+0x798c], R15 ;  /* 0x00798c0f01007387 */ /* 0x000fe40000100800 */
[----:B------:R-:W-:Y:S01]  /*e15a0*/  STL [R1+0x7988], R14 ;  /* 0x0079880e01007387 */ /* 0x000fe20000100800 */
[C---:B----4-:R-:W-:Y:S11]  /*e15b0*/  HMMA.16816.F32.BF16 R24, R16.reuse, R12, R24 ;  /* 0x0000000c1018723c */ /* 0x050ff60000041818 */
[----:B------:R-:W-:Y:S11]  /*e15c0*/  @!UPT UIADD3 URZ, URZ, URZ, URZ ;  /* 0x0000003f3f3ff290 */ /* 0x000ff6000fffe03f */
[----:B------:R-:W-:Y:S01]  /*e15d0*/  @!UPT UIADD3 URZ, URZ, URZ, URZ ;  /* 0x0000003f3f3ff290 */ /* 0x000fe2000fffe03f */
[----:B------:R0:W-:Y:S01]  /*e15e0*/  STL.64 [R1+0x4b0], R24 ;  /* 0x0004b01801007387 */ /* 0x0001e20000100a00 */
[----:B------:R-:W-:Y:S02]  /*e15f0*/  IMAD.MOV.U32 R29, RZ, RZ, R26 ;  /* 0x000000ffff1d7224 */ /* 0x000fe400078e001a */
[----:B------:R-:W-:Y:S01]  /*e1600*/  IMAD.MOV.U32 R28, RZ, RZ, R27 ;  /* 0x000000ffff1c7224 */ /* 0x000fe200078e001b */
        /* <DEDUP_REMOVED lines=11> */
[----:B------:R0:W-:Y:S01]  /*e16c0*/  STL [R1+0x809c], R12 ;  /* 0x00809c0c01007387 */ /* 0x0001e20000100800 */
[----:B------:R1:W-:Y:S03]  /*e16d0*/  STL [R1+0x8098], R13 ;  /* 0x0080980d01007387 */ /* 0x0003e60000100800 */
[----:B0-----:R-:W2:Y:S01]  /*e16e0*/  LDL.LU R12, [R1+0x830] ;  /* 0x00083000010c7983 */ /* 0x001ea20000300800 */
[----:B-1----:R-:W2:Y:S02]  /*e16f0*/  LDL.LU R13, [R1+0x834] ;  /* 0x00083400010d7983 */ /* 0x002ea40000300800 */
[----:B------:R-:W2:Y:S02]  /*e1700*/  LDL.LU R14, [R1+0x838] ;  /* 0x00083800010e7983 */ /* 0x000ea40000300800 */
[----:B------:R-:W2:Y:S01]  /*e1710*/  LDL.LU R15, [R1+0x83c] ;  /* 0x00083c00010f7983 */ /* 0x000ea20000300800 */
[----:B------:R-:W-:Y:S01]  /*e1720*/  STL [R1+0x7994], R28 ;  /* 0x0079941c01007387 */ /* 0x000fe20000100800 */
[----:B------:R-:W-:Y:S02]  /*e1730*/  STL [R1+0x7990], R29 ;  /* 0x0079901d01007387 */ /* 0x000fe40000100800 */
[----:B------:R-:W-:Y:S02]  /*e1740*/  STL.64 [R1+0x4a0], R20 ;  /* 0x0004a01401007387 */ /* 0x000fe40000100a00 */
[----:B------:R-:W-:Y:S02]  /*e1750*/  STL.64 [R1+0x4a8], R22 ;  /* 0x0004a81601007387 */ /* 0x000fe40000100a00 */
[----:B------:R0:W1:Y:S04]  /*e1760*/  LDSM.16.MT88.4 R20, [R3+0x4a000] ;  /* 0x04a000000314783b */ /* 0x0000680000004200 */
[----:B0-----:R-:W4:Y:S04]  /*e1770*/  LDL.LU R3, [R1+0x8188] ;  /* 0x0081880001037983 */ /* 0x001f280000300800 */
[----:B-1----:R-:W-:Y:S01]  /*e1780*/  STL.64 [R1+0x7fa8], R22 ;  /* 0x007fa81601007387 */ /* 0x002fe20000100a00 */
[----:B------:R0:W-:Y:S03]  /*e1790*/  STL.64 [R1+0x7fa0], R20 ;  /* 0x007fa01401007387 */ /* 0x0001e60000100a00 */
[----:B0-----:R-:W2:Y:S04]  /*e17a0*/  LDL.64 R20, [R1+0x40] ;  /* 0x0000400001147983 */ /* 0x001ea80000100a00 */
[----:B--2---:R0:W-:Y:S04]  /*e17b0*/  STL.64 [R1+0x8158], R20 ;  /* 0x0081581401007387 */ /* 0x0041e80000100a00 */
[----:B0-----:R-:W2:Y:S01]  /*e17c0*/  LDL.64 R20, [R1+0xa0] ;  /* 0x0000a00001147983 */ /* 0x001ea20000100a00 */
[C---:B------:R-:W-:Y:S03]  /*e17d0*/  HMMA.16816.F32.BF16 R12, R16.reuse, R4, R12 ;  /* 0x00000004100c723c */ /* 0x040fe6000004180c */
[----:B--2---:R0:W-:Y:S04]  /*e17e0*/  STL.64 [R1+0x8168], R20 ;  /* 0x0081681401007387 */ /* 0x0041e80000100a00 */
[----:B0-----:R-:W2:Y:S11]  /*e17f0*/  LDL.64 R20, [R1+0xb0] ;  /* 0x0000b00001147983 */ /* 0x001eb60000100a00 */
[----:B------:R-:W-:Y:S05]  /*e1800*/  @!UPT UIADD3 URZ, URZ, URZ, URZ ;  /* 0x0000003f3f3ff290 */ /* 0x000fea000fffe03f */
[----:B------:R-:W-:Y:S02]  /*e1810*/  STL.64 [R1+0x830], R12 ;  /* 0x0008300c01007387 */ /* 0x000fe40000100a00 */
[----:B------:R0:W-:Y:S02]  /*e1820*/  STL.64 [R1+0x838], R14 ;  /* 0x0008380e01007387 */ /* 0x0001e40000100a00 */
[----:B0-----:R-:W-:Y:S02]  /*e1830*/  IMAD.MOV.U32 R15, RZ, RZ, R4 ;  /* 0x000000ffff0f7224 */ /* 0x001fe400078e0004 */
[----:B------:R-:W-:Y:S02]  /*e1840*/  IMAD.MOV.U32 R14, RZ, RZ, R5 ;  /* 0x000000ffff0e7224 */ /* 0x000fe400078e0005 */
[----:B------:R-:W3:Y:S03]  /*e1850*/  LDL.LU.64 R4, [R1+0x8180] ;  /* 0x0081800001047983 */ /* 0x000ee60000300a00 */
[----:B------:R0:W-:Y:S02]  /*e1860*/  STL [R1+0x80a4], R14 ;  /* 0x0080a40e01007387 */ /* 0x0001e40000100800 */
[----:B------:R1:W-:Y:S02]  /*e1870*/  STL [R1+0x80a0], R15 ;  /* 0x0080a00f01007387 */ /* 0x0003e40000100800 */
[----:B------:R-:W2:Y:S01]  /*e1880*/  LDL.LU R12, [R1+0x800] ;  /* 0x00080000010c7983 */ /* 0x000ea20000300800 */
[----:B------:R-:W2:Y:S04]  /*e1890*/  LDL.LU R13, [R1+0x804] ;  /* 0x00080400010d7983 */ /* 0x000ea80000300800 */
[----:B0-----:R-:W2:Y:S01]  /*e18a0*/  LDL.LU R14, [R1+0x808] ;  /* 0x00080800010e7983 */ /* 0x001ea20000300800 */
[----:B-1----:R-:W2:Y:S01]  /*e18b0*/  LDL.LU R15, [R1+0x80c] ;  /* 0x00080c00010f7983 */ /* 0x002ea20000300800 */
[----:B---3--:R-:W-:Y:S02]  /*e18c0*/  HMMA.16816.F32.BF16 R4, R16, R4, R24 ;  /* 0x000000041004723c */ /* 0x008fe40000041818 */
[----:B------:R-:W3:Y:S01]  /*e18d0*/  LDL.LU.64 R26, [R1+0x8178] ;  /* 0x00817800011a7983 */ /* 0x000ee20000300a00 */
[----:B------:R-:W3:Y:S11]  /*e18e0*/  LDL.LU.64 R24, [R1+0x8170] ;  /* 0x0081700001187983 */ /* 0x000ef60000300a00 */
[----:B------:R-:W-:Y:S10]  /*e18f0*/  @!UPT UIADD3 URZ, URZ, URZ, URZ ;  /* 0x0000003f3f3ff290 */ /* 0x000ff4000fffe03f */
[----:B------:R-:W-:Y:S02]  /*e1900*/  IMAD.MOV.U32 R11, RZ, RZ, R7 ;  /* 0x000000ffff0b7224 */ /* 0x000fe400078e0007 */
[----:B------:R-:W-:Y:S01]  /*e1910*/  IMAD.MOV.U32 R10, RZ, RZ, R6 ;  /* 0x000000ffff0a7224 */ /* 0x000fe200078e0006 */
[----:B------:R0:W-:Y:S04]  /*e1920*/  STL.64 [R1+0x820], R4 ;  /* 0x0008200401007387 */ /* 0x0001e80000100a00 */
[----:B0-----:R-:W3:Y:S01]  /*e1930*/  LDL.LU R4, [R1+0x7f0] ;  /* 0x0007f00001047983 */ /* 0x001ee20000300800 */
[----:B------:R-:W-:Y:S02]  /*e1940*/  STL [R1+0x799c], R11 ;  /* 0x00799c0b01007387 */ /* 0x000fe40000100800 */
[----:B------:R-:W-:Y:S02]  /*e1950*/  STL [R1+0x7998], R10 ;  /* 0x0079980a01007387 */ /* 0x000fe40000100800 */
[----:B------:R2:W-:Y:S02]  /*e1960*/  STL.64 [R1+0x8090], R8 ;  /* 0x0080900801007387 */ /* 0x0005e40000100a00 */
[----:B--2---:R-:W-:-:S02]  /*e1970*/  IMAD.MOV.U32 R9, RZ, RZ, R20 ;  /* 0x000000ffff097224 */ /* 0x004fc400078e0014 */
[----:B------:R-:W-:Y:S02]  /*e1980*/  IMAD.MOV.U32 R8, RZ, RZ, R21 ;  /* 0x000000ffff087224 */ /* 0x000fe400078e0015 */
[----:B----4-:R-:W-:Y:S01]  /*e1990*/  IMAD.MOV.U32 R5, RZ, RZ, R3 ;  /* 0x000000ffff057224 */ /* 0x010fe200078e0003 */
[C---:B---3--:R-:W-:Y:S01]  /*e19a0*/  HMMA.16816.F32.BF16 R24, R16.reuse, R20, R24 ;  /* 0x000000141018723c */ /* 0x048fe20000041818 */
[----:B------:R-:W2:Y:S11]  /*e19b0*/  LDL.LU.64 R20, [R1+0x8168] ;  /* 0x0081680001147983 */ /* 0x000eb60000300a00 */
[----:B------:R-:W-:Y:S11]  /*e19c0*/  @!UPT UIADD3 URZ, URZ, URZ, URZ ;  /* 0x0000003f3f3ff290 */ /* 0x000ff6000fffe03f */
[----:B------:R0:W-:Y:S01]  /*e19d0*/  STL [R1+0x810], R24 ;  /* 0x0008101801007387 */ /* 0x0001e20000100800 */
[----:B------:R-:W-:Y:S02]  /*e19e0*/  IMAD.MOV.U32 R3, RZ, RZ, R25 ;  /* 0x000000ffff037224 */ /* 0x000fe400078e0019 */
[----:B------:R-:W3:Y:S01]  /*e19f0*/  LDL R25, [R1+0x4] ;  /* 0x0000040001197983 */ /* 0x000ee20000100800 */
[----:B0-----:R-:W3:Y:S01]  /*e1a00*/  LDL R24, [R1] ;  /* 0x0000000001187983 */ /* 0x001ee20000100800 */
[----:B------:R-:W-:Y:S02]  /*e1a10*/  IMAD.MOV.U32 R7, RZ, RZ, R0 ;  /* 0x000000ffff077224 */ /* 0x000fe400078e0000 */
[----:B------:R-:W-:Y:S02]  /*e1a20*/  IMAD.MOV.U32 R6, RZ, RZ, R2 ;  /* 0x000000ffff067224 */ /* 0x000fe400078e0002 */
[----:B------:R-:W-:Y:S02]  /*e1a30*/  IMAD.MOV.U32 R0, RZ, RZ, R27 ;  /* 0x000000ffff007224 */ /* 0x000fe400078e001b */
[----:B------:R-:W-:Y:S01]  /*e1a40*/  IMAD.MOV.U32 R2, RZ, RZ, R26 ;  /* 0x000000ffff027224 */ /* 0x000fe200078e001a */
[----:B--2---:R-:W-:Y:S01]  /*e1a50*/  HMMA.16816.F32.BF16 R12, R16, R20, R12 ;  /* 0x00000014100c723c */ /* 0x004fe2000004180c */
[----:B---3--:R-:W-:Y:S01]  /*e1a60*/  STL.64 [R1+0x80e0], R24 ;  /* 0x0080e01801007387 */ /* 0x008fe20000100a00 */
[----:B------:R-:W-:Y:S02]  /*e1a70*/  STL [R1+0x80a8], R9 ;  /* 0x0080a80901007387 */ /* 0x000fe40000100800 */
[----:B------:R-:W-:Y:S02]  /*e1a80*/  STL [R1+0x79a4], R0 ;  /* 0x0079a40001007387 */ /* 0x000fe40000100800 */
[----:B------:R-:W-:Y:S01]  /*e1a90*/  STL [R1+0x79a0], R2 ;  /* 0x0079a00201007387 */ /* 0x000fe20000100800 */
[----:B------:R0:W-:Y:S04]  /*e1aa0*/  STL [R1+0x7858], R3 ;  /* 0x0078580301007387 */ /* 0x0001e80000100800 */
[----:B0-----:R-:W2:Y:S11]  /*e1ab0*/  LDL R3, [R1+0x3f88] ;  /* 0x003f880001037983 */ /* 0x001eb60000100800 */
[----:B------:R-:W-:Y:S01]  /*e1ac0*/  @!UPT UIADD3 URZ, URZ, URZ, URZ ;  /* 0x0000003f3f3ff290 */ /* 0x000fe2000fffe03f */
[----:B------:R0:W-:Y:S02]  /*e1ad0*/  STL.64 [R1+0x800], R12 ;  /* 0x0008000c01007387 */ /* 0x0001e40000100a00 */
[----:B------:R1:W-:Y:S01]  /*e1ae0*/  STL.64 [R1+0x808], R14 ;  /* 0x0008080e01007387 */ /* 0x0003e20000100a00 */
[----:B0-----:R-:W3:Y:S01]  /*e1af0*/  LDL.LU R12, [R1+0x7d0] ;  /* 0x0007d000010c7983 */ /* 0x001ee20000300800 */
[----:B------:R-:W3:Y:S02]  /*e1b00*/  LDL.LU R13, [R1+0x7d4] ;  /* 0x0007d400010d7983 */ /* 0x000ee40000300800 */
[----:B-1----:R-:W4:Y:S02]  /*e1b10*/  LDL.LU R14, [R1+0x7d8] ;  /* 0x0007d800010e7983 */ /* 0x002f240000300800 */
[----:B------:R-:W4:Y:S02]  /*e1b20*/  LDL.LU R15, [R1+0x7dc] ;  /* 0x0007dc00010f7983 */ /* 0x000f240000300800 */
[----:B------:R-:W-:-:S02]  /*e1b30*/  IMAD.MOV.U32 R2, RZ, RZ, R20 ;  /* 0x000000ffff027224 */ /* 0x000fc400078e0014 */
[----:B------:R-:W-:Y:S01]  /*e1b40*/  IMAD.MOV.U32 R0, RZ, RZ, R21 ;  /* 0x000000ffff007224 */ /* 0x000fe200078e0015 */
[----:B------:R-:W2:Y:S01]  /*e1b50*/  LDL.LU R20, [R1+0x7e0] ;  /* 0x0007e00001147983 */ /* 0x000ea20000300800 */
[----:B------:R-:W2:Y:S02]  /*e1b60*/  LDL.LU R21, [R1+0x7e4] ;  /* 0x0007e40001157983 */ /* 0x000ea40000300800 */
[----:B------:R-:W2:Y:S02]  /*e1b70*/  LDL.LU R22, [R1+0x7e8] ;  /* 0x0007e80001167983 */ /* 0x000ea40000300800 */
[----:B------:R-:W2:Y:S01]  /*e1b80*/  LDL.LU R23, [R1+0x7ec] ;  /* 0x0007ec0001177983 */ /* 0x000ea20000300800 */
[----:B----4-:R-:W-:Y:S01]  /*e1b90*/  STL.64 [R1+0x8150], R14 ;  /* 0x0081500e01007387 */ /* 0x010fe20000100a00 */
[----:B---3--:R0:W-:Y:S02]  /*e1ba0*/  STL.64 [R1+0x8148], R12 ;  /* 0x0081480c01007387 */ /* 0x0081e40000100a00 */
[----:B------:R-:W3:Y:S01]  /*e1bb0*/  LDL.64 R24, [R1+0x10] ;  /* 0x0000100001187983 */ /* 0x000ee20000100a00 */
[----:B0-----:R-:W2:Y:S04]  /*e1bc0*/  LDL.64 R12, [R1+0x80] ;  /* 0x00008000010c7983 */ /* 0x001ea80000100a00 */
[----:B---3--:R0:W-:Y:S01]  /*e1bd0*/  STL.64 [R1+0x80e8], R24 ;  /* 0x0080e81801007387 */ /* 0x0081e20000100a00 */
[----:B------:R-:W3:Y:S03]  /*e1be0*/  LDL R28, [R1+0x3f84] ;  /* 0x003f8400011c7983 */ /* 0x000ee60000100800 */
[----:B0-----:R-:W4:Y:S02]  /*e1bf0*/  LDL.64 R24, [R1+0x90] ;  /* 0x0000900001187983 */ /* 0x001f240000100a00 */
[----:B----4-:R-:W-:Y:S01]  /*e1c00*/  HMMA.16816.F32.BF16 R4, R16, R24, R4 ;  /* 0x000000181004723c */ /* 0x010fe20000041804 */
[----:B------:R-:W-:-:S02]  /*e1c10*/  IMAD.MOV.U32 R11, RZ, RZ, R24 ;  /* 0x000000ffff0b7224 */ /* 0x000fc400078e0018 */
[----:B------:R-:W-:Y:S11]  /*e1c20*/  IMAD.MOV.U32 R10, RZ, RZ, R25 ;  /* 0x000000ffff0a7224 */ /* 0x000ff600078e0019 */
[----:B------:R-:W-:Y:S09]  /*e1c30*/  @!UPT UIADD3 URZ, URZ, URZ, URZ ;  /* 0x0000003f3f3ff290 */ /* 0x000ff2000fffe03f */
[----:B------:R0:W-:Y:S01]  /*e1c40*/  STL.64 [R1+0x7f0], R4 ;  /* 0x0007f00401007387 */ /* 0x0001e20000100a00 */
[----:B------:R-:W-:Y:S03]  /*e1c50*/  STL.64 [R1+0x7f8], R6 ;  /* 0x0007f80601007387 */ /* 0x000fe60000100a00 */
[----:B0-----:R-:W4:Y:S01]  /*e1c60*/  LDL.LU.64 R4, [R1+0x8160] ;  /* 0x0081600001047983 */ /* 0x001f220000300a00 */
[----:B------:R-:W-:Y:S02]  /*e1c70*/  STL.64 [R1+0x8120], R10 ;  /* 0x0081200a01007387 */ /* 0x000fe40000100a00 */
[----:B------:R0:W-:Y:S02]  /*e1c80*/  STL [R1+0x8118], R8 ;  /* 0x0081180801007387 */ /* 0x0001e40000100800 */
[----:B0-----:R-:W2:Y:S01]  /*e1c90*/  LDL.LU R8, [R1+0x7b0] ;  /* 0x0007b00001087983 */ /* 0x001ea20000300800 */
[----:B------:R-:W2:Y:S02]  /*e1ca0*/  LDL.LU R9, [R1+0x7b4] ;  /* 0x0007b40001097983 */ /* 0x000ea40000300800 */
[----:B------:R-:W2:Y:S02]  /*e1cb0*/  LDL.LU R10, [R1+0x7b8] ;  /* 0x0007b800010a7983 */ /* 0x000ea40000300800 */
[----:B------:R-:W2:Y:S02]  /*e1cc0*/  LDL.LU R11, [R1+0x7bc] ;  /* 0x0007bc00010b7983 */ /* 0x000ea40000300800 */
[----:B--2---:R-:W-:Y:S01]  /*e1cd0*/  STL.64 [R1+0x8130], R10 ;  /* 0x0081300a01007387 */ /* 0x004fe20000100a00 */
[----:B------:R0:W-:Y:S03]  /*e1ce0*/  STL.64 [R1+0x8128], R8 ;  /* 0x0081280801007387 */ /* 0x0001e60000100a00 */
[----:B0-----:R-:W2:Y:S01]  /*e1cf0*/  LDL.64 R8, [R1+0x60] ;  /* 0x0000600001087983 */ /* 0x001ea20000100a00 */
[----:B----4-:R-:W-:-:S02]  /*e1d00*/  IMAD.MOV.U32 R24, RZ, RZ, R5 ;  /* 0x000000ffff187224 */ /* 0x010fc400078e0005 */
[----:B------:R-:W-:Y:S01]  /*e1d10*/  IMAD.MOV.U32 R25, RZ, RZ, R4 ;  /* 0x000000ffff197224 */ /* 0x000fe200078e0004 */
[----:B------:R-:W-:Y:S01]  /*e1d20*/  HMMA.16816.F32.BF16 R20, R16, R12, R20 ;  /* 0x0000000c1014723c */ /* 0x000fe20000041814 */
[----:B--2---:R0:W-:Y:S04]  /*e1d30*/  STL.64 [R1+0x8140], R8 ;  /* 0x0081400801007387 */ /* 0x0041e80000100a00 */
[----:B0-----:R-:W2:Y:S01]  /*e1d40*/  LDL.64 R8, [R1+0x70] ;  /* 0x0000700001087983 */ /* 0x001ea20000100a00 */
[----:B------:R0:W-:Y:S03]  /*e1d50*/  STL.64 [R1+0x8110], R24 ;  /* 0x0081101801007387 */ /* 0x0001e60000100a00 */
[----:B0-----:R-:W4:Y:S04]  /*e1d60*/  LDL.64 R24, [R1+0x50] ;  /* 0x0000500001187983 */ /* 0x001f280000100a00 */
[----:B----4-:R0:W-:Y:S04]  /*e1d70*/  STL.64 [R1+0x8138], R24 ;  /* 0x0081381801007387 */ /* 0x0101e80000100a00 */
[----:B0-----:R-:W4:Y:S01]  /*e1d80*/  LDL.LU R24, [R1+0x7c0] ;  /* 0x0007c00001187983 */ /* 0x001f220000300800 */
[----:B------:R-:W4:Y:S02]  /*e1d90*/  LDL.LU R25, [R1+0x7c4] ;  /* 0x0007c40001197983 */ /* 0x000f240000300800 */
[----:B------:R-:W4:Y:S02]  /*e1da0*/  LDL.LU R26, [R1+0x7c8] ;  /* 0x0007c800011a7983 */ /* 0x000f240000300800 */
[----:B------:R-:W4:Y:S01]  /*e1db0*/  LDL.LU R27, [R1+0x7cc] ;  /* 0x0007cc00011b7983 */ /* 0x000f220000300800 */
[----:B------:R-:W3:Y:S01]  /*e1dc0*/  LDL.LU R4, [R1+0x490] ;  /* 0x0004900001047983 */ /* 0x000ee20000300800 */
[----:B------:R-:W3:Y:S02]  /*e1dd0*/  LDL.LU R5, [R1+0x494] ;  /* 0x0004940001057983 */ /* 0x000ee40000300800 */
[----:B------:R-:W3:Y:S02]  /*e1de0*/  LDL.LU R6, [R1+0x498] ;  /* 0x0004980001067983 */ /* 0x000ee40000300800 */
[----:B------:R-:W3:Y:S01]  /*e1df0*/  LDL.LU R7, [R1+0x49c] ;  /* 0x00049c0001077983 */ /* 0x000ee20000300800 */
[----:B------:R0:W-:Y:S01]  /*e1e00*/  STL.64 [R1+0x7e0], R20 ;  /* 0x0007e01401007387 */ /* 0x0001e20000100a00 */
[----:B------:R1:W-:Y:S03]  /*e1e10*/  STL.64 [R1+0x7e8], R22 ;  /* 0x0007e81601007387 */ /* 0x0003e60000100a00 */
[----:B0-----:R-:W3:Y:S01]  /*e1e20*/  LDL.LU.64 R20, [R1+0x8158] ;  /* 0x0081580001147983 */ /* 0x001ee20000300a00 */
[----:B-1----:R-:W-:-:S02]  /*e1e30*/  IMAD.MOV.U32 R23, RZ, RZ, R12 ;  /* 0x000000ffff177224 */ /* 0x002fc400078e000c */
[----:B------:R-:W-:Y:S02]  /*e1e40*/  IMAD.MOV.U32 R22, RZ, RZ, R13 ;  /* 0x000000ffff167224 */ /* 0x000fe400078e000d */
[----:B------:R-:W3:Y:S01]  /*e1e50*/  LDL.LU.64 R14, [R1+0x8150] ;  /* 0x00815000010e7983 */ /* 0x000ee20000300a00 */
[----:B------:R-:W3:Y:S01]  /*e1e60*/  LDL.LU.64 R12, [R1+0x8148] ;  /* 0x00814800010c7983 */ /* 0x000ee20000300a00 */
[----:B--2---:R-:W-:Y:S01]  /*e1e70*/  IMAD.MOV.U32 R29, RZ, RZ, R9 ;  /* 0x000000ffff1d7224 */ /* 0x004fe200078e0009 */
[C---:B---3--:R-:W-:Y:S11]  /*e1e80*/  HMMA.16816.F32.BF16 R12, R16.reuse, R8, R12 ;  /* 0x00000008100c723c */ /* 0x048ff6000004180c */
[----:B------:R-:W-:Y:S11]  /*e1e90*/  @!UPT UIADD3 URZ, URZ, URZ, URZ ;  /* 0x0000003f3f3ff290 */ /* 0x000ff6000fffe03f */
[----:B------:R-:W-:Y:S01]  /*e1ea0*/  @!UPT UIADD3 URZ, URZ, URZ, URZ ;  /* 0x0000003f3f3ff290 */ /* 0x000fe2000fffe03f */
[----:B------:R0:W-:Y:S01]  /*e1eb0*/  STL.64 [R1+0x7d0], R12 ;  /* 0x0007d00c01007387 */ /* 0x0001e20000100a00 */
[----:B------:R1:W-:Y:S02]  /*e1ec0*/  STL.64 [R1+0x7d8], R14 ;  /* 0x0007d80e01007387 */ /* 0x0003e40000100a00 */
[----:B0-----:R-:W-:Y:S02]  /*e1ed0*/  IMAD.MOV.U32 R13, RZ, RZ, R8 ;  /* 0x000000ffff0d7224 */ /* 0x001fe400078e0008 */
[----:B------:R-:W4:Y:S02]  /*e1ee0*/  LDL.LU.64 R8, [R1+0x8140] ;  /* 0x0081400001087983 */ /* 0x000f240000300a00 */
[C---:B----4-:R-:W-:Y:S01]  /*e1ef0*/  HMMA.16816.F32.BF16 R24, R16.reuse, R8, R24 ;  /* 0x000000081018723c */ /* 0x050fe20000041818 */
[----:B-1----:R-:W-:Y:S02]  /*e1f00*/  IMAD.MOV.U32 R15, RZ, RZ, R8 ;  /* 0x000000ffff0f7224 */ /* 0x002fe400078e0008 */
[----:B------:R-:W-:Y:S11]  /*e1f10*/  IMAD.MOV.U32 R12, RZ, RZ, R9 ;  /* 0x000000ffff0c7224 */ /* 0x000ff600078e0009 */
[----:B------:R-:W-:Y:S09]  /*e1f20*/  @!UPT UIADD3 URZ, URZ, URZ, URZ ;  /* 0x0000003f3f3ff290 */ /* 0x000ff2000fffe03f */
[----:B------:R0:W-:Y:S01]  /*e1f30*/  STL.64 [R1+0x7c0], R24 ;  /* 0x0007c01801007387 */ /* 0x0001e20000100a00 */
[----:B------:R-:W-:Y:S03]  /*e1f40*/  STL.64 [R1+0x7c8], R26 ;  /* 0x0007c81a01007387 */ /* 0x000fe60000100a00 */
        /* <DEDUP_REMOVED lines=10> */
[----:B------:R-:W3:Y:S02]  /*e1ff0*/  LDL.LU R8, [R1+0x8118] ;  /* 0x0081180001087983 */ /* 0x000ee40000300800 */
[----:B------:R-:W4:Y:S02]  /*e2000*/  LDL.LU.64 R24, [R1+0x8110] ;  /* 0x0081100001187983 */ /* 0x000f240000300a00 */
[----:B------:R-:W-:Y:S01]  /*e2010*/  STL.64 [R1+0x80d8], R14 ;  /* 0x0080d80e01007387 */ /* 0x000fe20000100a00 */
[----:B------:R0:W-:Y:S04]  /*e2020*/  STL.64 [R1+0x80d0], R12 ;  /* 0x0080d00c01007387 */ /* 0x0001e80000100a00 */
[----:B0-----:R-:W2:Y:S01]  /*e2030*/  LDL.LU R12, [R1+0x280] ;  /* 0x00028000010c7983 */ /* 0x001ea20000300800 */
[----:B------:R-:W2:Y:S02]  /*e2040*/  LDL.LU R13, [R1+0x284] ;  /* 0x00028400010d7983 */ /* 0x000ea40000300800 */
[----:B------:R-:W2:Y:S02]  /*e2050*/  LDL.LU R14, [R1+0x288] ;  /* 0x00028800010e7983 */ /* 0x000ea40000300800 */
[----:B------:R-:W2:Y:S01]  /*e2060*/  LDL.LU R15, [R1+0x28c] ;  /* 0x00028c00010f7983 */ /* 0x000ea20000300800 */
[----:B------:R-:W-:Y:S01]  /*e2070*/  HMMA.16816.F32.BF16 R16, R16, R20, R4 ;  /* 0x000000141010723c */ /* 0x000fe20000041804 */
[----:B--2---:R-:W-:Y:S01]  /*e2080*/  STL.64 [R1+0x80f8], R14 ;  /* 0x0080f80e01007387 */ /* 0x004fe20000100a00 */
[----:B------:R0:W-:Y:S03]  /*e2090*/  STL.64 [R1+0x80f0], R12 ;  /* 0x0080f00c01007387 */ /* 0x0001e60000100a00 */
[----:B0-----:R-:W4:Y:S01]  /*e20a0*/  LDL.LU R12, [R1+0x2a0] ;  /* 0x0002a000010c7983 */ /* 0x001f220000300800 */
[----:B------:R-:W4:Y:S02]  /*e20b0*/  LDL.LU R13, [R1+0x2a4] ;  /* 0x0002a400010d7983 */ /* 0x000f240000300800 */
[----:B------:R-:W4:Y:S02]  /*e20c0*/  LDL.LU R14, [R1+0x2a8] ;  /* 0x0002a800010e7983 */ /* 0x000f240000300800 */
[----:B------:R-:W4:Y:S01]  /*e20d0*/  LDL.LU R15, [R1+0x2ac] ;  /* 0x0002ac00010f7983 */ /* 0x000f220000300800 */
[----:B------:R-:W-:Y:S01]  /*e20e0*/  STL.64 [R1+0x80b8], R10 ;  /* 0x0080b80a01007387 */ /* 0x000fe20000100a00 */
[----:B---3--:R0:W-:Y:S03]  /*e20f0*/  STL.64 [R1+0x80b0], R8 ;  /* 0x0080b00801007387 */ /* 0x0081e60000100a00 */
[----:B0-----:R-:W2:Y:S01]  /*e2100*/  LDL.LU R8, [R1+0x270] ;  /* 0x0002700001087983 */ /* 0x001ea20000300800 */
[----:B------:R-:W2:Y:S02]  /*e2110*/  LDL.LU R9, [R1+0x274] ;  /* 0x0002740001097983 */ /* 0x000ea40000300800 */
[----:B------:R-:W2:Y:S02]  /*e2120*/  LDL.LU R10, [R1+0x278] ;  /* 0x00027800010a7983 */ /* 0x000ea40000300800 */
[----:B------:R-:W2:Y:S01]  /*e2130*/  LDL.LU R11, [R1+0x27c] ;  /* 0x00027c00010b7983 */ /* 0x000ea20000300800 */
[----:B------:R-:W4:Y:S01]  /*e2140*/  LDL.LU.64 R6, [R1+0x8108] ;  /* 0x0081080001067983 */ /* 0x000f220000300a00 */
[----:B------:R-:W4:Y:S02]  /*e2150*/  LDL.LU.64 R4, [R1+0x8100] ;  /* 0x0081000001047983 */ /* 0x000f240000300a00 */
[----:B------:R0:W-:Y:S02]  /*e2160*/  STL.64 [R1+0x490], R16 ;  /* 0x0004901001007387 */ /* 0x0001e40000100a00 */
[----:B------:R1:W-:Y:S01]  /*e2170*/  STL.64 [R1+0x498], R18 ;  /* 0x0004981201007387 */ /* 0x0003e20000100a00 */
[----:B0-----:R-:W3:Y:S01]  /*e2180*/  LDL.LU R16, [R1+0x290] ;  /* 0x0002900001107983 */ /* 0x001ee20000300800 */
[----:B------:R-:W3:Y:S02]  /*e2190*/  LDL.LU R17, [R1+0x294] ;  /* 0x0002940001117983 */ /* 0x000ee40000300800 */
[----:B-1----:R-:W3:Y:S02]  /*e21a0*/  LDL.LU R18, [R1+0x298] ;  /* 0x0002980001127983 */ /* 0x002ee40000300800 */
[----:B------:R-:W3:Y:S01]  /*e21b0*/  LDL.LU R19, [R1+0x29c] ;  /* 0x00029c0001137983 */ /* 0x000ee20000300800 */
[----:B------:R-:W-:Y:S01]  /*e21c0*/  STL.64 [R1+0x7fb8], R20 ;  /* 0x007fb81401007387 */ /* 0x000fe20000100a00 */
[C---:B----4-:R-:W-:Y:S03]  /*e21d0*/  HMMA.16816.F32.BF16 R24, R4.reuse, R24, R12 ;  /* 0x000000180418723c */ /* 0x050fe6000004180c */
[----:B------:R-:W4:Y:S01]  /*e21e0*/  LDL.LU.64 R14, [R1+0x80f8] ;  /* 0x0080f800010e7983 */ /* 0x000f220000300a00 */
[----:B------:R-:W4:Y:S11]  /*e21f0*/  LDL.LU.64 R12, [R1+0x80f0] ;  /* 0x0080f000010c7983 */ /* 0x000f360000300a00 */
[----:B------:R-:W-:Y:S08]  /*e2200*/  @!UPT UIADD3 URZ, URZ, URZ, URZ ;  /* 0x0000003f3f3ff290 */ /* 0x000ff0000fffe03f */
[----:B------:R0:W-:Y:S01]  /*e2210*/  STL.64 [R1+0x2a0], R24 ;  /* 0x0002a01801007387 */ /* 0x0001e20000100a00 */
[----:B------:R-:W-:Y:S03]  /*e2220*/  STL.64 [R1+0x2a8], R26 ;  /* 0x0002a81a01007387 */ /* 0x000fe60000100a00 */
[----:B0-----:R-:W3:Y:S02]  /*e2230*/  LDL.LU.64 R24, [R1+0x80e8] ;  /* 0x0080e80001187983 */ /* 0x001ee40000300a00 */
[C---:B---3--:R-:W-:Y:S11]  /*e2240*/  HMMA.16816.F32.BF16 R16, R4.reuse, R24, R16 ;  /* 0x000000180410723c */ /* 0x048ff60000041810 */
[----:B------:R-:W-:Y:S11]  /*e2250*/  @!UPT UIADD3 URZ, URZ, URZ, URZ ;  /* 0x0000003f3f3ff290 */ /* 0x000ff6000fffe03f */
[----:B------:R-:W-:Y:S01]  /*e2260*/  @!UPT UIADD3 URZ, URZ, URZ, URZ ;  /* 0x0000003f3f3ff290 */ /* 0x000fe2000fffe03f */
[----:B------:R0:W-:Y:S01]  /*e2270*/  STL.64 [R1+0x290], R16 ;  /* 0x0002901001007387 */ /* 0x0001e20000100a00 */
[----:B------:R-:W-:Y:S02]  /*e2280*/  STL.64 [R1+0x298], R18 ;  /* 0x0002981201007387 */ /* 0x000fe40000100a00 */
[----:B0-----:R-:W-:Y:S02]  /*e2290*/  IMAD.MOV.U32 R17, RZ, RZ, R24 ;  /* 0x000000ffff117224 */ /* 0x001fe400078e0018 */
[----:B------:R-:W-:Y:S02]  /*e22a0*/  IMAD.MOV.U32 R16, RZ, RZ, R25 ;  /* 0x000000ffff107224 */ /* 0x000fe400078e0019 */
[----:B------:R-:W4:Y:S02]  /*e22b0*/  LDL.LU.64 R24, [R1+0x80e0] ;  /* 0x0080e00001187983 */ /* 0x000f240000300a00 */
[C---:B----4-:R-:W-:Y:S02]  /*e22c0*/  HMMA.16816.F32.BF16 R24, R4.reuse, R24, R12 ;  /* 0x000000180418723c */ /* 0x050fe4000004180c */
[----:B------:R-:W3:Y:S01]  /*e22d0*/  LDL.LU.64 R14, [R1+0x80d8] ;  /* 0x0080d800010e7983 */ /* 0x000ee20000300a00 */
        /* <DEDUP_REMOVED lines=16> */
[----:B------:R-:W4:Y:S02]  /*e23e0*/  LDL.LU R25, [R1+0x464] ;  /* 0x0004640001197983 */ /* 0x000f240000300800 */
[----:B------:R-:W4:Y:S02]  /*e23f0*/  LDL.LU R26, [R1+0x468] ;  /* 0x00046800011a7983 */ /* 0x000f240000300800 */
[----:B------:R-:W4:Y:S02]  /*e2400*/  LDL.LU R27, [R1+0x46c] ;  /* 0x00046c00011b7983 */ /* 0x000f240000300800 */
[----:B---3--:R-:W-:-:S02]  /*e2410*/  IMAD.MOV.U32 R21, RZ, RZ, R14 ;  /* 0x000000ffff157224 */ /* 0x008fc400078e000e */
[----:B--2---:R-:W-:Y:S01]  /*e2420*/  IMAD.MOV.U32 R20, RZ, RZ, R9 ;  /* 0x000000ffff147224 */ /* 0x004fe200078e0009 */
[----:B----4-:R-:W-:Y:S01]  /*e2430*/  STL.64 [R1+0x7f88], R26 ;  /* 0x007f881a01007387 */ /* 0x010fe20000100a00 */
[----:B------:R0:W-:Y:S02]  /*e2440*/  STL.64 [R1+0x7f80], R24 ;  /* 0x007f801801007387 */ /* 0x0001e40000100a00 */
[----:B------:R-:W2:Y:S02]  /*e2450*/  LDL.LU R9, [R1+0x80a8] ;  /* 0x0080a80001097983 */ /* 0x000ea40000300800 */
[----:B------:R-:W3:Y:S01]  /*e2460*/  LDL.LU R14, [R1+0x80a4] ;  /* 0x0080a400010e7983 */ /* 0x000ee20000300800 */
[----:B------:R-:W-:Y:S01]  /*e2470*/  STL.64 [R1+0x7fd0], R20 ;  /* 0x007fd01401007387 */ /* 0x000fe20000100a00 */
[----:B0-----:R-:W-:Y:S02]  /*e2480*/  IMAD.MOV.U32 R24, RZ, RZ, R17 ;  /* 0x000000ffff187224 */ /* 0x001fe400078e0011 */
[----:B------:R-:W-:-:S05]  /*e2490*/  IMAD.MOV.U32 R25, RZ, RZ, R16 ;  /* 0x000000ffff197224 */ /* 0x000fca00078e0010 */
[----:B------:R0:W-:Y:S04]  /*e24a0*/  STL.64 [R1+0x7f98], R24 ;  /* 0x007f981801007387 */ /* 0x0001e80000100a00 */
[----:B0-----:R-:W4:Y:S01]  /*e24b0*/  LDL.64 R24, [R1+0x20] ;  /* 0x0000200001187983 */ /* 0x001f220000100a00 */
[----:B------:R-:W-:Y:S02]  /*e24c0*/  IMAD.MOV.U32 R20, RZ, RZ, R15 ;  /* 0x000000ffff147224 */ /* 0x000fe400078e000f */
[----:B------:R-:W-:Y:S01]  /*e24d0*/  IMAD.MOV.U32 R21, RZ, RZ, R12 ;  /* 0x000000ffff157224 */ /* 0x000fe200078e000c */
[----:B----4-:R0:W-:Y:S04]  /*e24e0*/  STL.64 [R1+0x7fb0], R24 ;  /* 0x007fb01801007387 */ /* 0x0101e80000100a00 */
[----:B0-----:R-:W4:Y:S01]  /*e24f0*/  LDL.LU R24, [R1+0x240] ;  /* 0x0002400001187983 */ /* 0x001f220000300800 */
[----:B------:R-:W4:Y:S02]  /*e2500*/  LDL.LU R25, [R1+0x244] ;  /* 0x0002440001197983 */ /* 0x000f240000300800 */
[----:B------:R-:W2:Y:S02]  /*e2510*/  LDL.LU R26, [R1+0x248] ;  /* 0x00024800011a7983 */ /* 0x000ea40000300800 */
[----:B------:R-:W2:Y:S01]  /*e2520*/  LDL.LU R27, [R1+0x24c] ;  /* 0x00024c00011b7983 */ /* 0x000ea20000300800 */
[----:B------:R-:W3:Y:S01]  /*e2530*/  LDL.LU R15, [R1+0x80a0] ;  /* 0x0080a000010f7983 */ /* 0x000ee20000300800 */
[----:B------:R-:W3:Y:S02]  /*e2540*/  LDL.LU R12, [R1+0x809c] ;  /* 0x00809c00010c7983 */ /* 0x000ee40000300800 */
[----:B------:R0:W-:Y:S02]  /*e2550*/  STL.64 [R1+0x7fe8], R20 ;  /* 0x007fe81401007387 */ /* 0x0001e40000100a00 */
[----:B0-----:R-:W-:-:S02]  /*e2560*/  IMAD.MOV.U32 R20, RZ, RZ, R13 ;  /* 0x000000ffff147224 */ /* 0x001fc400078e000d */
[----:B------:R-:W-:Y:S01]  /*e2570*/  IMAD.MOV.U32 R21, RZ, RZ, R29 ;  /* 0x000000ffff157224 */ /* 0x000fe200078e001d */
[----:B------:R-:W3:Y:S04]  /*e2580*/  LDL.LU R13, [R1+0x8098] ;  /* 0x00809800010d7983 */ /* 0x000ee80000300800 */
[----:B------:R-:W-:Y:S04]  /*e2590*/  STL.64 [R1+0x8000], R20 ;  /* 0x0080001401007387 */ /* 0x000fe80000100a00 */
[----:B--2---:R-:W-:Y:S01]  /*e25a0*/  STL.64 [R1+0x7fc8], R26 ;  /* 0x007fc81a01007387 */ /* 0x004fe20000100a00 */
[----:B----4-:R0:W-:Y:S03]  /*e25b0*/  STL.64 [R1+0x7fc0], R24 ;  /* 0x007fc01801007387 */ /* 0x0101e60000100a00 */
        /* <DEDUP_REMOVED lines=24> */
[----:B------:R0:W-:Y:S02]  /*e2740*/  STL.64 [R1+0x8048], R20 ;  /* 0x0080481401007387 */ /* 0x0001e40000100a00 */
[----:B0-----:R-:W-:Y:S02]  /*e2750*/  IMAD.MOV.U32 R20, RZ, RZ, R9 ;  /* 0x000000ffff147224 */ /* 0x001fe400078e0009 */
[----:B------:R-:W-:Y:S01]  /*e2760*/  IMAD.MOV.U32 R21, RZ, RZ, R8 ;  /* 0x000000ffff157224 */ /* 0x000fe200078e0008 */
[----:B----4-:R-:W-:Y:S01]  /*e2770*/  STL.64 [R1+0x8010], R26 ;  /* 0x0080101a01007387 */ /* 0x010fe20000100a00 */
[----:B--2---:R0:W-:Y:S03]  /*e2780*/  STL.64 [R1+0x8008], R24 ;  /* 0x0080081801007387 */ /* 0x0041e60000100a00 */
        /* <DEDUP_REMOVED lines=8> */
[----:B------:R-:W3:Y:S01]  /*e2810*/  LDL.LU R8, [R1+0x260] ;  /* 0x0002600001087983 */ /* 0x000ee20000300800 */
[----:B------:R-:W3:Y:S02]  /*e2820*/  LDL.LU R9, [R1+0x264] ;  /* 0x0002640001097983 */ /* 0x000ee40000300800 */
[----:B------:R-:W3:Y:S02]  /*e2830*/  LDL.LU R10, [R1+0x268] ;  /* 0x00026800010a7983 */ /* 0x000ee40000300800 */
[----:B------:R-:W3:Y:S01]  /*e2840*/  LDL.LU R11, [R1+0x26c] ;  /* 0x00026c00010b7983 */ /* 0x000ee20000300800 */
        /* <DEDUP_REMOVED lines=37> */
[----:B------:R-:W-:-:S02]  /*e2aa0*/  IMAD.MOV.U32 R20, RZ, RZ, R15 ;  /* 0x000000ffff147224 */ /* 0x000fc400078e000f */
[----:B------:R-:W-:Y:S01]  /*e2ab0*/  IMAD.MOV.U32 R21, RZ, RZ, R14 ;  /* 0x000000ffff157224 */ /* 0x000fe200078e000e */
[C---:B---3--:R-:W-:Y:S01]  /*e2ac0*/  HMMA.16816.F32.BF16 R16, R4.reuse, R8, R16 ;  /* 0x000000080410723c */ /* 0x048fe20000041810 */
[----:B------:R0:W-:Y:S04]  /*e2ad0*/  STL.64 [R1+0x7f90], R8 ;  /* 0x007f900801007387 */ /* 0x0001e80000100a00 */
[----:B0-----:R-:W3:Y:S11]  /*e2ae0*/  LDL.LU R8, [R1+0x470] ;  /* 0x0004700001087983 */ /* 0x001ef60000300800 */
[----:B------:R-:W-:Y:S07]  /*e2af0*/  @!UPT UIADD3 URZ, URZ, URZ, URZ ;  /* 0x0000003f3f3ff290 */ /* 0x000fee000fffe03f */
[----:B------:R-:W-:Y:S01]  /*e2b00*/  STL.64 [R1+0x250], R16 ;  /* 0x0002501001007387 */ /* 0x000fe20000100a00 */
[----:B------:R-:W-:Y:S02]  /*e2b10*/  STL.64 [R1+0x258], R18 ;  /* 0x0002581201007387 */ /* 0x000fe40000100a00 */
[----:B------:R-:W0:Y:S01]  /*e2b20*/  LDSM.16.MT88.4 R16, [R3+0x4a080] ;  /* 0x04a080000310783b */ /* 0x000e220000004200 */
[C---:B--2---:R-:W-:Y:S01]  /*e2b30*/  HMMA.16816.F32.BF16 R20, R4.reuse, R20, R24 ;  /* 0x000000140414723c */ /* 0x044fe20000041818 */
[----:B------:R-:W3:Y:S02]  /*e2b40*/  LDL.LU R9, [R1+0x474] ;  /* 0x0004740001097983 */ /* 0x000ee40000300800 */
[----:B------:R-:W3:Y:S02]  /*e2b50*/  LDL.LU R10, [R1+0x478] ;  /* 0x00047800010a7983 */ /* 0x000ee40000300800 */
[----:B------:R-:W3:Y:S01]  /*e2b60*/  LDL.LU R11, [R1+0x47c] ;  /* 0x00047c00010b7983 */ /* 0x000ee20000300800 */
[----:B0-----:R-:W-:Y:S01]  /*e2b70*/  STL.64 [R1+0x7eb0], R18 ;  /* 0x007eb01201007387 */ /* 0x001fe20000100a00 */
[----:B------:R0:W-:Y:S03]  /*e2b80*/  STL.64 [R1+0x7ea8], R16 ;  /* 0x007ea81001007387 */ /* 0x0001e60000100a00 */
[----:B0-----:R-:W2:Y:S01]  /*e2b90*/  LDL.LU R16, [R1+0x480] ;  /* 0x0004800001107983 */ /* 0x001ea20000300800 */
[----:B------:R-:W2:Y:S02]  /*e2ba0*/  LDL.LU R17, [R1+0x484] ;  /* 0x0004840001117983 */ /* 0x000ea40000300800 */
[----:B------:R-:W2:Y:S02]  /*e2bb0*/  LDL.LU R18, [R1+0x488] ;  /* 0x0004880001127983 */ /* 0x000ea40000300800 */
[----:B------:R-:W2:Y:S01]  /*e2bc0*/  LDL.LU R19, [R1+0x48c] ;  /* 0x00048c0001137983 */ /* 0x000ea20000300800 */
[----:B------:R-:W-:Y:S01]  /*e2bd0*/  STL [R1+0x79a8], R3 ;  /* 0x0079a80301007387 */ /* 0x000fe20000100800 */
[----:B------:R-:W4:Y:S02]  /*e2be0*/  LDL.LU.64 R26, [R1+0x8088] ;  /* 0x00808800011a7983 */ /* 0x000f240000300a00 */
[----:B------:R-:W4:Y:S04]  /*e2bf0*/  LDL.LU.64 R24, [R1+0x8080] ;  /* 0x0080800001187983 */ /* 0x000f280000300a00 */
[----:B------:R0:W-:Y:S01]  /*e2c00*/  STL.64 [R1+0x690], R20 ;  /* 0x0006901401007387 */ /* 0x0001e20000100a00 */
[----:B------:R-:W-:Y:S04]  /*e2c10*/  STL.64 [R1+0x698], R22 ;  /* 0x0006981601007387 */ /* 0x000fe80000100a00 */
[----:B0-----:R-:W4:Y:S02]  /*e2c20*/  LDL.LU.64 R20, [R1+0x8078] ;  /* 0x0080780001147983 */ /* 0x001f240000300a00 */
        /* <DEDUP_REMOVED lines=69> */
[----:B----4-:R-:W4:Y:S02]  /*e3080*/  LDL.LU R6, [R1+0x458] ;  /* 0x0004580001067983 */ /* 0x010f240000300800 */
[----:B------:R-:W4:Y:S01]  /*e3090*/  LDL.LU R7, [R1+0x45c] ;  /* 0x00045c0001077983 */ /* 0x000f220000300800 */
[C---:B--2---:R-:W-:Y:S11]  /*e30a0*/  HMMA.16816.F32.BF16 R16, R20.reuse, R24, R16 ;  /* 0x000000181410723c */ /* 0x044ff60000041810 */
        /* <DEDUP_REMOVED lines=8> */
[----:B0-----:R-:W2:Y:S01]  /*e3130*/  LDL.64 R16, [R1] ;  /* 0x0000000001107983 */ /* 0x001ea20000100a00 */
[C---:B---3--:R-:W-:Y:S03]  /*e3140*/  HMMA.16816.F32.BF16 R24, R20.reuse, R24, R8 ;  /* 0x000000181418723c */ /* 0x048fe60000041808 */
[----:B------:R-:W3:Y:S11]  /*e3150*/  LDL.LU.64 R8, [R1+0x7f90] ;  /* 0x007f900001087983 */ /* 0x000ef60000300a00 */
        /* <DEDUP_REMOVED lines=11> */
[----:B------:R-:W4:Y:S02]  /*e3210*/  LDL.LU.64 R24, [R1+0x7f70] ;  /* 0x007f700001187983 */ /* 0x000f240000300a00 */
[----:B------:R-:W-:Y:S02]  /*e3220*/  IMAD.MOV.U32 R11, RZ, RZ, R17 ;  /* 0x000000ffff0b7224 */ /* 0x000fe400078e0011 */
[----:B------:R-:W-:-:S03]  /*e3230*/  IMAD.MOV.U32 R14, RZ, RZ, R16 ;  /* 0x000000ffff0e7224 */ /* 0x000fc600078e0010 */
[----:B------:R-:W-:Y:S01]  /*e3240*/  STL [R1+0x7f68], R11 ;  /* 0x007f680b01007387 */ /* 0x000fe20000100800 */
[----:B---3--:R-:W-:Y:S02]  /*e3250*/  STL.64 [R1+0x7f60], R8 ;  /* 0x007f600801007387 */ /* 0x008fe40000100a00 */
[----:B------:R-:W3:Y:S01]  /*e3260*/  LDL.LU R16, [R1+0x760] ;  /* 0x0007600001107983 */ /* 0x000ee20000300800 */
[----:B----4-:R-:W-:Y:S11]  /*e3270*/  HMMA.16816.F32.BF16 R4, R20, R24, R4 ;  /* 0x000000181404723c */ /* 0x010ff60000041804 */
[----:B------:R-:W-:Y:S11]  /*e3280*/  @!UPT UIADD3 URZ, URZ, URZ, URZ ;  /* 0x0000003f3f3ff290 */ /* 0x000ff6000fffe03f */
[----:B------:R-:W-:Y:S01]  /*e3290*/  @!UPT UIADD3 URZ, URZ, URZ, URZ ;  /* 0x0000003f3f3ff290 */ /* 0x000fe2000fffe03f */
[----:B------:R0:W-:Y:S01]  /*e32a0*/  STL.64 [R1+0x450], R4 ;  /* 0x0004500401007387 */ /* 0x0001e20000100a00 */
[----:B------:R1:W-:Y:S02]  /*e32b0*/  STL.64 [R1+0x458], R6 ;  /* 0x0004580601007387 */ /* 0x0003e40000100a00 */
[----:B------:R-:W3:Y:S02]  /*e32c0*/  LDL.LU R17, [R1+0x764] ;  /* 0x0007640001117983 */ /* 0x000ee40000300800 */
[----:B------:R-:W4:Y:S01]  /*e32d0*/  LDL.LU R18, [R1+0x768] ;  /* 0x0007680001127983 */ /* 0x000f220000300800 */
[----:B------:R-:W4:Y:S04]  /*e32e0*/  LDL.LU R19, [R1+0x76c] ;  /* 0x00076c0001137983 */ /* 0x000f280000300800 */
[----:B0-----:R-:W2:Y:S01]  /*e32f0*/  LDL.LU R4, [R1+0x430] ;  /* 0x0004300001047983 */ /* 0x001ea20000300800 */
[----:B------:R-:W2:Y:S02]  /*e3300*/  LDL.LU R5, [R1+0x434] ;  /* 0x0004340001057983 */ /* 0x000ea40000300800 */
[----:B-1----:R-:W2:Y:S02]  /*e3310*/  LDL.LU R6, [R1+0x438] ;  /* 0x0004380001067983 */ /* 0x002ea40000300800 */
[----:B------:R-:W2:Y:S01]  /*e3320*/  LDL.LU R7, [R1+0x43c] ;  /* 0x00043c0001077983 */ /* 0x000ea20000300800 */
[----:B------:R-:W2:Y:S01]  /*e3330*/  LDL.LU R8, [R1+0x440] ;  /* 0x0004400001087983 */ /* 0x000ea20000300800 */
        /* <DEDUP_REMOVED lines=11> */
[----:B0-----:R-:W3:Y:S04]  /*e33f0*/  LDL.64 R16, [R1+0xb0] ;  /* 0x0000b00001107983 */ /* 0x001ee80000100a00 */
[----:B---3--:R0:W-:Y:S02]  /*e3400*/  STL.64 [R1+0x7f30], R16 ;  /* 0x007f301001007387 */ /* 0x0081e40000100a00 */
[----:B0-----:R-:W-:-:S02]  /*e3410*/  IMAD.MOV.U32 R16, RZ, RZ, R15 ;  /* 0x000000ffff107224 */ /* 0x001fc400078e000f */
[----:B------:R-:W-:-:S05]  /*e3420*/  IMAD.MOV.U32 R17, RZ, RZ, R3 ;  /* 0x000000ffff117224 */ /* 0x000fca00078e0003 */
[----:B------:R0:W-:Y:S04]  /*e3430*/  STL.64 [R1+0x7f48], R16 ;  /* 0x007f481001007387 */ /* 0x0001e80000100a00 */
[----:B0-----:R-:W3:Y:S01]  /*e3440*/  LDL.64 R16, [R1+0x30] ;  /* 0x0000300001107983 */ /* 0x001ee20000100a00 */
[----:B--2---:R-:W-:Y:S02]  /*e3450*/  STL.64 [R1+0x7e60], R26 ;  /* 0x007e601a01007387 */ /* 0x004fe40000100a00 */
[----:B------:R0:W-:Y:S02]  /*e3460*/  STL.64 [R1+0x7e58], R24 ;  /* 0x007e581801007387 */ /* 0x0001e40000100a00 */
[----:B0-----:R-:W2:Y:S04]  /*e3470*/  LDL.64 R24, [R1+0xa0] ;  /* 0x0000a00001187983 */ /* 0x001ea80000100a00 */
[----:B--2---:R0:W-:Y:S04]  /*e3480*/  STL.64 [R1+0x7f28], R24 ;  /* 0x007f281801007387 */ /* 0x0041e80000100a00 */
        /* <DEDUP_REMOVED lines=13> */
[----:B0-----:R-:W3:Y:S01]  /*e3560*/  LDL.LU R24, [R1+0x7a0] ;  /* 0x0007a00001187983 */ /* 0x001ee20000300800 */
[----:B------:R-:W3:Y:S02]  /*e3570*/  LDL.LU R25, [R1+0x7a4] ;  /* 0x0007a40001197983 */ /* 0x000ee40000300800 */
[----:B------:R-:W3:Y:S02]  /*e3580*/  LDL.LU R26, [R1+0x7a8] ;  /* 0x0007a800011a7983 */ /* 0x000ee40000300800 */
[----:B------:R-:W3:Y:S02]  /*e3590*/  LDL.LU R27, [R1+0x7ac] ;  /* 0x0007ac00011b7983 */ /* 0x000ee40000300800 */
[----:B------:R-:W-:Y:S01]  /*e35a0*/  STL.64 [R1+0x440], R8 ;  /* 0x0004400801007387 */ /* 0x000fe20000100a00 */
[----:B------:R0:W-:Y:S03]  /*e35b0*/  STL.64 [R1+0x448], R10 ;  /* 0x0004480a01007387 */ /* 0x0001e60000100a00 */
[----:B0-----:R-:W2:Y:S01]  /*e35c0*/  LDL.LU R11, [R1+0x7f68] ;  /* 0x007f6800010b7983 */ /* 0x001ea20000300800 */
[----:B------:R-:W4:Y:S02]  /*e35d0*/  LDL.LU.64 R8, [R1+0x7f60] ;  /* 0x007f600001087983 */ /* 0x000f240000300a00 */
[C---:B----4-:R-:W-:Y:S01]  /*e35e0*/  HMMA.16816.F32.BF16 R4, R20.reuse, R8, R4 ;  /* 0x000000081404723c */ /* 0x050fe20000041804 */
[----:B------:R-:W-:Y:S01]  /*e35f0*/  STL [R1+0x7e34], R8 ;  /* 0x007e340801007387 */ /* 0x000fe20000100800 */
[----:B------:R-:W-:Y:S11]  /*e3600*/  STL [R1+0x7e30], R9 ;  /* 0x007e300901007387 */ /* 0x000ff60000100800 */
[----:B------:R-:W-:Y:S10]  /*e3610*/  @!UPT UIADD3 URZ, URZ, URZ, URZ ;  /* 0x0000003f3f3ff290 */ /* 0x000ff4000fffe03f */
[----:B------:R-:W-:Y:S01]  /*e3620*/  STL.64 [R1+0x430], R4 ;  /* 0x0004300401007387 */ /* 0x000fe20000100a00 */
[----:B------:R-:W-:Y:S02]  /*e3630*/  STL.64 [R1+0x438], R6 ;  /* 0x0004380601007387 */ /* 0x000fe40000100a00 */
[----:B------:R-:W0:Y:S01]  /*e3640*/  LDSM.16.MT88.4 R4, [R28+0x4a000] ;  /* 0x04a000001c04783b */ /* 0x000e220000004200 */
[----:B---3--:R-:W-:Y:S01]  /*e3650*/  HMMA.16816.F32.BF16 R24, R20, R16, R24 ;  /* 0x000000101418723c */ /* 0x008fe20000041818 */
[----:B------:R-:W-:Y:S04]  /*e3660*/  STL [R1+0x7e38], R28 ;  /* 0x007e381c01007387 */ /* 0x000fe80000100800 */
[----:B0-----:R-:W-:Y:S01]  /*e3670*/  STL.64 [R1+0x7d48], R6 ;  /* 0x007d480601007387 */ /* 0x001fe20000100a00 */
[----:B------:R0:W-:Y:S11]  /*e3680*/  STL.64 [R1+0x7d40], R4 ;  /* 0x007d400401007387 */ /* 0x0001f60000100a00 */
[----:B------:R-:W-:Y:S06]  /*e3690*/  @!UPT UIADD3 URZ, URZ, URZ, URZ ;  /* 0x0000003f3f3ff290 */ /* 0x000fec000fffe03f */
[----:B------:R-:W-:Y:S02]  /*e36a0*/  STL.64 [R1+0x7a0], R24 ;  /* 0x0007a01801007387 */ /* 0x000fe40000100a00 */
[----:B------:R1:W-:Y:S02]  /*e36b0*/  STL.64 [R1+0x7a8], R26 ;  /* 0x0007a81a01007387 */ /* 0x0003e40000100a00 */
[----:B0-----:R-:W-:Y:S02]  /*e36c0*/  IMAD.MOV.U32 R4, RZ, RZ, R2 ;  /* 0x000000ffff047224 */ /* 0x001fe400078e0002 */
[----:B------:R-:W-:Y:S01]  /*e36d0*/  IMAD.MOV.U32 R5, RZ, RZ, R0 ;  /* 0x000000ffff057224 */ /* 0x000fe200078e0000 */
[----:B-1----:R-:W3:Y:S01]  /*e36e0*/  LDL.LU.64 R26, [R1+0x7f58] ;  /* 0x007f5800011a7983 */ /* 0x002ee20000300a00 */
[----:B------:R-:W3:Y:S02]  /*e36f0*/  LDL.LU.64 R24, [R1+0x7f50] ;  /* 0x007f500001187983 */ /* 0x000ee40000300a00 */
[----:B------:R-:W-:-:S02]  /*e3700*/  IMAD.MOV.U32 R2, RZ, RZ, R16 ;  /* 0x000000ffff027224 */ /* 0x000fc400078e0010 */
[----:B------:R-:W-:Y:S02]  /*e3710*/  IMAD.MOV.U32 R0, RZ, RZ, R17 ;  /* 0x000000ffff007224 */ /* 0x000fe400078e0011 */
[----:B------:R-:W3:Y:S03]  /*e3720*/  LDL.LU.64 R16, [R1+0x7f48] ;  /* 0x007f480001107983 */ /* 0x000ee60000300a00 */
[----:B------:R-:W-:Y:S02]  /*e3730*/  STL [R1+0x7e40], R0 ;  /* 0x007e400001007387 */ /* 0x000fe40000100800 */
[----:B------:R-:W-:Y:S01]  /*e3740*/  STL [R1+0x7e3c], R2 ;  /* 0x007e3c0201007387 */ /* 0x000fe20000100800 */
        /* <DEDUP_REMOVED lines=8> */
[----:B------:R-:W-:Y:S02]  /*e37d0*/  IMAD.MOV.U32 R6, RZ, RZ, R16 ;  /* 0x000000ffff067224 */ /* 0x000fe400078e0010 */
[----:B------:R-:W-:Y:S11]  /*e37e0*/  IMAD.MOV.U32 R3, RZ, RZ, R17 ;  /* 0x000000ffff037224 */ /* 0x000ff600078e0011 */
[----:B------:R-:W-:Y:S09]  /*e37f0*/  @!UPT UIADD3 URZ, URZ, URZ, URZ ;  /* 0x0000003f3f3ff290 */ /* 0x000ff2000fffe03f */
[----:B------:R0:W-:Y:S01]  /*e3800*/  STL.64 [R1+0x780], R24 ;  /* 0x0007801801007387 */ /* 0x0001e20000100a00 */
[----:B------:R-:W-:Y:S03]  /*e3810*/  STL.64 [R1+0x788], R26 ;  /* 0x0007881a01007387 */ /* 0x000fe60000100a00 */
[----:B0-----:R-:W3:Y:S01]  /*e3820*/  LDL.LU.64 R24, [R1+0x7f28] ;  /* 0x007f280001187983 */ /* 0x001ee20000300a00 */
[----:B------:R-:W3:Y:S02]  /*e3830*/  LDL.LU.64 R18, [R1+0x7f20] ;  /* 0x007f200001127983 */ /* 0x000ee40000300a00 */
[----:B------:R-:W3:Y:S02]  /*e3840*/  LDL.LU.64 R16, [R1+0x7f18] ;  /* 0x007f180001107983 */ /* 0x000ee40000300a00 */
[----:B------:R-:W-:Y:S01]  /*e3850*/  STL [R1+0x7e44], R6 ;  /* 0x007e440601007387 */ /* 0x000fe20000100800 */
[----:B---3--:R-:W-:Y:S01]  /*e3860*/  HMMA.16816.F32.BF16 R16, R20, R24, R16 ;  /* 0x000000181410723c */ /* 0x008fe20000041810 */
[----:B------:R-:W-:-:S02]  /*e3870*/  IMAD.MOV.U32 R7, RZ, RZ, R25 ;  /* 0x000000ffff077224 */ /* 0x000fc400078e0019 */
[----:B------:R-:W-:-:S04]  /*e3880*/  IMAD.MOV.U32 R10, RZ, RZ, R24 ;  /* 0x000000ffff0a7224 */ /* 0x000fc800078e0018 */
[----:B------:R-:W-:Y:S02]  /*e3890*/  IMAD.MOV.U32 R24, RZ, RZ, R14 ;  /* 0x000000ffff187224 */ /* 0x000fe400078e000e */
[----:B--2---:R-:W-:Y:S11]  /*e38a0*/  IMAD.MOV.U32 R25, RZ, RZ, R11 ;  /* 0x000000ffff197224 */ /* 0x004ff600078e000b */
[----:B------:R-:W-:Y:S03]  /*e38b0*/  @!UPT UIADD3 URZ, URZ, URZ, URZ ;  /* 0x0000003f3f3ff290 */ /* 0x000fe6000fffe03f */
[----:B------:R-:W-:Y:S01]  /*e38c0*/  STL.64 [R1+0x770], R16 ;  /* 0x0007701001007387 */ /* 0x000fe20000100a00 */
[----:B------:R0:W-:Y:S03]  /*e38d0*/  STL.64 [R1+0x778], R18 ;  /* 0x0007781201007387 */ /* 0x0001e60000100a00 */
[----:B0-----:R-:W2:Y:S01]  /*e38e0*/  LDL.LU.64 R18, [R1+0x7f10] ;  /* 0x007f100001127983 */ /* 0x001ea20000300a00 */
[----:B------:R-:W2:Y:S02]  /*e38f0*/  LDL.LU.64 R16, [R1+0x7f08] ;  /* 0x007f080001107983 */ /* 0x000ea40000300a00 */
[----:B------:R-:W-:Y:S02]  /*e3900*/  STL [R1+0x7ec8], R7 ;  /* 0x007ec80701007387 */ /* 0x000fe40000100800 */
[----:B------:R0:W-:Y:S02]  /*e3910*/  STL.64 [R1+0x7ec0], R4 ;  /* 0x007ec00401007387 */ /* 0x0001e40000100a00 */
[----:B0-----:R-:W3:Y:S01]  /*e3920*/  LDL.64 R4, [R1+0x80] ;  /* 0x0000800001047983 */ /* 0x001ee20000100a00 */
[----:B------:R0:W-:Y:S03]  /*e3930*/  STL.64 [R1+0x7e78], R24 ;  /* 0x007e781801007387 */ /* 0x0001e60000100a00 */
[----:B0-----:R-:W2:Y:S02]  /*e3940*/  LDL.64 R24, [R1+0x90] ;  /* 0x0000900001187983 */ /* 0x001ea40000100a00 */
[----:B--2---:R-:W-:Y:S01]  /*e3950*/  HMMA.16816.F32.BF16 R16, R20, R24, R16 ;  /* 0x000000181410723c */ /* 0x004fe20000041810 */
[----:B------:R-:W-:Y:S11]  /*e3960*/  IMAD.MOV.U32 R11, RZ, RZ, R25 ;  /* 0x000000ffff0b7224 */ /* 0x000ff600078e0019 */
[----:B------:R-:W-:Y:S11]  /*e3970*/  @!UPT UIADD3 URZ, URZ, URZ, URZ ;  /* 0x0000003f3f3ff290 */ /* 0x000ff6000fffe03f */
[----:B------:R0:W-:Y:S01]  /*e3980*/  STL.64 [R1+0x760], R16 ;  /* 0x0007601001007387 */ /* 0x0001e20000100a00 */
[----:B------:R-:W-:Y:S03]  /*e3990*/  STL.64 [R1+0x768], R18 ;  /* 0x0007681201007387 */ /* 0x000fe60000100a00 */
[----:B0-----:R-:W2:Y:S01]  /*e39a0*/  LDL.LU.64 R16, [R1+0x7f00] ;  /* 0x007f000001107983 */ /* 0x001ea20000300a00 */
[----:B------:R0:W-:Y:S02]  /*e39b0*/  STL.64 [R1+0x7ef8], R10 ;  /* 0x007ef80a01007387 */ /* 0x0001e40000100a00 */
[----:B------:R-:W3:Y:S02]  /*e39c0*/  LDL.LU R8, [R1+0x750] ;  /* 0x0007500001087983 */ /* 0x000ee40000300800 */
[----:B------:R-:W3:Y:S01]  /*e39d0*/  LDL.LU R9, [R1+0x754] ;  /* 0x0007540001097983 */ /* 0x000ee20000300800 */
[----:B0-----:R-:W3:Y:S01]  /*e39e0*/  LDL.LU R10, [R1+0x758] ;  /* 0x00075800010a7983 */ /* 0x001ee20000300800 */
[----:B------:R-:W3:Y:S02]  /*e39f0*/  LDL.LU R11, [R1+0x75c] ;  /* 0x00075c00010b7983 */ /* 0x000ee40000300800 */
[----:B------:R-:W-:-:S02]  /*e3a00*/  IMAD.MOV.U32 R14, RZ, RZ, R24 ;  /* 0x000000ffff0e7224 */ /* 0x000fc400078e0018 */
[----:B------:R-:W4:Y:S01]  /*e3a10*/  LDL.64 R24, [R1+0x10] ;  /* 0x0000100001187983 */ /* 0x000f220000100a00 */
[----:B---3--:R-:W-:Y:S03]  /*e3a20*/  HMMA.16816.F32.BF16 R8, R20, R4, R8 ;  /* 0x000000041408723c */ /* 0x008fe60000041808 */
[----:B----4-:R2:W-:Y:S02]  /*e3a30*/  STL.64 [R1+0x7e90], R24 ;  /* 0x007e901801007387 */ /* 0x0105e40000100a00 */
[----:B--2---:R-:W-:Y:S02]  /*e3a40*/  IMAD.MOV.U32 R24, RZ, RZ, R17 ;  /* 0x000000ffff187224 */ /* 0x004fe400078e0011 */
[----:B------:R-:W-:Y:S11]  /*e3a50*/  IMAD.MOV.U32 R25, RZ, RZ, R16 ;  /* 0x000000ffff197224 */ /* 0x000ff600078e0010 */
[----:B------:R-:W-:Y:S05]  /*e3a60*/  @!UPT UIADD3 URZ, URZ, URZ, URZ ;  /* 0x0000003f3f3ff290 */ /* 0x000fea000fffe03f */
        /* <DEDUP_REMOVED lines=9> */
[----:B0-----:R-:W2:Y:S01]  /*e3b00*/  LDL.64 R16, [R1+0x60] ;  /* 0x0000600001107983 */ /* 0x001ea20000100a00 */
[----:B------:R-:W-:-:S02]  /*e3b10*/  IMAD.MOV.U32 R29, RZ, RZ, R4 ;  /* 0x000000ffff1d7224 */ /* 0x000fc400078e0004 */
[----:B------:R-:W-:Y:S01]  /*e3b20*/  IMAD.MOV.U32 R15, RZ, RZ, R5 ;  /* 0x000000ffff0f7224 */ /* 0x000fe200078e0005 */
[----:B--2---:R0:W-:Y:S01]  /*e3b30*/  STL.64 [R1+0x7ef0], R16 ;  /* 0x007ef01001007387 */ /* 0x0041e20000100a00 */
[----:B------:R-:W2:Y:S02]  /*e3b40*/  LDL.LU R4, [R1+0x720] ;  /* 0x0007200001047983 */ /* 0x000ea40000300800 */
[----:B------:R-:W2:Y:S02]  /*e3b50*/  LDL.LU R5, [R1+0x724] ;  /* 0x0007240001057983 */ /* 0x000ea40000300800 */
[----:B------:R-:W3:Y:S01]  /*e3b60*/  LDL.LU R6, [R1+0x728] ;  /* 0x0007280001067983 */ /* 0x000ee20000300800 */
[----:B------:R-:W3:Y:S01]  /*e3b70*/  LDL.LU R7, [R1+0x72c] ;  /* 0x00072c0001077983 */ /* 0x000ee20000300800 */
[----:B------:R-:W4:Y:S02]  /*e3b80*/  LDL.LU R8, [R1+0x740] ;  /* 0x0007400001087983 */ /* 0x000f240000300800 */
[----:B------:R-:W4:Y:S02]  /*e3b90*/  LDL.LU R9, [R1+0x744] ;  /* 0x0007440001097983 */ /* 0x000f240000300800 */
[----:B------:R-:W4:Y:S01]  /*e3ba0*/  LDL.LU R10, [R1+0x748] ;  /* 0x00074800010a7983 */ /* 0x000f220000300800 */
[----:B------:R-:W4:Y:S04]  /*e3bb0*/  LDL.LU R11, [R1+0x74c] ;  /* 0x00074c00010b7983 */ /* 0x000f280000300800 */
[----:B0-----:R-:W4:Y:S04]  /*e3bc0*/  LDL.64 R16, [R1+0x70] ;  /* 0x0000700001107983 */ /* 0x001f280000100a00 */
[----:B---3--:R-:W-:Y:S01]  /*e3bd0*/  STL.64 [R1+0x7ee8], R6 ;  /* 0x007ee80601007387 */ /* 0x008fe20000100a00 */
[----:B--2---:R0:W-:Y:S03]  /*e3be0*/  STL.64 [R1+0x7ee0], R4 ;  /* 0x007ee00401007387 */ /* 0x0041e60000100a00 */
[----:B0-----:R-:W2:Y:S01]  /*e3bf0*/  LDL.LU R4, [R1+0x730] ;  /* 0x0007300001047983 */ /* 0x001ea20000300800 */
[----:B------:R-:W2:Y:S02]  /*e3c00*/  LDL.LU R5, [R1+0x734] ;  /* 0x0007340001057983 */ /* 0x000ea40000300800 */
[----:B------:R-:W2:Y:S02]  /*e3c10*/  LDL.LU R6, [R1+0x738] ;  /* 0x0007380001067983 */ /* 0x000ea40000300800 */
[----:B------:R-:W2:Y:S01]  /*e3c20*/  LDL.LU R7, [R1+0x73c] ;  /* 0x00073c0001077983 */ /* 0x000ea20000300800 */
[----:B------:R-:W3:Y:S01]  /*e3c30*/  LDL.64 R24, [R1+0x50] ;  /* 0x0000500001187983 */ /* 0x000ee20000100a00 */
        /* <DEDUP_REMOVED lines=28> */
[----:B-1----:R-:W4:Y:S01]  /*e3e00*/  LDL.LU.64 R10, [R1+0x7ef8] ;  /* 0x007ef800010a7983 */ /* 0x002f220000300a00 */
[----:B------:R-:W-:-:S02]  /*e3e10*/  IMAD.MOV.U32 R9, RZ, RZ, R17 ;  /* 0x000000ffff097224 */ /* 0x000fc400078e0011 */
        /* <DEDUP_REMOVED lines=8> */
[----:B------:R-:W-:Y:S02]  /*e3ea0*/  IMAD.MOV.U32 R2, RZ, RZ, R16 ;  /* 0x000000ffff027224 */ /* 0x000fe400078e0010 */
[----:B------:R-:W-:Y:S01]  /*e3eb0*/  IMAD.MOV.U32 R28, RZ, RZ, R17 ;  /* 0x000000ffff1c7224 */ /* 0x000fe200078e0011 */
[----:B------:R-:W2:Y:S01]  /*e3ec0*/  LDL.LU.64 R18, [R1+0x7ed8] ;  /* 0x007ed80001127983 */ /* 0x000ea20000300a00 */
[----:B------:R-:W2:Y:S01]  /*e3ed0*/  LDL.LU.64 R16, [R1+0x7ed0] ;  /* 0x007ed00001107983 */ /* 0x000ea20000300a00 */
[C---:B---3--:R-:W-:Y:S11]  /*e3ee0*/  HMMA.16816.F32.BF16 R4, R20.reuse, R24, R4 ;  /* 0x000000181404723c */ /* 0x048ff60000041804 */
[----:B------:R-:W-:Y:S11]  /*e3ef0*/  @!UPT UIADD3 URZ, URZ, URZ, URZ ;  /* 0x0000003f3f3ff290 */ /* 0x000ff6000fffe03f */
[----:B------:R-:W-:Y:S01]  /*e3f00*/  @!UPT UIADD3 URZ, URZ, URZ, URZ ;  /* 0x0000003f3f3ff290 */ /* 0x000fe2000fffe03f */
[----:B------:R-:W-:Y:S01]  /*e3f10*/  STL.64 [R1+0x720], R4 ;  /* 0x0007200401007387 */ /* 0x000fe20000100a00 */
[----:B------:R0:W-:Y:S03]  /*e3f20*/  STL.64 [R1+0x728], R6 ;  /* 0x0007280601007387 */ /* 0x0001e60000100a00 */
[----:B0-----:R-:W3:Y:S01]  /*e3f30*/  LDL.LU R7, [R1+0x7ec8] ;  /* 0x007ec80001077983 */ /* 0x001ee20000300800 */
        /* <DEDUP_REMOVED lines=20> */
[----:B------:R-:W-:Y:S03]  /*e4080*/  STL.64 [R1+0x238], R26 ;  /* 0x0002381a01007387 */ /* 0x000fe60000100a00 */
        /* <DEDUP_REMOVED lines=16> */
[----:B0-----:R-:W2:Y:S01]  /*e4190*/  LDL.LU.64 R26, [R1+0x7e60] ;  /* 0x007e6000011a7983 */ /* 0x001ea20000300a00 */
[----:B------:R-:W3:Y:S02]  /*e41a0*/  LDL.LU.64 R24, [R1+0x7e58] ;  /* 0x007e580001187983 */ /* 0x000ee40000300a00 */
[----:B---3--:R-:W-:Y:S11]  /*e41b0*/  HMMA.16816.F32.BF16 R12, R16, R24, R12 ;  /* 0x00000018100c723c */ /* 0x008ff6000004180c */
[----:B------:R-:W-:Y:S11]  /*e41c0*/  @!UPT UIADD3 URZ, URZ, URZ, URZ ;  /* 0x0000003f3f3ff290 */ /* 0x000ff6000fffe03f */
[----:B------:R-:W-:Y:S01]  /*e41d0*/  @!UPT UIADD3 URZ, URZ, URZ, URZ ;  /* 0x0000003f3f3ff290 */ /* 0x000fe2000fffe03f */
[----:B------:R-:W-:Y:S01]  /*e41e0*/  STL.64 [R1+0x200], R12 ;  /* 0x0002000c01007387 */ /* 0x000fe20000100a00 */
[----:B------:R0:W-:Y:S03]  /*e41f0*/  STL.64 [R1+0x208], R14 ;  /* 0x0002080e01007387 */ /* 0x0001e60000100a00 */
[----:B0-----:R-:W3:Y:S01]  /*e4200*/  LDL.LU.64 R14, [R1+0x7e50] ;  /* 0x007e5000010e7983 */ /* 0x001ee20000300a00 */
[----:B------:R-:W3:Y:S02]  /*e4210*/  LDL.LU.64 R12, [R1+0x7e48] ;  /* 0x007e4800010c7983 */ /* 0x000ee40000300a00 */
[----:B--2---:R-:W-:Y:S02]  /*e4220*/  STL.64 [R1+0x7d18], R26 ;  /* 0x007d181a01007387 */ /* 0x004fe40000100a00 */
[----:B------:R0:W-:Y:S02]  /*e4230*/  STL.64 [R1+0x7d10], R24 ;  /* 0x007d101801007387 */ /* 0x0001e40000100a00 */
[----:B0-----:R-:W-:-:S02]  /*e4240*/  IMAD.MOV.U32 R24, RZ, RZ, R5 ;  /* 0x000000ffff187224 */ /* 0x001fc400078e0005 */
[----:B------:R-:W-:-:S05]  /*e4250*/  IMAD.MOV.U32 R25, RZ, RZ, R4 ;  /* 0x000000ffff197224 */ /* 0x000fca00078e0004 */
[----:B------:R0:W-:Y:S04]  /*e4260*/  STL.64 [R1+0x7d28], R24 ;  /* 0x007d281801007387 */ /* 0x0001e80000100a00 */
[----:B0-----:R-:W2:Y:S01]  /*e4270*/  LDL.64 R24, [R1+0x20] ;  /* 0x0000200001187983 */ /* 0x001ea20000100a00 */
[----:B------:R-:W-:Y:S02]  /*e4280*/  IMAD.MOV.U32 R4, RZ, RZ, R6 ;  /* 0x000000ffff047224 */ /* 0x000fe400078e0006 */
[----:B------:R-:W-:Y:S01]  /*e4290*/  IMAD.MOV.U32 R5, RZ, RZ, R0 ;  /* 0x000000ffff057224 */ /* 0x000fe200078e0000 */
[----:B---3--:R-:W-:Y:S01]  /*e42a0*/  HMMA.16816.F32.BF16 R20, R16, R12, R20 ;  /* 0x0000000c1014723c */ /* 0x008fe20000041814 */
[----:B--2---:R0:W-:Y:S01]  /*e42b0*/  STL.64 [R1+0x7d50], R24 ;  /* 0x007d501801007387 */ /* 0x0041e20000100a00 */
[----:B------:R-:W2:Y:S11]  /*e42c0*/  LDL.LU R6, [R1+0x7e44] ;  /* 0x007e440001067983 */ /* 0x000eb60000300800 */
[----:B------:R-:W-:Y:S10]  /*e42d0*/  @!UPT UIADD3 URZ, URZ, URZ, URZ ;  /* 0x0000003f3f3ff290 */ /* 0x000ff4000fffe03f */
[----:B------:R-:W-:Y:S02]  /*e42e0*/  STL.64 [R1+0x1f0], R20 ;  /* 0x0001f01401007387 */ /* 0x000fe40000100a00 */
[----:B------:R-:W-:Y:S01]  /*e42f0*/  STL.64 [R1+0x1f8], R22 ;  /* 0x0001f81601007387 */ /* 0x000fe20000100a00 */
[----:B------:R-:W3:Y:S01]  /*e4300*/  LDL.LU R0, [R1+0x7e40] ;  /* 0x007e400001007983 */ /* 0x000ee20000300800 */
[----:B------:R1:W-:Y:S03]  /*e4310*/  STL.64 [R1+0x7d70], R4 ;  /* 0x007d700401007387 */ /* 0x0003e60000100a00 */
[----:B0-----:R-:W2:Y:S01]  /*e4320*/  LDL.LU R24, [R1+0x940] ;  /* 0x0009400001187983 */ /* 0x001ea20000300800 */
[----:B------:R-:W2:Y:S02]  /*e4330*/  LDL.LU R25, [R1+0x944] ;  /* 0x0009440001197983 */ /* 0x000ea40000300800 */
[----:B------:R-:W2:Y:S02]  /*e4340*/  LDL.LU R26, [R1+0x948] ;  /* 0x00094800011a7983 */ /* 0x000ea40000300800 */
[----:B------:R-:W2:Y:S02]  /*e4350*/  LDL.LU R27, [R1+0x94c] ;  /* 0x00094c00011b7983 */ /* 0x000ea40000300800 */
[----:B-1----:R-:W-:-:S02]  /*e4360*/  IMAD.MOV.U32 R4, RZ, RZ, R2 ;  /* 0x000000ffff047224 */ /* 0x002fc400078e0002 */
        /* <DEDUP_REMOVED lines=31> */
[----:B----4-:R-:W-:-:S05]  /*e4560*/  IMAD.MOV.U32 R5, RZ, RZ, R11 ;  /* 0x000000ffff057224 */ /* 0x010fca00078e000b */
[----:B------:R-:W-:Y:S04]  /*e4570*/  STL.64 [R1+0x7dd0], R4 ;  /* 0x007dd00401007387 */ /* 0x000fe80000100a00 */
[----:B--2---:R-:W-:Y:S01]  /*e4580*/  STL.64 [R1+0x7db0], R26 ;  /* 0x007db01a01007387 */ /* 0x004fe20000100a00 */
[----:B------:R0:W-:Y:S03]  /*e4590*/  STL.64 [R1+0x7da8], R24 ;  /* 0x007da81801007387 */ /* 0x0001e60000100a00 */
        /* <DEDUP_REMOVED lines=17> */
[----:B--2---:R-:W-:Y:S01]  /*e46b0*/  STL.64 [R1+0x7e18], R4 ;  /* 0x007e180401007387 */ /* 0x004fe20000100a00 */
[----:B----4-:R-:W-:Y:S02]  /*e46c0*/  STL.64 [R1+0x7de0], R26 ;  /* 0x007de01a01007387 */ /* 0x010fe40000100a00 */
[----:B------:R0:W-:Y:S02]  /*e46d0*/  STL.64 [R1+0x7dd8], R24 ;  /* 0x007dd81801007387 */ /* 0x0001e40000100a00 */
        /* <DEDUP_REMOVED lines=25> */
[----:B------:R-:W2:Y:S02]  /*e4870*/  LDL.LU R26, [R1+0x1d8] ;  /* 0x0001d800011a7983 */ /* 0x000ea40000300800 */
[----:B------:R-:W2:Y:S01]  /*e4880*/  LDL.LU R27, [R1+0x1dc] ;  /* 0x0001dc00011b7983 */ /* 0x000ea20000300800 */
[----:B------:R0:W-:Y:S04]  /*e4890*/  STL.64 [R1+0x7d20], R12 ;  /* 0x007d200c01007387 */ /* 0x0001e80000100a00 */
        /* <DEDUP_REMOVED lines=13> */
[----:B------:R-:W-:Y:S02]  /*e4970*/  STL.64 [R1+0x1e8], R22 ;  /* 0x0001e81601007387 */ /* 0x000fe40000100a00 */
[----:B------:R-:W0:Y:S01]  /*e4980*/  LDSM.16.MT88.4 R20, [R28+0x4a080] ;  /* 0x04a080001c14783b */ /* 0x000e220000004200 */
[C---:B--2---:R-:W-:Y:S01]  /*e4990*/  HMMA.16816.F32.BF16 R4, R16.reuse, R4, R24 ;  /* 0x000000041004723c */ /* 0x044fe20000041818 */
[----:B0-----:R-:W-:Y:S02]  /*e49a0*/  STL.64 [R1+0x7c68], R22 ;  /* 0x007c681601007387 */ /* 0x001fe40000100a00 */
[----:B------:R0:W-:Y:S02]  /*e49b0*/  STL.64 [R1+0x7c60], R20 ;  /* 0x007c601401007387 */ /* 0x0001e40000100a00 */
[----:B0-----:R-:W2:Y:S01]  /*e49c0*/  LDL.LU R20, [R1+0x3f0] ;  /* 0x0003f00001147983 */ /* 0x001ea20000300800 */
[----:B------:R-:W2:Y:S02]  /*e49d0*/  LDL.LU R21, [R1+0x3f4] ;  /* 0x0003f40001157983 */ /* 0x000ea40000300800 */
[----:B------:R-:W2:Y:S02]  /*e49e0*/  LDL.LU R22, [R1+0x3f8] ;  /* 0x0003f80001167983 */ /* 0x000ea40000300800 */
[----:B------:R-:W2:Y:S01]  /*e49f0*/  LDL.LU R23, [R1+0x3fc] ;  /* 0x0003fc0001177983 */ /* 0x000ea20000300800 */
[----:B------:R-:W4:Y:S01]  /*e4a00*/  LDL.LU.64 R26, [R1+0x7e28] ;  /* 0x007e2800011a7983 */ /* 0x000f220000300a00 */
[----:B------:R-:W4:Y:S11]  /*e4a10*/  LDL.LU.64 R24, [R1+0x7e20] ;  /* 0x007e200001187983 */ /* 0x000f360000300a00 */
[----:B------:R0:W-:Y:S02]  /*e4a20*/  STL.64 [R1+0x1d0], R4 ;  /* 0x0001d00401007387 */ /* 0x0001e40000100a00 */
[----:B------:R-:W-:Y:S01]  /*e4a30*/  STL.64 [R1+0x1d8], R6 ;  /* 0x0001d80601007387 */ /* 0x000fe20000100a00 */
        /* <DEDUP_REMOVED lines=60> */
[----:B------:R-:W3:Y:S01]  /*e4e00*/  LDL.LU.64 R24, [R1+0x7d50] ;  /* 0x007d500001187983 */ /* 0x000ee20000300a00 */
[----:B-1----:R-:W3:Y:S02]  /*e4e10*/  LDL.LU.64 R6, [R1+0x7d48] ;  /* 0x007d480001067983 */ /* 0x002ee40000300a00 */
[----:B------:R-:W3:Y:S11]  /*e4e20*/  LDL.LU.64 R4, [R1+0x7d40] ;  /* 0x007d400001047983 */ /* 0x000ef60000300a00 */
[----:B------:R-:W-:Y:S07]  /*e4e30*/  @!UPT UIADD3 URZ, URZ, URZ, URZ ;  /* 0x0000003f3f3ff290 */ /* 0x000fee000fffe03f */
[----:B------:R0:W-:Y:S01]  /*e4e40*/  STL.64 [R1+0x150], R16 ;  /* 0x0001501001007387 */ /* 0x0001e20000100a00 */
[----:B------:R-:W-:Y:S03]  /*e4e50*/  STL.64 [R1+0x158], R18 ;  /* 0x0001581201007387 */ /* 0x000fe60000100a00 */
[----:B0-----:R-:W2:Y:S01]  /*e4e60*/  LDL.64 R16, [R1] ;  /* 0x0000000001107983 */ /* 0x001ea20000100a00 */
[C---:B---3--:R-:W-:Y:S01]  /*e4e70*/  HMMA.16816.F32.BF16 R12, R4.reuse, R24, R12 ;  /* 0x00000018040c723c */ /* 0x048fe2000004180c */
[----:B------:R-:W-:Y:S11]  /*e4e80*/  IMAD.MOV.U32 R29, RZ, RZ, R25 ;  /* 0x000000ffff1d7224 */ /* 0x000ff600078e0019 */
[----:B------:R-:W-:Y:S11]  /*e4e90*/  @!UPT UIADD3 URZ, URZ, URZ, URZ ;  /* 0x0000003f3f3ff290 */ /* 0x000ff6000fffe03f */
[----:B------:R-:W-:Y:S01]  /*e4ea0*/  STL.64 [R1+0x410], R12 ;  /* 0x0004100c01007387 */ /* 0x000fe20000100a00 */
[----:B------:R0:W-:Y:S03]  /*e4eb0*/  STL.64 [R1+0x418], R14 ;  /* 0x0004180e01007387 */ /* 0x0001e60000100a00 */
[----:B0-----:R-:W3:Y:S01]  /*e4ec0*/  LDL.LU.64 R14, [R1+0x7d38] ;  /* 0x007d3800010e7983 */ /* 0x001ee20000300a00 */
[----:B------:R-:W3:Y:S02]  /*e4ed0*/  LDL.LU.64 R12, [R1+0x7d30] ;  /* 0x007d3000010c7983 */ /* 0x000ee40000300a00 */
[----:B------:R-:W3:Y:S01]  /*e4ee0*/  LDL.LU.64 R24, [R1+0x7d28] ;  /* 0x007d280001187983 */ /* 0x000ee20000300a00 */
[C---:B--2---:R-:W-:Y:S08]  /*e4ef0*/  HMMA.16816.F32.BF16 R20, R4.reuse, R16, R20 ;  /* 0x000000100414723c */ /* 0x044ff00000041814 */
[----:B---3--:R-:W-:Y:S01]  /*e4f00*/  HMMA.16816.F32.BF16 R24, R4, R24, R12 ;  /* 0x000000180418723c */ /* 0x008fe2000004180c */
[----:B------:R-:W2:Y:S11]  /*e4f10*/  LDL.LU.64 R12, [R1+0x7d20] ;  /* 0x007d2000010c7983 */ /* 0x000eb60000300a00 */
[----:B------:R-:W-:Y:S11]  /*e4f20*/  @!UPT UIADD3 URZ, URZ, URZ, URZ ;  /* 0x0000003f3f3ff290 */ /* 0x000ff6000fffe03f */
[----:B------:R-:W-:Y:S01]  /*e4f30*/  STL.64 [R1+0x400], R24 ;  /* 0x0004001801007387 */ /* 0x000fe20000100a00 */
[----:B------:R0:W-:Y:S03]  /*e4f40*/  STL.64 [R1+0x408], R26 ;  /* 0x0004081a01007387 */ /* 0x0001e60000100a00 */
[----:B0-----:R-:W3:Y:S01]  /*e4f50*/  LDL.LU.64 R26, [R1+0x7d18] ;  /* 0x007d1800011a7983 */ /* 0x001ee20000300a00 */
[----:B------:R-:W4:Y:S02]  /*e4f60*/  LDL.LU.64 R24, [R1+0x7d10] ;  /* 0x007d100001187983 */ /* 0x000f240000300a00 */
[----:B------:R0:W-:Y:S02]  /*e4f70*/  STL.64 [R1+0x3f0], R20 ;  /* 0x0003f01401007387 */ /* 0x0001e40000100a00 */
[----:B------:R-:W-:Y:S02]  /*e4f80*/  STL.64 [R1+0x3f8], R22 ;  /* 0x0003f81601007387 */ /* 0x000fe40000100a00 */
[----:B0-----:R-:W-:-:S02]  /*e4f90*/  IMAD.MOV.U32 R21, RZ, RZ, R16 ;  /* 0x000000ffff157224 */ /* 0x001fc400078e0010 */
[----:B------:R-:W-:Y:S01]  /*e4fa0*/  IMAD.MOV.U32 R20, RZ, RZ, R17 ;  /* 0x000000ffff147224 */ /* 0x000fe200078e0011 */
[----:B------:R-:W2:Y:S01]  /*e4fb0*/  LDL.LU R16, [R1+0x3c0] ;  /* 0x0003c00001107983 */ /* 0x000ea20000300800 */
[----:B------:R-:W2:Y:S02]  /*e4fc0*/  LDL.LU R17, [R1+0x3c4] ;  /* 0x0003c40001117983 */ /* 0x000ea40000300800 */
[----:B------:R-:W2:Y:S02]  /*e4fd0*/  LDL.LU R18, [R1+0x3c8] ;  /* 0x0003c80001127983 */ /* 0x000ea40000300800 */
[----:B------:R-:W2:Y:S01]  /*e4fe0*/  LDL.LU R19, [R1+0x3cc] ;  /* 0x0003cc0001137983 */ /* 0x000ea20000300800 */
[----:B------:R0:W-:Y:S04]  /*e4ff0*/  STL.64 [R1+0x7ca8], R20 ;  /* 0x007ca81401007387 */ /* 0x0001e80000100a00 */
[----:B0-----:R-:W2:Y:S04]  /*e5000*/  LDL.64 R20, [R1+0x80] ;  /* 0x0000800001147983 */ /* 0x001ea80000100a00 */
[----:B--2---:R0:W-:Y:S04]  /*e5010*/  STL.64 [R1+0x7cb8], R20 ;  /* 0x007cb81401007387 */ /* 0x0041e80000100a00 */
[----:B0-----:R-:W2:Y:S04]  /*e5020*/  LDL.64 R20, [R1+0x90] ;  /* 0x0000900001147983 */ /* 0x001ea80000100a00 */
[----:B--2---:R0:W-:Y:S04]  /*e5030*/  STL.64 [R1+0x7cc8], R20 ;  /* 0x007cc81401007387 */ /* 0x0041e80000100a00 */
[----:B0-----:R-:W2:Y:S04]  /*e5040*/  LDL.64 R20, [R1+0xa0] ;  /* 0x0000a00001147983 */ /* 0x001ea80000100a00 */
[----:B--2---:R0:W-:Y:S04]  /*e5050*/  STL.64 [R1+0x7ce0], R20 ;  /* 0x007ce01401007387 */ /* 0x0041e80000100a00 */
[----:B0-----:R-:W2:Y:S04]  /*e5060*/  LDL.64 R20, [R1+0xb0] ;  /* 0x0000b00001147983 */ /* 0x001ea80000100a00 */
[----:B--2---:R0:W-:Y:S04]  /*e5070*/  STL.64 [R1+0x7cf0], R20 ;  /* 0x007cf01401007387 */ /* 0x0041e80000100a00 */
[----:B0-----:R-:W4:Y:S01]  /*e5080*/  LDL.LU R20, [R1+0x3e0] ;  /* 0x0003e00001147983 */ /* 0x001f220000300800 */
[----:B------:R-:W4:Y:S02]  /*e5090*/  LDL.LU R21, [R1+0x3e4] ;  /* 0x0003e40001157983 */ /* 0x000f240000300800 */
[----:B------:R-:W4:Y:S02]  /*e50a0*/  LDL.LU R22, [R1+0x3e8] ;  /* 0x0003e80001167983 */ /* 0x000f240000300800 */
[----:B------:R-:W4:Y:S02]  /*e50b0*/  LDL.LU R23, [R1+0x3ec] ;  /* 0x0003ec0001177983 */ /* 0x000f240000300800 */
[----:B----4-:R-:W-:Y:S11]  /*e50c0*/  HMMA.16816.F32.BF16 R20, R4, R24, R20 ;  /* 0x000000180414723c */ /* 0x010ff60000041814 */
[----:B------:R-:W-:Y:S11]  /*e50d0*/  @!UPT UIADD3 URZ, URZ, URZ, URZ ;  /* 0x0000003f3f3ff290 */ /* 0x000ff6000fffe03f */
[----:B------:R-:W-:Y:S01]  /*e50e0*/  @!UPT UIADD3 URZ, URZ, URZ, URZ ;  /* 0x0000003f3f3ff290 */ /* 0x000fe2000fffe03f */
[----:B------:R0:W-:Y:S01]  /*e50f0*/  STL.64 [R1+0x3e0], R20 ;  /* 0x0003e01401007387 */ /* 0x0001e20000100a00 */
[----:B------:R-:W-:Y:S02]  /*e5100*/  STL.64 [R1+0x3e8], R22 ;  /* 0x0003e81601007387 */ /* 0x000fe40000100a00 */
[----:B------:R-:W2:Y:S02]  /*e5110*/  LDL R28, [R1+0x3f80] ;  /* 0x003f8000011c7983 */ /* 0x000ea40000100800 */
[----:B0-----:R-:W-:Y:S02]  /*e5120*/  IMAD.MOV.U32 R20, RZ, RZ, R2 ;  /* 0x000000ffff147224 */ /* 0x001fe400078e0002 */
[----:B------:R-:W-:-:S05]  /*e5130*/  IMAD.MOV.U32 R21, RZ, RZ, R0 ;  /* 0x000000ffff157224 */ /* 0x000fca00078e0000 */
[----:B------:R0:W-:Y:S04]  /*e5140*/  STL.64 [R1+0x7d08], R20 ;  /* 0x007d081401007387 */ /* 0x0001e80000100a00 */
[----:B0-----:R-:W4:Y:S01]  /*e5150*/  LDL.LU R20, [R1+0x3d0] ;  /* 0x0003d00001147983 */ /* 0x001f220000300800 */
[----:B------:R-:W4:Y:S02]  /*e5160*/  LDL.LU R21, [R1+0x3d4] ;  /* 0x0003d40001157983 */ /* 0x000f240000300800 */
[----:B------:R-:W4:Y:S02]  /*e5170*/  LDL.LU R22, [R1+0x3d8] ;  /* 0x0003d80001167983 */ /* 0x000f240000300800 */
[----:B------:R-:W4:Y:S01]  /*e5180*/  LDL.LU R23, [R1+0x3dc] ;  /* 0x0003dc0001177983 */ /* 0x000f220000300800 */
[----:B---3--:R-:W-:Y:S01]  /*e5190*/  STL.64 [R1+0x7c18], R26 ;  /* 0x007c181a01007387 */ /* 0x008fe20000100a00 */
[----:B------:R0:W-:Y:S03]  /*e51a0*/  STL.64 [R1+0x7c10], R24 ;  /* 0x007c101801007387 */ /* 0x0001e60000100a00 */
[----:B0-----:R-:W3:Y:S01]  /*e51b0*/  LDL.LU R24, [R1+0x3b0] ;  /* 0x0003b00001187983 */ /* 0x001ee20000300800 */
[C---:B----4-:R-:W-:Y:S11]  /*e51c0*/  HMMA.16816.F32.BF16 R20, R4.reuse, R12, R20 ;  /* 0x0000000c0414723c */ /* 0x050ff60000041814 */
[----:B------:R-:W-:Y:S11]  /*e51d0*/  @!UPT UIADD3 URZ, URZ, URZ, URZ ;  /* 0x0000003f3f3ff290 */ /* 0x000ff6000fffe03f */
[----:B------:R-:W-:Y:S01]  /*e51e0*/  @!UPT UIADD3 URZ, URZ, URZ, URZ ;  /* 0x0000003f3f3ff290 */ /* 0x000fe2000fffe03f */
[----:B------:R0:W-:Y:S01]  /*e51f0*/  STL.64 [R1+0x3d0], R20 ;  /* 0x0003d01401007387 */ /* 0x0001e20000100a00 */
[----:B------:R-:W-:Y:S02]  /*e5200*/  STL.64 [R1+0x3d8], R22 ;  /* 0x0003d81601007387 */ /* 0x000fe40000100a00 */
[----:B------:R-:W3:Y:S02]  /*e5210*/  LDL.LU R25, [R1+0x3b4] ;  /* 0x0003b40001197983 */ /* 0x000ee40000300800 */
[----:B------:R-:W3:Y:S01]  /*e5220*/  LDL.LU R26, [R1+0x3b8] ;  /* 0x0003b800011a7983 */ /* 0x000ee20000300800 */
[----:B------:R-:W3:Y:S04]  /*e5230*/  LDL.LU R27, [R1+0x3bc] ;  /* 0x0003bc00011b7983 */ /* 0x000ee80000300800 */
[----:B0-----:R-:W3:Y:S01]  /*e5240*/  LDL.64 R20, [R1+0x30] ;  /* 0x0000300001147983 */ /* 0x001ee20000100a00 */
[----:B------:R0:W-:Y:S03]  /*e5250*/  STL.64 [R1+0x7ce8], R12 ;  /* 0x007ce80c01007387 */ /* 0x0001e60000100a00 */
[----:B0-----:R-:W4:Y:S01]  /*e5260*/  LDL.LU R12, [R1+0x700] ;  /* 0x00070000010c7983 */ /* 0x001f220000300800 */
[----:B------:R-:W4:Y:S02]  /*e5270*/  LDL.LU R13, [R1+0x704] ;  /* 0x00070400010d7983 */ /* 0x000f240000300800 */
[----:B------:R-:W2:Y:S02]  /*e5280*/  LDL.LU R14, [R1+0x708] ;  /* 0x00070800010e7983 */ /* 0x000ea40000300800 */
[----:B------:R-:W2:Y:S01]  /*e5290*/  LDL.LU R15, [R1+0x70c] ;  /* 0x00070c00010f7983 */ /* 0x000ea20000300800 */
[C---:B------:R-:W-:Y:S01]  /*e52a0*/  HMMA.16816.F32.BF16 R16, R4.reuse, R8, R16 ;  /* 0x000000080410723c */ /* 0x040fe20000041810 */
[----:B--2---:R-:W-:Y:S01]  /*e52b0*/  STL.64 [R1+0x7d00], R14 ;  /* 0x007d000e01007387 */ /* 0x004fe20000100a00 */
[----:B----4-:R0:W-:Y:S03]  /*e52c0*/  STL.64 [R1+0x7cf8], R12 ;  /* 0x007cf80c01007387 */ /* 0x0101e60000100a00 */
[----:B0-----:R-:W2:Y:S01]  /*e52d0*/  LDL.LU R12, [R1+0x710] ;  /* 0x00071000010c7983 */ /* 0x001ea20000300800 */
[----:B------:R-:W2:Y:S02]  /*e52e0*/  LDL.LU R13, [R1+0x714] ;  /* 0x00071400010d7983 */ /* 0x000ea40000300800 */
[----:B------:R-:W2:Y:S02]  /*e52f0*/  LDL.LU R14, [R1+0x718] ;  /* 0x00071800010e7983 */ /* 0x000ea40000300800 */
[----:B------:R-:W2:Y:S01]  /*e5300*/  LDL.LU R15, [R1+0x71c] ;  /* 0x00071c00010f7983 */ /* 0x000ea20000300800 */
[----:B------:R0:W-:Y:S04]  /*e5310*/  STL.64 [R1+0x7cc0], R8 ;  /* 0x007cc00801007387 */ /* 0x0001e80000100a00 */
[----:B0-----:R-:W4:Y:S08]  /*e5320*/  LDL.LU R8, [R1+0x6e0] ;  /* 0x0006e00001087983 */ /* 0x001f300000300800 */
[----:B------:R-:W-:Y:S02]  /*e5330*/  STL.64 [R1+0x3c0], R16 ;  /* 0x0003c01001007387 */ /* 0x000fe40000100a00 */
[----:B------:R-:W-:Y:S02]  /*e5340*/  STL.64 [R1+0x3c8], R18 ;  /* 0x0003c81201007387 */ /* 0x000fe40000100a00 */
[----:B------:R-:W4:Y:S01]  /*e5350*/  LDL.LU R9, [R1+0x6e4] ;  /* 0x0006e40001097983 */ /* 0x000f220000300800 */
[----:B------:R-:W2:Y:S01]  /*e5360*/  LDL.LU R10, [R1+0x6e8] ;  /* 0x0006e800010a7983 */ /* 0x000ea20000300800 */
[----:B------:R-:W2:Y:S03]  /*e5370*/  LDL.LU R11, [R1+0x6ec] ;  /* 0x0006ec00010b7983 */ /* 0x000ea60000300800 */
[----:B------:R-:W0:Y:S01]  /*e5380*/  LDSM.16.MT88.4 R16, [R28+0x4a000] ;  /* 0x04a000001c10783b */ /* 0x000e220000004200 */
[----:B---3--:R-:W-:Y:S03]  /*e5390*/  HMMA.16816.F32.BF16 R24, R4, R20, R24 ;  /* 0x000000140418723c */ /* 0x008fe60000041818 */
[----:B--2---:R-:W-:Y:S01]  /*e53a0*/  STL.64 [R1+0x7cd8], R10 ;  /* 0x007cd80a01007387 */ /* 0x004fe20000100a00 */
[----:B----4-:R1:W-:Y:S03]  /*e53b0*/  STL.64 [R1+0x7cd0], R8 ;  /* 0x007cd00801007387 */ /* 0x0103e60000100a00 */
[----:B-1----:R-:W2:Y:S01]  /*e53c0*/  LDL.LU R8, [R1+0x6f0] ;  /* 0x0006f00001087983 */ /* 0x002ea20000300800 */
[----:B------:R-:W2:Y:S02]  /*e53d0*/  LDL.LU R9, [R1+0x6f4] ;  /* 0x0006f40001097983 */ /* 0x000ea40000300800 */
[----:B------:R-:W2:Y:S02]  /*e53e0*/  LDL.LU R10, [R1+0x6f8] ;  /* 0x0006f800010a7983 */ /* 0x000ea40000300800 */
[----:B------:R-:W2:Y:S01]  /*e53f0*/  LDL.LU R11, [R1+0x6fc] ;  /* 0x0006fc00010b7983 */ /* 0x000ea20000300800 */
[----:B0-----:R-:W-:Y:S01]  /*e5400*/  STL.64 [R1+0x7b30], R18 ;  /* 0x007b301201007387 */ /* 0x001fe20000100a00 */
[----:B------:R0:W-:Y:S03]  /*e5410*/  STL.64 [R1+0x7b28], R16 ;  /* 0x007b281001007387 */ /* 0x0001e60000100a00 */
[----:B0-----:R-:W3:Y:S04]  /*e5420*/  LDL.LU.64 R16, [R1+0x40] ;  /* 0x0000400001107983 */ /* 0x001ee80000300a00 */
[----:B---3--:R0:W-:Y:S04]  /*e5430*/  STL.64 [R1+0x7cb0], R16 ;  /* 0x007cb01001007387 */ /* 0x0081e80000100a00 */
[----:B0-----:R-:W3:Y:S01]  /*e5440*/  LDL.LU R16, [R1+0x6d0] ;  /* 0x0006d00001107983 */ /* 0x001ee20000300800 */
[----:B------:R-:W3:Y:S02]  /*e5450*/  LDL.LU R17, [R1+0x6d4] ;  /* 0x0006d40001117983 */ /* 0x000ee40000300800 */
[----:B------:R-:W3:Y:S02]  /*e5460*/  LDL.LU R18, [R1+0x6d8] ;  /* 0x0006d80001127983 */ /* 0x000ee40000300800 */
[----:B------:R-:W3:Y:S01]  /*e5470*/  LDL.LU R19, [R1+0x6dc] ;  /* 0x0006dc0001137983 */ /* 0x000ee20000300800 */
[----:B------:R-:W-:Y:S01]  /*e5480*/  STL.64 [R1+0x3b0], R24 ;  /* 0x0003b01801007387 */ /* 0x000fe20000100a00 */
[----:B------:R0:W-:Y:S02]  /*e5490*/  STL.64 [R1+0x3b8], R26 ;  /* 0x0003b81a01007387 */ /* 0x0001e40000100a00 */
[----:B0-----:R-:W-:-:S02]  /*e54a0*/  IMAD.MOV.U32 R27, RZ, RZ, R20 ;  /* 0x000000ffff1b7224 */ /* 0x001fc400078e0014 */
[----:B------:R-:W-:Y:S02]  /*e54b0*/  IMAD.MOV.U32 R26, RZ, RZ, R21 ;  /* 0x000000ffff1a7224 */ /* 0x000fe400078e0015 */
[----:B------:R-:W4:Y:S02]  /*e54c0*/  LDL.LU.64 R20, [R1+0x7d08] ;  /* 0x007d080001147983 */ /* 0x000f240000300a00 */
[C---:B----4-:R-:W-:Y:S02]  /*e54d0*/  HMMA.16816.F32.BF16 R20, R4.reuse, R20, R12 ;  /* 0x000000140414723c */ /* 0x050fe4000004180c */
[----:B------:R-:W4:Y:S01]  /*e54e0*/  LDL.LU.64 R14, [R1+0x7d00] ;  /* 0x007d0000010e7983 */ /* 0x000f220000300a00 */
[----:B------:R-:W4:Y:S11]  /*e54f0*/  LDL.LU.64 R12, [R1+0x7cf8] ;  /* 0x007cf800010c7983 */ /* 0x000f360000300a00 */
[----:B------:R-:W-:Y:S09]  /*e5500*/  @!UPT UIADD3 URZ, URZ, URZ, URZ ;  /* 0x0000003f3f3ff290 */ /* 0x000ff2000fffe03f */
[----:B------:R0:W-:Y:S01]  /*e5510*/  STL.64 [R1+0x710], R20 ;  /* 0x0007101401007387 */ /* 0x0001e20000100a00 */
[----:B------:R-:W-:Y:S03]  /*e5520*/  STL.64 [R1+0x718], R22 ;  /* 0x0007181601007387 */ /* 0x000fe60000100a00 */
[----:B0-----:R-:W4:Y:S02]  /*e5530*/  LDL.LU.64 R20, [R1+0x7cf0] ;  /* 0x007cf00001147983 */ /* 0x001f240000300a00 */
        /* <DEDUP_REMOVED lines=9> */
[----:B------:R-:W-:Y:S01]  /*e55d0*/  STL.64 [R1+0x7c08], R14 ;  /* 0x007c080e01007387 */ /* 0x000fe20000100a00 */
[----:B--2---:R-:W-:Y:S01]  /*e55e0*/  HMMA.16816.F32.BF16 R8, R4, R20, R8 ;  /* 0x000000140408723c */ /* 0x004fe20000041808 */
[----:B----4-:R0:W-:Y:S01]  /*e55f0*/  STL.64 [R1+0x7c00], R12 ;  /* 0x007c000c01007387 */ /* 0x0101e20000100a00 */
[----:B------:R-:W-:-:S02]  /*e5600*/  IMAD.MOV.U32 R2, RZ, RZ, R20 ;  /* 0x000000ffff027224 */ /* 0x000fc400078e0014 */
[----:B------:R-:W-:Y:S01]  /*e5610*/  IMAD.MOV.U32 R0, RZ, RZ, R21 ;  /* 0x000000ffff007224 */ /* 0x000fe200078e0015 */
[----:B0-----:R-:W2:Y:S11]  /*e5620*/  LDL.64 R12, [R1+0x70] ;  /* 0x00007000010c7983 */ /* 0x001eb60000100a00 */
[----:B------:R-:W-:Y:S07]  /*e5630*/  @!UPT UIADD3 URZ, URZ, URZ, URZ ;  /* 0x0000003f3f3ff290 */ /* 0x000fee000fffe03f */
[----:B------:R-:W-:Y:S01]  /*e5640*/  STL.64 [R1+0x6f0], R8 ;  /* 0x0006f00801007387 */ /* 0x000fe20000100a00 */
[----:B------:R0:W-:Y:S03]  /*e5650*/  STL.64 [R1+0x6f8], R10 ;  /* 0x0006f80a01007387 */ /* 0x0001e60000100a00 */
[----:B0-----:R-:W4:Y:S01]  /*e5660*/  LDL.LU.64 R10, [R1+0x7cd8] ;  /* 0x007cd800010a7983 */ /* 0x001f220000300a00 */
[----:B------:R-:W4:Y:S02]  /*e5670*/  LDL.LU.64 R8, [R1+0x7cd0] ;  /* 0x007cd00001087983 */ /* 0x000f240000300a00 */
[----:B------:R-:W4:Y:S02]  /*e5680*/  LDL.LU.64 R20, [R1+0x7cc8] ;  /* 0x007cc80001147983 */ /* 0x000f240000300a00 */
[----:B------:R-:W-:Y:S01]  /*e5690*/  STL [R1+0x7bbc], R0 ;  /* 0x007bbc0001007387 */ /* 0x000fe20000100800 */
        /* <DEDUP_REMOVED lines=8> */
[----:B------:R-:W3:Y:S03]  /*e5720*/  LDL.LU.64 R20, [R1+0x7cb8] ;  /* 0x007cb80001147983 */ /* 0x000ee60000300a00 */
[----:B------:R-:W-:Y:S01]  /*e5730*/  STL [R1+0x7bc0], R10 ;  /* 0x007bc00a01007387 */ /* 0x000fe20000100800 */
[----:B---3--:R-:W-:Y:S01]  /*e5740*/  HMMA.16816.F32.BF16 R16, R4, R20, R16 ;  /* 0x000000140410723c */ /* 0x008fe20000041810 */
[----:B------:R-:W-:Y:S11]  /*e5750*/  IMAD.MOV.U32 R11, RZ, RZ, R21 ;  /* 0x000000ffff0b7224 */ /* 0x000ff600078e0015 */
[----:B------:R-:W-:Y:S11]  /*e5760*/  @!UPT UIADD3 URZ, URZ, URZ, URZ ;  /* 0x0000003f3f3ff290 */ /* 0x000ff6000fffe03f */
[----:B------:R0:W-:Y:S01]  /*e5770*/  STL.64 [R1+0x6d0], R16 ;  /* 0x0006d01001007387 */ /* 0x0001e20000100a00 */
[----:B------:R1:W-:Y:S03]  /*e5780*/  STL.64 [R1+0x6d8], R18 ;  /* 0x0006d81201007387 */ /* 0x0003e60000100a00 */
[----:B0-----:R-:W3:Y:S01]  /*e5790*/  LDL.LU.64 R16, [R1+0x7cb0] ;  /* 0x007cb00001107983 */ /* 0x001ee20000300a00 */
[----:B-1----:R-:W-:Y:S02]  /*e57a0*/  IMAD.MOV.U32 R18, RZ, RZ, R20 ;  /* 0x000000ffff127224 */ /* 0x002fe400078e0014 */
[----:B------:R-:W3:Y:S02]  /*e57b0*/  LDL.LU.64 R20, [R1+0x7ca8] ;  /* 0x007ca80001147983 */ /* 0x000ee40000300a00 */
[----:B------:R-:W-:Y:S01]  /*e57c0*/  STL [R1+0x7c88], R11 ;  /* 0x007c880b01007387 */ /* 0x000fe20000100800 */
[----:B----4-:R0:W-:Y:S04]  /*e57d0*/  STL.64 [R1+0x7c80], R8 ;  /* 0x007c800801007387 */ /* 0x0101e80000100a00 */
[----:B0-----:R-:W4:Y:S01]  /*e57e0*/  LDL.LU R8, [R1+0x6c0] ;  /* 0x0006c00001087983 */ /* 0x001f220000300800 */
[----:B------:R-:W4:Y:S02]  /*e57f0*/  LDL.LU R9, [R1+0x6c4] ;  /* 0x0006c40001097983 */ /* 0x000f240000300800 */
[----:B------:R-:W4:Y:S02]  /*e5800*/  LDL.LU R10, [R1+0x6c8] ;  /* 0x0006c800010a7983 */ /* 0x000f240000300800 */
[----:B------:R-:W4:Y:S02]  /*e5810*/  LDL.LU R11, [R1+0x6cc] ;  /* 0x0006cc00010b7983 */ /* 0x000f240000300800 */
[----:B--2---:R-:W-:-:S02]  /*e5820*/  IMAD.MOV.U32 R19, RZ, RZ, R13 ;  /* 0x000000ffff137224 */ /* 0x004fc400078e000d */
[----:B------:R-:W-:Y:S01]  /*e5830*/  IMAD.MOV.U32 R28, RZ, RZ, R12 ;  /* 0x000000ffff1c7224 */ /* 0x000fe200078e000c */
[----:B----4-:R-:W-:Y:S11]  /*e5840*/  HMMA.16816.F32.BF16 R8, R4, R12, R8 ;  /* 0x0000000c0408723c */ /* 0x010ff60000041808 */
[----:B------:R-:W-:Y:S11]  /*e5850*/  @!UPT UIADD3 URZ, URZ, URZ, URZ ;  /* 0x0000003f3f3ff290 */ /* 0x000ff6000fffe03f */
[----:B------:R-:W-:Y:S01]  /*e5860*/  @!UPT UIADD3 URZ, URZ, URZ, URZ ;  /* 0x0000003f3f3ff290 */ /* 0x000fe2000fffe03f */
[----:B------:R0:W-:Y:S01]  /*e5870*/  STL.64 [R1+0x6c0], R8 ;  /* 0x0006c00801007387 */ /* 0x0001e20000100a00 */
[----:B------:R1:W-:Y:S02]  /*e5880*/  STL.64 [R1+0x6c8], R10 ;  /* 0x0006c80a01007387 */ /* 0x0003e40000100a00 */
[----:B------:R-:W-:Y:S02]  /*e5890*/  STL.64 [R1+0x7c78], R18 ;  /* 0x007c781201007387 */ /* 0x000fe40000100a00 */
[----:B---3--:R2:W-:Y:S01]  /*e58a0*/  STL.64 [R1+0x7c70], R16 ;  /* 0x007c701001007387 */ /* 0x0085e20000100a00 */
[----:B------:R-:W3:Y:S01]  /*e58b0*/  LDL.LU R12, [R1+0x5c0] ;  /* 0x0005c000010c7983 */ /* 0x000ee20000300800 */
[----:B------:R-:W3:Y:S02]  /*e58c0*/  LDL.LU R13, [R1+0x5c4] ;  /* 0x0005c400010d7983 */ /* 0x000ee40000300800 */
[----:B------:R-:W4:Y:S02]  /*e58d0*/  LDL.LU R14, [R1+0x5c8] ;  /* 0x0005c800010e7983 */ /* 0x000f240000300800 */
[----:B------:R-:W4:Y:S01]  /*e58e0*/  LDL.LU R15, [R1+0x5cc] ;  /* 0x0005cc00010f7983 */ /* 0x000f220000300800 */
[----:B0-----:R-:W2:Y:S01]  /*e58f0*/  LDL.LU R8, [R1+0x6a0] ;  /* 0x0006a00001087983 */ /* 0x001ea20000300800 */
[----:B------:R-:W2:Y:S02]  /*e5900*/  LDL.LU R9, [R1+0x6a4] ;  /* 0x0006a40001097983 */ /* 0x000ea40000300800 */
[----:B-1----:R-:W2:Y:S02]  /*e5910*/  LDL.LU R10, [R1+0x6a8] ;  /* 0x0006a800010a7983 */ /* 0x002ea40000300800 */
[----:B------:R-:W2:Y:S02]  /*e5920*/  LDL.LU R11, [R1+0x6ac] ;  /* 0x0006ac00010b7983 */ /* 0x000ea40000300800 */
[----:B--2---:R-:W-:Y:S01]  /*e5930*/  STL.64 [R1+0x7c98], R10 ;  /* 0x007c980a01007387 */ /* 0x004fe20000100a00 */
[----:B------:R0:W-:Y:S02]  /*e5940*/  STL.64 [R1+0x7c90], R8 ;  /* 0x007c900801007387 */ /* 0x0001e40000100a00 */
[----:B------:R-:W2:Y:S02]  /*e5950*/  LDL.64 R16, [R1+0x50] ;  /* 0x0000500001107983 */ /* 0x000ea40000100a00 */
[----:B------:R-:W-:-:S02]  /*e5960*/  IMAD.MOV.U32 R24, RZ, RZ, R21 ;  /* 0x000000ffff187224 */ /* 0x000fc400078e0015 */
[----:B------:R-:W-:Y:S01]  /*e5970*/  IMAD.MOV.U32 R25, RZ, RZ, R20 ;  /* 0x000000ffff197224 */ /* 0x000fe200078e0014 */
[----:B0-----:R-:W3:Y:S04]  /*e5980*/  LDL.64 R8, [R1+0x60] ;  /* 0x0000600001087983 */ /* 0x001ee80000100a00 */
[----:B--2---:R0:W-:Y:S04]  /*e5990*/  STL.64 [R1+0x7ca0], R16 ;  /* 0x007ca01001007387 */ /* 0x0041e80000100a00 */
[----:B0-----:R-:W2:Y:S01]  /*e59a0*/  LDL.LU R16, [R1+0x6b0] ;  /* 0x0006b00001107983 */ /* 0x001ea20000300800 */
[----:B------:R-:W2:Y:S02]  /*e59b0*/  LDL.LU R17, [R1+0x6b4] ;  /* 0x0006b40001117983 */ /* 0x000ea40000300800 */
[----:B------:R-:W2:Y:S02]  /*e59c0*/  LDL.LU R18, [R1+0x6b8] ;  /* 0x0006b80001127983 */ /* 0x000ea40000300800 */
[----:B------:R-:W2:Y:S01]  /*e59d0*/  LDL.LU R19, [R1+0x6bc] ;  /* 0x0006bc0001137983 */ /* 0x000ea20000300800 */
[----:B----4-:R-:W-:Y:S01]  /*e59e0*/  STL.64 [R1+0x7c28], R14 ;  /* 0x007c280e01007387 */ /* 0x010fe20000100a00 */
[----:B---3--:R0:W-:Y:S02]  /*e59f0*/  STL.64 [R1+0x7c20], R12 ;  /* 0x007c200c01007387 */ /* 0x0081e40000100a00 */
[----:B------:R-:W3:Y:S02]  /*e5a00*/  LDL.LU R20, [R1+0x3a0] ;  /* 0x0003a00001147983 */ /* 0x000ee40000300800 */
[----:B------:R-:W3:Y:S01]  /*e5a10*/  LDL.LU R21, [R1+0x3a4] ;  /* 0x0003a40001157983 */ /* 0x000ee20000300800 */
[----:B------:R-:W3:Y:S01]  /*e5a20*/  LDL.LU R22, [R1+0x3a8] ;  /* 0x0003a80001167983 */ /* 0x000ee20000300800 */
[----:B------:R-:W3:Y:S02]  /*e5a30*/  LDL.LU R23, [R1+0x3ac] ;  /* 0x0003ac0001177983 */ /* 0x000ee40000300800 */
[----:B------:R1:W-:Y:S01]  /*e5a40*/  STL.64 [R1+0x7c30], R24 ;  /* 0x007c301801007387 */ /* 0x0003e20000100a00 */
[----:B0-----:R-:W4:Y:S01]  /*e5a50*/  LDL.LU R12, [R1+0x5d0] ;  /* 0x0005d000010c7983 */ /* 0x001f220000300800 */
[----:B------:R-:W4:Y:S02]  /*e5a60*/  LDL.LU R13, [R1+0x5d4] ;  /* 0x0005d400010d7983 */ /* 0x000f240000300800 */
[----:B------:R-:W2:Y:S02]  /*e5a70*/  LDL.LU R14, [R1+0x5d8] ;  /* 0x0005d800010e7983 */ /* 0x000ea40000300800 */
[----:B------:R-:W2:Y:S02]  /*e5a80*/  LDL.LU R15, [R1+0x5dc] ;  /* 0x0005dc00010f7983 */ /* 0x000ea40000300800 */
[----:B--2---:R-:W-:Y:S01]  /*e5a90*/  STL.64 [R1+0x7c40], R14 ;  /* 0x007c400e01007387 */ /* 0x004fe20000100a00 */
[----:B----4-:R-:W-:Y:S02]  /*e5aa0*/  STL.64 [R1+0x7c38], R12 ;  /* 0x007c380c01007387 */ /* 0x010fe40000100a00 */
[----:B-1----:R-:W2:Y:S02]  /*e5ab0*/  LDL R24, [R1+0x10] ;  /* 0x0000100001187983 */ /* 0x002ea40000100800 */
[----:B------:R-:W2:Y:S01]  /*e5ac0*/  LDL R25, [R1+0x14] ;  /* 0x0000140001197983 */ /* 0x000ea20000100800 */
[----:B------:R-:W-:Y:S01]  /*e5ad0*/  HMMA.16816.F32.BF16 R16, R4, R8, R16 ;  /* 0x000000080410723c */ /* 0x000fe20000041810 */
[----:B--2---:R0:W-:Y:S04]  /*e5ae0*/  STL.64 [R1+0x7c48], R24 ;  /* 0x007c481801007387 */ /* 0x0041e80000100a00 */
[----:B0-----:R-:W2:Y:S01]  /*e5af0*/  LDL R24, [R1+0x20] ;  /* 0x0000200001187983 */ /* 0x001ea20000100800 */
[----:B------:R-:W4:Y:S02]  /*e5b00*/  LDL.LU R12, [R1+0x5e0] ;  /* 0x0005e000010c7983 */ /* 0x000f240000300800 */
[----:B------:R-:W4:Y:S02]  /*e5b10*/  LDL.LU R13, [R1+0x5e4] ;  /* 0x0005e400010d7983 */ /* 0x000f240000300800 */
[----:B------:R-:W2:Y:S01]  /*e5b20*/  LDL.LU R14, [R1+0x5e8] ;  /* 0x0005e800010e7983 */ /* 0x000ea20000300800 */
[----:B------:R-:W2:Y:S01]  /*e5b30*/  LDL.LU R15, [R1+0x5ec] ;  /* 0x0005ec00010f7983 */ /* 0x000ea20000300800 */
[----:B------:R-:W-:-:S02]  /*e5b40*/  IMAD.MOV.U32 R25, RZ, RZ, R29 ;  /* 0x000000ffff197224 */ /* 0x000fc400078e001d */
[----:B------:R-:W-:Y:S02]  /*e5b50*/  IMAD.MOV.U32 R2, RZ, RZ, R8 ;  /* 0x000000ffff027224 */ /* 0x000fe400078e0008 */
[----:B------:R-:W-:Y:S01]  /*e5b60*/  IMAD.MOV.U32 R29, RZ, RZ, R9 ;  /* 0x000000ffff1d7224 */ /* 0x000fe200078e0009 */
[----:B--2---:R-:W-:Y:S01]  /*e5b70*/  STL.64 [R1+0x7c58], R14 ;  /* 0x007c580e01007387 */ /* 0x004fe20000100a00 */
[----:B----4-:R0:W-:Y:S03]  /*e5b80*/  STL.64 [R1+0x7c50], R12 ;  /* 0x007c500c01007387 */ /* 0x0101e60000100a00 */
[----:B0-----:R-:W2:Y:S01]  /*e5b90*/  LDL.LU R12, [R1+0x5f0] ;  /* 0x0005f000010c7983 */ /* 0x001ea20000300800 */
[----:B------:R-:W2:Y:S02]  /*e5ba0*/  LDL.LU R13, [R1+0x5f4] ;  /* 0x0005f400010d7983 */ /* 0x000ea40000300800 */
[----:B------:R-:W2:Y:S02]  /*e5bb0*/  LDL.LU R14, [R1+0x5f8] ;  /* 0x0005f800010e7983 */ /* 0x000ea40000300800 */
[----:B------:R-:W2:Y:S01]  /*e5bc0*/  LDL.LU R15, [R1+0x5fc] ;  /* 0x0005fc00010f7983 */ /* 0x000ea20000300800 */
        /* <DEDUP_REMOVED lines=8> */
[----:B------:R-:W-:Y:S01]  /*e5c50*/  STL.64 [R1+0x6a0], R8 ;  /* 0x0006a00801007387 */ /* 0x000fe20000100a00 */
[----:B------:R0:W-:Y:S03]  /*e5c60*/  STL.64 [R1+0x6a8], R10 ;  /* 0x0006a80a01007387 */ /* 0x0001e60000100a00 */
[----:B0-----:R-:W4:Y:S01]  /*e5c70*/  LDL.LU R11, [R1+0x7c88] ;  /* 0x007c8800010b7983 */ /* 0x001f220000300800 */
[----:B------:R-:W2:Y:S02]  /*e5c80*/  LDL.LU.64 R8, [R1+0x7c80] ;  /* 0x007c800001087983 */ /* 0x000ea40000300a00 */
[----:B------:R-:W-:Y:S02]  /*e5c90*/  IMAD.MOV.U32 R10, RZ, RZ, R16 ;  /* 0x000000ffff0a7224 */ /* 0x000fe400078e0010 */
[----:B------:R-:W2:Y:S01]  /*e5ca0*/  LDL.LU.64 R18, [R1+0x7c78] ;  /* 0x007c780001127983 */ /* 0x000ea20000300a00 */
[----:B------:R-:W3:Y:S02]  /*e5cb0*/  LDL.LU.64 R16, [R1+0x7c70] ;  /* 0x007c700001107983 */ /* 0x000ee40000300a00 */
[----:B---3--:R-:W-:Y:S02]  /*e5cc0*/  HMMA.16816.F32.BF16 R4, R4, R16, R20 ;  /* 0x000000100404723c */ /* 0x008fe40000041814 */
[----:B----4-:R-:W-:Y:S01]  /*e5cd0*/  STL.64 [R1+0x7bf8], R10 ;  /* 0x007bf80a01007387 */ /* 0x010fe20000100a00 */
[----:B--2---:R0:W-:Y:S03]  /*e5ce0*/  STL.64 [R1+0x7bf0], R8 ;  /* 0x007bf00801007387 */ /* 0x0041e60000100a00 */
[----:B0-----:R-:W2:Y:S01]  /*e5cf0*/  LDL.LU R8, [R1+0x5b0] ;  /* 0x0005b00001087983 */ /* 0x001ea20000300800 */
[----:B------:R-:W2:Y:S02]  /*e5d00*/  LDL.LU R9, [R1+0x5b4] ;  /* 0x0005b40001097983 */ /* 0x000ea40000300800 */
[----:B------:R-:W2:Y:S02]  /*e5d10*/  LDL.LU R10, [R1+0x5b8] ;  /* 0x0005b800010a7983 */ /* 0x000ea40000300800 */
[----:B------:R-:W2:Y:S01]  /*e5d20*/  LDL.LU R11, [R1+0x5bc] ;  /* 0x0005bc00010b7983 */ /* 0x000ea20000300800 */
[----:B------:R-:W3:Y:S01]  /*e5d30*/  LDL.LU.64 R22, [R1+0x7c68] ;  /* 0x007c680001167983 */ /* 0x000ee20000300a00 */
[----:B------:R-:W3:Y:S10]  /*e5d40*/  LDL.LU.64 R20, [R1+0x7c60] ;  /* 0x007c600001147983 */ /* 0x000ef40000300a00 */
[----:B------:R-:W-:Y:S01]  /*e5d50*/  STL.64 [R1+0x3a0], R4 ;  /* 0x0003a00401007387 */ /* 0x000fe20000100a00 */
[----:B------:R0:W-:Y:S03]  /*e5d60*/  STL.64 [R1+0x3a8], R6 ;  /* 0x0003a80601007387 */ /* 0x0001e60000100a00 */
[----:B0-----:R-:W4:Y:S04]  /*e5d70*/  LDL R7, [R1+0x3f80] ;  /* 0x003f800001077983 */ /* 0x001f280000100800 */
[----:B----4-:R0:W-:Y:S01]  /*e5d80*/  STL [R1+0x7be8], R7 ;  /* 0x007be80701007387 */ /* 0x0101e20000100800 */
[----:B------:R-:W4:Y:S02]  /*e5d90*/  LDL.LU R4, [R1+0x5a0] ;  /* 0x0005a00001047983 */ /* 0x000f240000300800 */
[----:B------:R-:W4:Y:S02]  /*e5da0*/  LDL.LU R5, [R1+0x5a4] ;  /* 0x0005a40001057983 */ /* 0x000f240000300800 */
[----:B------:R-:W4:Y:S01]  /*e5db0*/  LDL.LU R6, [R1+0x5a8] ;  /* 0x0005a80001067983 */ /* 0x000f220000300800 */
[----:B0-----:R-:W4:Y:S01]  /*e5dc0*/  LDL.LU R7, [R1+0x5ac] ;  /* 0x0005ac0001077983 */ /* 0x001f220000300800 */
[----:B------:R0:W-:Y:S02]  /*e5dd0*/  STL.64 [R1+0x7b38], R16 ;  /* 0x007b381001007387 */ /* 0x0001e40000100a00 */
[----:B------:R1:W-:Y:S01]  /*e5de0*/  STL.64 [R1+0x7bc8], R18 ;  /* 0x007bc81201007387 */ /* 0x0003e20000100a00 */
[----:B0-----:R-:W2:Y:S01]  /*e5df0*/  LDL.LU R16, [R1+0x580] ;  /* 0x0005800001107983 */ /* 0x001ea20000300800 */
[----:B------:R-:W2:Y:S02]  /*e5e00*/  LDL.LU R17, [R1+0x584] ;  /* 0x0005840001117983 */ /* 0x000ea40000300800 */
[----:B-1----:R-:W2:Y:S02]  /*e5e10*/  LDL.LU R18, [R1+0x588] ;  /* 0x0005880001127983 */ /* 0x002ea40000300800 */
[----:B------:R-:W2:Y:S02]  /*e5e20*/  LDL.LU R19, [R1+0x58c] ;  /* 0x00058c0001137983 */ /* 0x000ea40000300800 */
[----:B--2---:R-:W-:Y:S01]  /*e5e30*/  STL.64 [R1+0x7bd8], R18 ;  /* 0x007bd81201007387 */ /* 0x004fe20000100a00 */
[----:B------:R0:W-:Y:S02]  /*e5e40*/  STL.64 [R1+0x7bd0], R16 ;  /* 0x007bd01001007387 */ /* 0x0001e40000100a00 */
[----:B0-----:R-:W-:-:S02]  /*e5e50*/  IMAD.MOV.U32 R16, RZ, RZ, R27 ;  /* 0x000000ffff107224 */ /* 0x001fc400078e001b */
[----:B------:R-:W-:Y:S02]  /*e5e60*/  IMAD.MOV.U32 R17, RZ, RZ, R26 ;  /* 0x000000ffff117224 */ /* 0x000fe400078e001a */
[C---:B---3--:R-:W-:Y:S01]  /*e5e70*/  HMMA.16816.F32.BF16 R24, R20.reuse, R24, R12 ;  /* 0x000000181418723c */ /* 0x048fe2000004180c */
        /* <DEDUP_REMOVED lines=29> */
[----:B------:R0:W-:Y:S01]  /*e6050*/  STL.64 [R1+0x7ad8], R24 ;  /* 0x007ad81801007387 */ /* 0x0001e20000100a00 */
[----:B--2---:R-:W-:Y:S01]  /*e6060*/  HMMA.16816.F32.BF16 R8, R20, R12, R8 ;  /* 0x0000000c1408723c */ /* 0x004fe20000041808 */
[----:B0-----:R-:W-:-:S02]  /*e6070*/  IMAD.MOV.U32 R24, RZ, RZ, R15 ;  /* 0x000000ffff187224 */ /* 0x001fc400078e000f */
[----:B------:R-:W-:-:S05]  /*e6080*/  IMAD.MOV.U32 R25, RZ, RZ, R14 ;  /* 0x000000ffff197224 */ /* 0x000fca00078e000e */
[----:B------:R0:W-:Y:S04]  /*e6090*/  STL.64 [R1+0x7be0], R24 ;  /* 0x007be01801007387 */ /* 0x0001e80000100a00 */
[----:B0-----:R-:W2:Y:S01]  /*e60a0*/  LDL.LU R24, [R1+0x590] ;  /* 0x0005900001187983 */ /* 0x001ea20000300800 */
[----:B------:R-:W2:Y:S02]  /*e60b0*/  LDL.LU R25, [R1+0x594] ;  /* 0x0005940001197983 */ /* 0x000ea40000300800 */
[----:B------:R-:W2:Y:S02]  /*e60c0*/  LDL.LU R26, [R1+0x598] ;  /* 0x00059800011a7983 */ /* 0x000ea40000300800 */
[----:B------:R-:W2:Y:S06]  /*e60d0*/  LDL.LU R27, [R1+0x59c] ;  /* 0x00059c00011b7983 */ /* 0x000eac0000300800 */
[----:B------:R-:W-:Y:S01]  /*e60e0*/  STL.64 [R1+0x5b0], R8 ;  /* 0x0005b00801007387 */ /* 0x000fe20000100a00 */
[----:B------:R0:W-:Y:S03]  /*e60f0*/  STL.64 [R1+0x5b8], R10 ;  /* 0x0005b80a01007387 */ /* 0x0001e60000100a00 */
[----:B0-----:R-:W3:Y:S01]  /*e6100*/  LDL.LU.64 R10, [R1+0x7bf8] ;  /* 0x007bf800010a7983 */ /* 0x001ee20000300a00 */
[----:B------:R-:W4:Y:S02]  /*e6110*/  LDL.LU.64 R8, [R1+0x7bf0] ;  /* 0x007bf00001087983 */ /* 0x000f240000300a00 */
        /* <DEDUP_REMOVED lines=10> */
[----:B0-----:R-:W4:Y:S01]  /*e61c0*/  LDL.LU R7, [R1+0x7be8] ;  /* 0x007be80001077983 */ /* 0x001f220000300800 */
[C---:B--2---:R-:W-:Y:S01]  /*e61d0*/  HMMA.16816.F32.BF16 R16, R20.reuse, R16, R24 ;  /* 0x000000101410723c */ /* 0x044fe20000041818 */
[----:B------:R-:W-:Y:S02]  /*e61e0*/  STL.64 [R1+0x7ac8], R8 ;  /* 0x007ac80801007387 */ /* 0x000fe40000100a00 */
[----:B----4-:R-:W0:Y:S04]  /*e61f0*/  LDSM.16.MT88.4 R4, [R7+0x4a080] ;  /* 0x04a080000704783b */ /* 0x010e280000004200 */
[----:B0-----:R-:W-:Y:S01]  /*e6200*/  STL.64 [R1+0x7a30], R6 ;  /* 0x007a300601007387 */ /* 0x001fe20000100a00 */
[----:B------:R0:W-:Y:S03]  /*e6210*/  STL.64 [R1+0x7a28], R4 ;  /* 0x007a280401007387 */ /* 0x0001e60000100a00 */
[----:B0-----:R-:W2:Y:S04]  /*e6220*/  LDL R4, [R1+0xc0] ;  /* 0x0000c00001047983 */ /* 0x001ea80000100800 */
[----:B------:R-:W2:Y:S01]  /*e6230*/  LDL R5, [R1+0xc4] ;  /* 0x0000c40001057983 */ /* 0x000ea20000100800 */
[----:B------:R-:W4:Y:S07]  /*e6240*/  LDL.LU.64 R24, [R1+0x7be0] ;  /* 0x007be00001187983 */ /* 0x000f2e0000300a00 */
[----:B------:R-:W-:Y:S02]  /*e6250*/  STL.64 [R1+0x590], R16 ;  /* 0x0005901001007387 */ /* 0x000fe40000100a00 */
[----:B------:R0:W-:Y:S02]  /*e6260*/  STL.64 [R1+0x598], R18 ;  /* 0x0005981201007387 */ /* 0x0001e40000100a00 */
[----:B0-----:R-:W2:Y:S01]  /*e6270*/  LDL.LU.64 R18, [R1+0x7bd8] ;  /* 0x007bd80001127983 */ /* 0x001ea20000300a00 */
[----:B------:R-:W2:Y:S02]  /*e6280*/  LDL.LU.64 R16, [R1+0x7bd0] ;  /* 0x007bd00001107983 */ /* 0x000ea40000300a00 */
[C---:B--2---:R-:W-:Y:S01]  /*e6290*/  HMMA.16816.F32.BF16 R4, R20.reuse, R4, R16 ;  /* 0x000000041404723c */ /* 0x044fe20000041810 */
[----:B------:R-:W2:Y:S11]  /*e62a0*/  LDL.LU.64 R18, [R1+0x7bc8] ;  /* 0x007bc80001127983 */ /* 0x000eb60000300a00 */
[----:B------:R-:W-:Y:S11]  /*e62b0*/  @!UPT UIADD3 URZ, URZ, URZ, URZ ;  /* 0x0000003f3f3ff290 */ /* 0x000ff6000fffe03f */
[----:B------:R-:W-:Y:S01]  /*e62c0*/  STL.64 [R1+0x580], R4 ;  /* 0x0005800401007387 */ /* 0x000fe20000100a00 */
[----:B------:R4:W-:Y:S02]  /*e62d0*/  STL.64 [R1+0x588], R6 ;  /* 0x0005880601007387 */ /* 0x0009e40000100a00 */
[----:B----4-:R-:W-:Y:S01]  /*e62e0*/  HMMA.16816.F32.BF16 R4, R20, R24, R12 ;  /* 0x000000181404723c */ /* 0x010fe2000004180c */
[----:B------:R-:W4:Y:S04]  /*e62f0*/  LDL.LU.64 R24, [R1] ;  /* 0x0000000001187983 */ /* 0x000f280000300a00 */
[----:B----4-:R-:W-:Y:S11]  /*e6300*/  STL.64 [R1+0x7af8], R24 ;  /* 0x007af81801007387 */ /* 0x010ff60000100a00 */
[----:B------:R-:W-:Y:S07]  /*e6310*/  @!UPT UIADD3 URZ, URZ, URZ, URZ ;  /* 0x0000003f3f3ff290 */ /* 0x000fee000fffe03f */
[----:B------:R0:W-:Y:S02]  /*e6320*/  STL.64 [R1+0x570], R4 ;  /* 0x0005700401007387 */ /* 0x0001e40000100a00 */
[----:B------:R1:W-:Y:S02]  /*e6330*/  STL.64 [R1+0x578], R6 ;  /* 0x0005780601007387 */ /* 0x0003e40000100a00 */
[----:B------:R-:W4:Y:S01]  /*e6340*/  LDL.LU R12, [R1+0x360] ;  /* 0x00036000010c7983 */ /* 0x000f220000300800 */
[----:B------:R-:W4:Y:S01]  /*e6350*/  LDL.LU R13, [R1+0x364] ;  /* 0x00036400010d7983 */ /* 0x000f220000300800 */
[----:B------:R-:W4:Y:S02]  /*e6360*/  LDL.LU R14, [R1+0x368] ;  /* 0x00036800010e7983 */ /* 0x000f240000300800 */
[----:B------:R-:W4:Y:S01]  /*e6370*/  LDL.LU R15, [R1+0x36c] ;  /* 0x00036c00010f7983 */ /* 0x000f220000300800 */
[----:B0-----:R-:W4:Y:S01]  /*e6380*/  LDL.LU R4, [R1+0x930] ;  /* 0x0009300001047983 */ /* 0x001f220000300800 */
[----:B------:R-:W4:Y:S02]  /*e6390*/  LDL.LU R5, [R1+0x934] ;  /* 0x0009340001057983 */ /* 0x000f240000300800 */
[----:B-1----:R-:W4:Y:S02]  /*e63a0*/  LDL.LU R6, [R1+0x938] ;  /* 0x0009380001067983 */ /* 0x002f240000300800 */
[----:B------:R-:W4:Y:S02]  /*e63b0*/  LDL.LU R7, [R1+0x93c] ;  /* 0x00093c0001077983 */ /* 0x000f240000300800 */
[----:B---3--:R-:W-:-:S02]  /*e63c0*/  IMAD.MOV.U32 R16, RZ, RZ, R10 ;  /* 0x000000ffff107224 */ /* 0x008fc400078e000a */
[----:B------:R-:W-:Y:S02]  /*e63d0*/  IMAD.MOV.U32 R17, RZ, RZ, R0 ;  /* 0x000000ffff117224 */ /* 0x000fe400078e0000 */
[----:B--2---:R-:W-:Y:S02]  /*e63e0*/  IMAD.MOV.U32 R8, RZ, RZ, R18 ;  /* 0x000000ffff087224 */ /* 0x004fe400078e0012 */
[----:B------:R-:W-:Y:S01]  /*e63f0*/  IMAD.MOV.U32 R9, RZ, RZ, R11 ;  /* 0x000000ffff097224 */ /* 0x000fe200078e000b */
[----:B----4-:R-:W-:Y:S01]  /*e6400*/  STL.64 [R1+0x7b48], R6 ;  /* 0x007b480601007387 */ /* 0x010fe20000100a00 */
[----:B------:R-:W-:Y:S02]  /*e6410*/  STL.64 [R1+0x7b40], R4 ;  /* 0x007b400401007387 */ /* 0x000fe40000100a00 */
[----:B------:R-:W2:Y:S02]  /*e6420*/  LDL.LU R10, [R1+0x7bc0] ;  /* 0x007bc000010a7983 */ /* 0x000ea40000300800 */
[----:B------:R-:W3:Y:S01]  /*e6430*/  LDL.LU R0, [R1+0x7bbc] ;  /* 0x007bbc0001007983 */ /* 0x000ee20000300800 */
[----:B------:R0:W-:Y:S02]  /*e6440*/  STL.64 [R1+0x7b50], R16 ;  /* 0x007b501001007387 */ /* 0x0001e40000100a00 */
[----:B0-----:R-:W-:-:S02]  /*e6450*/  IMAD.MOV.U32 R16, RZ, RZ, R2 ;  /* 0x000000ffff107224 */ /* 0x001fc400078e0002 */
[----:B------:R-:W-:Y:S01]  /*e6460*/  IMAD.MOV.U32 R17, RZ, RZ, R29 ;  /* 0x000000ffff117224 */ /* 0x000fe200078e001d */
[----:B------:R-:W4:Y:S04]  /*e6470*/  LDL.LU R2, [R1+0x7bb8] ;  /* 0x007bb80001027983 */ /* 0x000f280000300800 */
[----:B------:R0:W-:Y:S01]  /*e6480*/  STL.64 [R1+0x7b68], R16 ;  /* 0x007b681001007387 */ /* 0x0001e20000100a00 */
[----:B------:R-:W3:Y:S02]  /*e6490*/  LDL.LU R4, [R1+0x510] ;  /* 0x0005100001047983 */ /* 0x000ee40000300800 */
[----:B------:R-:W3:Y:S02]  /*e64a0*/  LDL.LU R5, [R1+0x514] ;  /* 0x0005140001057983 */ /* 0x000ee40000300800 */
[----:B------:R-:W3:Y:S01]  /*e64b0*/  LDL.LU R6, [R1+0x518] ;  /* 0x0005180001067983 */ /* 0x000ee20000300800 */
[----:B------:R-:W3:Y:S01]  /*e64c0*/  LDL.LU R7, [R1+0x51c] ;  /* 0x00051c0001077983 */ /* 0x000ee20000300800 */
[----:B0-----:R-:W-:-:S02]  /*e64d0*/  IMAD.MOV.U32 R16, RZ, RZ, R28 ;  /* 0x000000ffff107224 */ /* 0x001fc400078e001c */
[----:B------:R-:W-:-:S05]  /*e64e0*/  IMAD.MOV.U32 R17, RZ, RZ, R19 ;  /* 0x000000ffff117224 */ /* 0x000fca00078e0013 */
[----:B------:R0:W-:Y:S01]  /*e64f0*/  STL.64 [R1+0x7b80], R16 ;  /* 0x007b801001007387 */ /* 0x0001e20000100a00 */
[----:B------:R1:W-:Y:S03]  /*e6500*/  STL.64 [R1+0x7b88], R8 ;  /* 0x007b880801007387 */ /* 0x0003e60000100a00 */
[----:B0-----:R-:W3:Y:S01]  /*e6510*/  LDL.LU R16, [R1+0x540] ;  /* 0x0005400001107983 */ /* 0x001ee20000300800 */
[----:B------:R-:W3:Y:S02]  /*e6520*/  LDL.LU R17, [R1+0x544] ;  /* 0x0005440001117983 */ /* 0x000ee40000300800 */
[----:B------:R-:W3:Y:S02]  /*e6530*/  LDL.LU R18, [R1+0x548] ;  /* 0x0005480001127983 */ /* 0x000ee40000300800 */
[----:B------:R-:W3:Y:S02]  /*e6540*/  LDL.LU R19, [R1+0x54c] ;  /* 0x00054c0001137983 */ /* 0x000ee40000300800 */
[----:B-1----:R-:W-:-:S02]  /*e6550*/  IMAD.MOV.U32 R9, RZ, RZ, R3 ;  /* 0x000000ffff097224 */ /* 0x002fc400078e0003 */
[----:B--2---:R-:W-:Y:S01]  /*e6560*/  IMAD.MOV.U32 R8, RZ, RZ, R10 ;  /* 0x000000ffff087224 */ /* 0x004fe200078e000a */
[----:B---3--:R-:W-:Y:S01]  /*e6570*/  STL.64 [R1+0x7b98], R18 ;  /* 0x007b981201007387 */ /* 0x008fe20000100a00 */
[----:B------:R0:W-:Y:S03]  /*e6580*/  STL.64 [R1+0x7b90], R16 ;  /* 0x007b901001007387 */ /* 0x0001e60000100a00 */
[----:B------:R-:W-:Y:S01]  /*e6590*/  STL.64 [R1+0x7ba0], R8 ;  /* 0x007ba00801007387 */ /* 0x000fe20000100a00 */
        /* <DEDUP_REMOVED lines=20> */
[----:B------:R-:W2:Y:S02]  /*e66e0*/  LDL.LU R6, [R1+0x538] ;  /* 0x0005380001067983 */ /* 0x000ea40000300800 */
[----:B------:R-:W2:Y:S01]  /*e66f0*/  LDL.LU R7, [R1+0x53c] ;  /* 0x00053c0001077983 */ /* 0x000ea20000300800 */
[----:B------:R-:W3:Y:S04]  /*e6700*/  LDL.LU.64 R24, [R1+0x10] ;  /* 0x0000100001187983 */ /* 0x000ee80000300a00 */
[----:B---3--:R0:W-:Y:S04]  /*e6710*/  STL.64 [R1+0x7b10], R24 ;  /* 0x007b101801007387 */ /* 0x0081e80000100a00 */
[----:B0-----:R-:W3:Y:S01]  /*e6720*/  LDL.LU.64 R24, [R1+0x20] ;  /* 0x0000200001187983 */ /* 0x001ee20000300a00 */
[----:B------:R-:W-:Y:S02]  /*e6730*/  STL.64 [R1+0x7af0], R14 ;  /* 0x007af00e01007387 */ /* 0x000fe40000100a00 */
[----:B------:R0:W-:Y:S02]  /*e6740*/  STL.64 [R1+0x7ae8], R12 ;  /* 0x007ae80c01007387 */ /* 0x0001e40000100a00 */
[----:B0-----:R-:W2:Y:S01]  /*e6750*/  LDL.LU R12, [R1+0x370] ;  /* 0x00037000010c7983 */ /* 0x001ea20000300800 */
[----:B------:R-:W2:Y:S02]  /*e6760*/  LDL.LU R13, [R1+0x374] ;  /* 0x00037400010d7983 */ /* 0x000ea40000300800 */
[----:B------:R-:W2:Y:S02]  /*e6770*/  LDL.LU R14, [R1+0x378] ;  /* 0x00037800010e7983 */ /* 0x000ea40000300800 */
[----:B------:R-:W2:Y:S02]  /*e6780*/  LDL.LU R15, [R1+0x37c] ;  /* 0x00037c00010f7983 */ /* 0x000ea40000300800 */
[----:B----4-:R-:W-:-:S02]  /*e6790*/  IMAD.MOV.U32 R8, RZ, RZ, R2 ;  /* 0x000000ffff087224 */ /* 0x010fc400078e0002 */
[----:B------:R-:W-:-:S07]  /*e67a0*/  IMAD.MOV.U32 R9, RZ, RZ, R0 ;  /* 0x000000ffff097224 */ /* 0x000fce00078e0000 */
[C---:B------:R-:W-:Y:S01]  /*e67b0*/  HMMA.16816.F32.BF16 R8, R20.reuse, R8, R16 ;  /* 0x000000081408723c */ /* 0x040fe20000041810 */
        /* <DEDUP_REMOVED lines=46> */
[----:B0-----:R-:W4:Y:S01]  /*e6aa0*/  LDL.LU.64 R16, [R1+0x7b50] ;  /* 0x007b500001107983 */ /* 0x001f220000300a00 */
[----:B------:R-:W2:Y:S01]  /*e6ab0*/  LDL R29, [R1+0xb38] ;  /* 0x000b3800011d7983 */ /* 0x000ea20000100800 */
[C---:B----4-:R-:W-:Y:S02]  /*e6ac0*/  HMMA.16816.F32.BF16 R16, R20.reuse, R16, R4 ;  /* 0x000000101410723c */ /* 0x050fe40000041804 */
[----:B------:R-:W4:Y:S01]  /*e6ad0*/  LDL.LU.64 R6, [R1+0x7b48] ;  /* 0x007b480001067983 */ /* 0x000f220000300a00 */
[----:B------:R-:W4:Y:S11]  /*e6ae0*/  LDL.LU.64 R4, [R1+0x7b40] ;  /* 0x007b400001047983 */ /* 0x000f360000300a00 */
[----:B------:R-:W-:Y:S09]  /*e6af0*/  @!UPT UIADD3 URZ, URZ, URZ, URZ ;  /* 0x0000003f3f3ff290 */ /* 0x000ff2000fffe03f */
[----:B------:R0:W-:Y:S01]  /*e6b00*/  STL.64 [R1+0x510], R16 ;  /* 0x0005101001007387 */ /* 0x0001e20000100a00 */
[----:B------:R1:W-:Y:S03]  /*e6b10*/  STL.64 [R1+0x518], R18 ;  /* 0x0005181201007387 */ /* 0x0003e60000100a00 */
[----:B0-----:R-:W4:Y:S02]  /*e6b20*/  LDL.LU.64 R16, [R1+0x7b38] ;  /* 0x007b380001107983 */ /* 0x001f240000300a00 */
[----:B----4-:R-:W-:Y:S01]  /*e6b30*/  HMMA.16816.F32.BF16 R20, R20, R16, R4 ;  /* 0x000000101414723c */ /* 0x010fe20000041804 */
[----:B------:R-:W-:-:S06]  /*e6b40*/  IMAD.MOV.U32 R28, RZ, RZ, R16 ;  /* 0x000000ffff1c7224 */ /* 0x000fcc00078e0010 */
[----:B------:R-:W-:Y:S11]  /*e6b50*/  IMAD.MOV.U32 R7, RZ, RZ, R17 ;  /* 0x000000ffff077224 */ /* 0x000ff600078e0011 */
[----:B------:R-:W-:Y:S05]  /*e6b60*/  @!UPT UIADD3 URZ, URZ, URZ, URZ ;  /* 0x0000003f3f3ff290 */ /* 0x000fea000fffe03f */
[----:B------:R0:W-:Y:S01]  /*e6b70*/  STL.64 [R1+0x140], R20 ;  /* 0x0001401401007387 */ /* 0x0001e20000100a00 */
[----:B------:R-:W-:Y:S02]  /*e6b80*/  STL.64 [R1+0x148], R22 ;  /* 0x0001481601007387 */ /* 0x000fe40000100a00 */
[----:B-1----:R-:W2:Y:S02]  /*e6b90*/  LDL.LU.64 R18, [R1+0x7b30] ;  /* 0x007b300001127983 */ /* 0x002ea40000300a00 */
[----:B------:R-:W2:Y:S01]  /*e6ba0*/  LDL.LU.64 R16, [R1+0x7b28] ;  /* 0x007b280001107983 */ /* 0x000ea20000300a00 */
[----:B0-----:R-:W4:Y:S01]  /*e6bb0*/  LDL.LU.64 R20, [R1+0x30] ;  /* 0x0000300001147983 */ /* 0x001f220000300a00 */
[----:B---3--:R-:W-:Y:S02]  /*e6bc0*/  IMAD.MOV.U32 R5, RZ, RZ, R24 ;  /* 0x000000ffff057224 */ /* 0x008fe400078e0018 */
[----:B------:R-:W-:Y:S01]  /*e6bd0*/  IMAD.MOV.U32 R4, RZ, RZ, R25 ;  /* 0x000000ffff047224 */ /* 0x000fe200078e0019 */
[C---:B--2---:R-:W-:Y:S01]  /*e6be0*/  HMMA.16816.F32.BF16 R12, R16.reuse, R24, R12 ;  /* 0x00000018100c723c */ /* 0x044fe2000004180c */
[----:B----4-:R0:W-:Y:S04]  /*e6bf0*/  STL.64 [R1+0x7ac0], R20 ;  /* 0x007ac01401007387 */ /* 0x0101e80000100a00 */
        /* <DEDUP_REMOVED lines=9> */
[----:B------:R-:W3:Y:S02]  /*e6c90*/  LDL.LU.64 R24, [R1+0x7b10] ;  /* 0x007b100001187983 */ /* 0x000ee40000300a00 */
[----:B------:R-:W-:Y:S01]  /*e6ca0*/  STL.64 [R1+0x7a68], R4 ;  /* 0x007a680401007387 */ /* 0x000fe20000100a00 */
        /* <DEDUP_REMOVED lines=40> */
[----:B------:R0:W-:Y:S01]  /*e6f30*/  STL.64 [R1+0x340], R20 ;  /* 0x0003401401007387 */ /* 0x0001e20000100a00 */
[----:B------:R-:W-:Y:S03]  /*e6f40*/  STL.64 [R1+0x348], R22 ;  /* 0x0003481601007387 */ /* 0x000fe60000100a00 */
[----:B0-----:R-:W4:Y:S01]  /*e6f50*/  LDL.LU.64 R20, [R1+0x7ac0] ;  /* 0x007ac00001147983 */ /* 0x001f220000300a00 */
[----:B------:R-:W-:Y:S02]  /*e6f60*/  STL [R1+0x79b0], R8 ;  /* 0x0079b00801007387 */ /* 0x000fe40000100800 */
[----:B------:R4:W-:Y:S02]  /*e6f70*/  STL [R1+0x79ac], R9 ;  /* 0x0079ac0901007387 */ /* 0x0009e40000100800 */
[C---:B----4-:R-:W-:Y:S11]  /*e6f80*/  HMMA.16816.F32.BF16 R8, R16.reuse, R20, R24 ;  /* 0x000000141008723c */ /* 0x050ff60000041818 */
[----:B------:R-:W-:Y:S11]  /*e6f90*/  @!UPT UIADD3 URZ, URZ, URZ, URZ ;  /* 0x0000003f3f3ff290 */ /* 0x000ff6000fffe03f */
[----:B------:R-:W-:Y:S01]  /*e6fa0*/  @!UPT UIADD3 URZ, URZ, URZ, URZ ;  /* 0x0000003f3f3ff290 */ /* 0x000fe2000fffe03f */
[----:B------:R-:W-:Y:S01]  /*e6fb0*/  STL.64 [R1+0x330], R8 ;  /* 0x0003300801007387 */ /* 0x000fe20000100a00 */
[----:B------:R-:W-:Y:S02]  /*e6fc0*/  STL.64 [R1+0x338], R10 ;  /* 0x0003380a01007387 */ /* 0x000fe40000100a00 */
[----:B------:R-:W2:Y:S02]  /*e6fd0*/  LDL.LU.64 R24, [R1+0xb0] ;  /* 0x0000b00001187983 */ /* 0x000ea40000300a00 */
[----:B------:R-:W-:Y:S02]  /*e6fe0*/  IMAD.MOV.U32 R14, RZ, RZ, R21 ;  /* 0x000000ffff0e7224 */ /* 0x000fe400078e0015 */
[----:B------:R-:W-:Y:S02]  /*e6ff0*/  IMAD.MOV.U32 R15, RZ, RZ, R20 ;  /* 0x000000ffff0f7224 */ /* 0x000fe400078e0014 */
[----:B------:R-:W0:Y:S04]  /*e7000*/  LDSM.16.MT88.4 R20, [R29+0x4b000] ;  /* 0x04b000001d14783b */ /* 0x000e280000004200 */
[----:B--2---:R1:W-:Y:S04]  /*e7010*/  STL.64 [R1+0x7aa8], R24 ;  /* 0x007aa81801007387 */ /* 0x0043e80000100a00 */
[----:B-1----:R-:W2:Y:S01]  /*e7020*/  LDL.LU.64 R24, [R1+0xc0] ;  /* 0x0000c00001187983 */ /* 0x002ea20000300a00 */
[----:B------:R-:W-:Y:S02]  /*e7030*/  STL [R1+0x79b8], R14 ;  /* 0x0079b80e01007387 */ /* 0x000fe40000100800 */
[----:B------:R-:W-:Y:S02]  /*e7040*/  STL [R1+0x79b4], R15 ;  /* 0x0079b40f01007387 */ /* 0x000fe40000100800 */
[----:B------:R-:W-:Y:S01]  /*e7050*/  STL.64 [R1+0x7a70], R12 ;  /* 0x007a700c01007387 */ /* 0x000fe20000100a00 */
[----:B------:R-:W3:Y:S01]  /*e7060*/  LDL.LU R8, [R1+0x300] ;  /* 0x0003000001087983 */ /* 0x000ee20000300800 */
        /* <DEDUP_REMOVED lines=11> */
[----:B-1----:R-:W2:Y:S01]  /*e7120*/  LDL.LU R8, [R1+0x320] ;  /* 0x0003200001087983 */ /* 0x002ea20000300800 */
[----:B------:R-:W2:Y:S02]  /*e7130*/  LDL.LU R9, [R1+0x324] ;  /* 0x0003240001097983 */ /* 0x000ea40000300800 */
[----:B------:R-:W2:Y:S02]  /*e7140*/  LDL.LU R10, [R1+0x328] ;  /* 0x00032800010a7983 */ /* 0x000ea40000300800 */
[----:B------:R-:W2:Y:S01]  /*e7150*/  LDL.LU R11, [R1+0x32c] ;  /* 0x00032c00010b7983 */ /* 0x000ea20000300800 */
        /* <DEDUP_REMOVED lines=9> */
[----:B------:R-:W4:Y:S01]  /*e71f0*/  LDL.LU R15, [R1+0x2fc] ;  /* 0x0002fc00010f7983 */ /* 0x000f220000300800 */
[----:B--2---:R-:W-:Y:S01]  /*e7200*/  HMMA.16816.F32.BF16 R8, R16, R24, R8 ;  /* 0x000000181008723c */ /* 0x004fe20000041808 */
[----:B----4-:R-:W-:Y:S01]  /*e7210*/  STL.64 [R1+0x7a90], R14 ;  /* 0x007a900e01007387 */ /* 0x010fe20000100a00 */
[----:B---3--:R1:W-:Y:S03]  /*e7220*/  STL.64 [R1+0x7a88], R12 ;  /* 0x007a880c01007387 */ /* 0x0083e60000100a00 */
[----:B-1----:R-:W2:Y:S01]  /*e7230*/  LDL.LU.64 R12, [R1+0xa0] ;  /* 0x0000a000010c7983 */ /* 0x002ea20000300a00 */
[----:B------:R-:W3:Y:S02]  /*e7240*/  LDL.LU.64 R4, [R1+0x80] ;  /* 0x0000800001047983 */ /* 0x000ee40000300a00 */
[----:B0-----:R0:W-:Y:S02]  /*e7250*/  STL.64 [R1+0x78a0], R22 ;  /* 0x0078a01601007387 */ /* 0x0011e40000100a00 */
[----:B------:R-:W-:Y:S11]  /*e7260*/  STL.64 [R1+0x7898], R20 ;  /* 0x0078981401007387 */ /* 0x000ff60000100a00 */
[----:B------:R-:W-:Y:S02]  /*e7270*/  @!UPT UIADD3 URZ, URZ, URZ, URZ ;  /* 0x0000003f3f3ff290 */ /* 0x000fe4000fffe03f */
[----:B------:R-:W-:Y:S01]  /*e7280*/  STL.64 [R1+0x320], R8 ;  /* 0x0003200801007387 */ /* 0x000fe20000100a00 */
[----:B------:R1:W-:Y:S02]  /*e7290*/  STL.64 [R1+0x328], R10 ;  /* 0x0003280a01007387 */ /* 0x0003e40000100a00 */
[----:B0-----:R-:W-:Y:S02]  /*e72a0*/  IMAD.MOV.U32 R23, RZ, RZ, R24 ;  /* 0x000000ffff177224 */ /* 0x001fe400078e0018 */
[----:B------:R-:W-:Y:S01]  /*e72b0*/  IMAD.MOV.U32 R22, RZ, RZ, R25 ;  /* 0x000000ffff167224 */ /* 0x000fe200078e0019 */
[----:B-1----:R-:W4:Y:S01]  /*e72c0*/  LDL.LU.64 R10, [R1+0x7ab8] ;  /* 0x007ab800010a7983 */ /* 0x002f220000300a00 */
[----:B------:R-:W4:Y:S02]  /*e72d0*/  LDL.LU.64 R8, [R1+0x7ab0] ;  /* 0x007ab00001087983 */ /* 0x000f240000300a00 */
[----:B------:R-:W4:Y:S02]  /*e72e0*/  LDL.LU.64 R24, [R1+0x7aa8] ;  /* 0x007aa80001187983 */ /* 0x000f240000300a00 */
[----:B------:R-:W-:-:S02]  /*e72f0*/  IMAD.MOV.U32 R20, RZ, RZ, R28 ;  /* 0x000000ffff147224 */ /* 0x000fc400078e001c */
[----:B------:R-:W-:Y:S01]  /*e7300*/  IMAD.MOV.U32 R21, RZ, RZ, R7 ;  /* 0x000000ffff157224 */ /* 0x000fe200078e0007 */
[----:B------:R-:W-:Y:S01]  /*e7310*/  STL [R1+0x79c0], R22 ;  /* 0x0079c01601007387 */ /* 0x000fe20000100800 */
[----:B------:R-:W-:Y:S03]  /*e7320*/  STL [R1+0x79bc], R23 ;  /* 0x0079bc1701007387 */ /* 0x000fe60000100800 */
[----:B------:R0:W-:Y:S04]  /*e7330*/  STL.64 [R1+0x7a60], R20 ;  /* 0x007a601401007387 */ /* 0x0001e80000100a00 */
[----:B0-----:R-:W2:Y:S01]  /*e7340*/  LDL.LU.64 R20, [R1+0x70] ;  /* 0x0000700001147983 */ /* 0x001ea20000300a00 */
[----:B----4-:R-:W-:Y:S11]  /*e7350*/  HMMA.16816.F32.BF16 R8, R16, R24, R8 ;  /* 0x000000181008723c */ /* 0x010ff60000041808 */
        /* <DEDUP_REMOVED lines=8> */
[----:B------:R-:W-:-:S02]  /*e73e0*/  IMAD.MOV.U32 R24, RZ, RZ, R2 ;  /* 0x000000ffff187224 */ /* 0x000fc400078e0002 */
[----:B------:R-:W-:-:S05]  /*e73f0*/  IMAD.MOV.U32 R25, RZ, RZ, R0 ;  /* 0x000000ffff197224 */ /* 0x000fca00078e0000 */
[----:B------:R0:W-:Y:S04]  /*e7400*/  STL.64 [R1+0x79f8], R24 ;  /* 0x0079f81801007387 */ /* 0x0001e80000100a00 */
[----:B0-----:R-:W4:Y:S01]  /*e7410*/  LDL.LU.64 R24, [R1+0x90] ;  /* 0x0000900001187983 */ /* 0x001f220000300a00 */
[----:B------:R-:W-:Y:S01]  /*e7420*/  STL [R1+0x79c4], R28 ;  /* 0x0079c41c01007387 */ /* 0x000fe20000100800 */
[C---:B--2---:R-:W-:Y:S11]  /*e7430*/  HMMA.16816.F32.BF16 R8, R16.reuse, R12, R8 ;  /* 0x0000000c1008723c */ /* 0x044ff60000041808 */
[----:B------:R-:W-:Y:S11]  /*e7440*/  @!UPT UIADD3 URZ, URZ, URZ, URZ ;  /* 0x0000003f3f3ff290 */ /* 0x000ff6000fffe03f */
[----:B------:R-:W-:Y:S01]  /*e7450*/  @!UPT UIADD3 URZ, URZ, URZ, URZ ;  /* 0x0000003f3f3ff290 */ /* 0x000fe2000fffe03f */
[----:B------:R-:W-:Y:S01]  /*e7460*/  STL.64 [R1+0x300], R8 ;  /* 0x0003000801007387 */ /* 0x000fe20000100a00 */
[----:B------:R0:W-:Y:S02]  /*e7470*/  STL.64 [R1+0x308], R10 ;  /* 0x0003080a01007387 */ /* 0x0001e40000100a00 */
[----:B------:R-:W4:Y:S02]  /*e7480*/  LDL.LU.64 R14, [R1+0x7a90] ;  /* 0x007a9000010e7983 */ /* 0x000f240000300a00 */
[----:B0-----:R-:W-:Y:S02]  /*e7490*/  IMAD.MOV.U32 R11, RZ, RZ, R12 ;  /* 0x000000ffff0b7224 */ /* 0x001fe400078e000c */
[----:B------:R-:W-:Y:S02]  /*e74a0*/  IMAD.MOV.U32 R10, RZ, RZ, R13 ;  /* 0x000000ffff0a7224 */ /* 0x000fe400078e000d */
[----:B------:R-:W4:Y:S02]  /*e74b0*/  LDL.LU.64 R12, [R1+0x7a88] ;  /* 0x007a8800010c7983 */ /* 0x000f240000300a00 */
        /* <DEDUP_REMOVED lines=12> */
[----:B0-----:R-:W4:Y:S01]  /*e7580*/  LDL.LU R24, [R1+0x2d0] ;  /* 0x0002d00001187983 */ /* 0x001f220000300800 */
[----:B------:R-:W4:Y:S02]  /*e7590*/  LDL.LU R25, [R1+0x2d4] ;  /* 0x0002d40001197983 */ /* 0x000f240000300800 */
[----:B------:R-:W4:Y:S02]  /*e75a0*/  LDL.LU R26, [R1+0x2d8] ;  /* 0x0002d800011a7983 */ /* 0x000f240000300800 */
[----:B------:R-:W4:Y:S02]  /*e75b0*/  LDL.LU R27, [R1+0x2dc] ;  /* 0x0002dc00011b7983 */ /* 0x000f240000300800 */
[----:B---3--:R-:W-:-:S02]  /*e75c0*/  IMAD.MOV.U32 R9, RZ, RZ, R4 ;  /* 0x000000ffff097224 */ /* 0x008fc400078e0004 */
[----:B------:R-:W-:Y:S01]  /*e75d0*/  IMAD.MOV.U32 R3, RZ, RZ, R5 ;  /* 0x000000ffff037224 */ /* 0x000fe200078e0005 */
[C---:B--2---:R-:W-:Y:S11]  /*e75e0*/  HMMA.16816.F32.BF16 R12, R16.reuse, R4, R12 ;  /* 0x00000004100c723c */ /* 0x044ff6000004180c */
[----:B------:R-:W-:Y:S11]  /*e75f0*/  @!UPT UIADD3 URZ, URZ, URZ, URZ ;  /* 0x0000003f3f3ff290 */ /* 0x000ff6000fffe03f */
[----:B------:R-:W-:Y:S01]  /*e7600*/  @!UPT UIADD3 URZ, URZ, URZ, URZ ;  /* 0x0000003f3f3ff290 */ /* 0x000fe2000fffe03f */
[----:B------:R0:W-:Y:S01]  /*e7610*/  STL.64 [R1+0x2e0], R12 ;  /* 0x0002e00c01007387 */ /* 0x0001e20000100a00 */
[----:B------:R1:W-:Y:S03]  /*e7620*/  STL.64 [R1+0x2e8], R14 ;  /* 0x0002e80e01007387 */ /* 0x0003e60000100a00 */
[----:B0-----:R-:W2:Y:S01]  /*e7630*/  LDL.LU.64 R12, [R1+0x7a70] ;  /* 0x007a7000010c7983 */ /* 0x001ea20000300a00 */
[----:B------:R-:W3:Y:S01]  /*e7640*/  LDL.LU.64 R4, [R1+0x7a68] ;  /* 0x007a680001047983 */ /* 0x000ee20000300a00 */
[----:B----4-:R-:W-:Y:S01]  /*e7650*/  HMMA.16816.F32.BF16 R24, R16, R20, R24 ;  /* 0x000000141018723c */ /* 0x010fe20000041818 */
[----:B-1----:R-:W-:Y:S11]  /*e7660*/  IMAD.MOV.U32 R15, RZ, RZ, R20 ;  /* 0x000000ffff0f7224 */ /* 0x002ff600078e0014 */
[----:B------:R-:W-:Y:S11]  /*e7670*/  @!UPT UIADD3 URZ, URZ, URZ, URZ ;  /* 0x0000003f3f3ff290 */ /* 0x000ff6000fffe03f */
[----:B------:R3:W-:Y:S01]  /*e7680*/  STL.64 [R1+0x2d0], R24 ;  /* 0x0002d01801007387 */ /* 0x0007e20000100a00 */
[----:B------:R-:W-:Y:S02]  /*e7690*/  STL.64 [R1+0x2d8], R26 ;  /* 0x0002d81a01007387 */ /* 0x000fe40000100a00 */
[----:B------:R-:W-:Y:S02]  /*e76a0*/  STL [R1+0x7a58], R15 ;  /* 0x007a580f01007387 */ /* 0x000fe40000100800 */
[----:B---3--:R-:W-:Y:S02]  /*e76b0*/  IMAD.MOV.U32 R24, RZ, RZ, R5 ;  /* 0x000000ffff187224 */ /* 0x008fe400078e0005 */
[----:B------:R-:W-:Y:S01]  /*e76c0*/  IMAD.MOV.U32 R25, RZ, RZ, R4 ;  /* 0x000000ffff197224 */ /* 0x000fe200078e0004 */
[----:B--2---:R-:W-:Y:S04]  /*e76d0*/  STL.64 [R1+0x7a50], R12 ;  /* 0x007a500c01007387 */ /* 0x004fe80000100a00 */
[----:B------:R0:W-:Y:S04]  /*e76e0*/  STL.64 [R1+0x7a38], R24 ;  /* 0x007a381801007387 */ /* 0x0001e80000100a00 */
[----:B0-----:R-:W2:Y:S01]  /*e76f0*/  LDL.LU.64 R24, [R1+0x50] ;  /* 0x0000500001187983 */ /* 0x001ea20000300a00 */
[----:B------:R-:W3:Y:S02]  /*e7700*/  LDL.LU R4, [R1+0x950] ;  /* 0x0009500001047983 */ /* 0x000ee40000300800 */
[----:B------:R-:W3:Y:S02]  /*e7710*/  LDL.LU R5, [R1+0x954] ;  /* 0x0009540001057983 */ /* 0x000ee40000300800 */
[----:B------:R-:W4:Y:S01]  /*e7720*/  LDL.LU R6, [R1+0x958] ;  /* 0x0009580001067983 */ /* 0x000f220000300800 */
[----:B------:R-:W4:Y:S01]  /*e7730*/  LDL.LU R7, [R1+0x95c] ;  /* 0x00095c0001077983 */ /* 0x000f220000300800 */
[----:B------:R-:W-:-:S02]  /*e7740*/  IMAD.MOV.U32 R8, RZ, RZ, R21 ;  /* 0x000000ffff087224 */ /* 0x000fc400078e0015 */
[----:B------:R-:W2:Y:S02]  /*e7750*/  LDL.LU R20, [R1+0x2c0] ;  /* 0x0002c00001147983 */ /* 0x000ea40000300800 */
[----:B------:R-:W2:Y:S01]  /*e7760*/  LDL.LU R21, [R1+0x2c4] ;  /* 0x0002c40001157983 */ /* 0x000ea20000300800 */
[----:B------:R-:W2:Y:S01]  /*e7770*/  LDL.LU R22, [R1+0x2c8] ;  /* 0x0002c80001167983 */ /* 0x000ea20000300800 */
[----:B------:R-:W2:Y:S02]  /*e7780*/  LDL.LU R23, [R1+0x2cc] ;  /* 0x0002cc0001177983 */ /* 0x000ea40000300800 */
[----:B------:R-:W2:Y:S01]  /*e7790*/  LDL.LU.64 R12, [R1+0x60] ;  /* 0x00006000010c7983 */ /* 0x000ea20000300a00 */
        /* <DEDUP_REMOVED lines=18> */
[C---:B------:R-:W-:Y:S08]  /*e78c0*/  HMMA.16816.F32.BF16 R20, R16.reuse, R12, R20 ;  /* 0x0000000c1014723c */ /* 0x040ff00000041814 */
[----:B---3--:R-:W-:Y:S01]  /*e78d0*/  HMMA.16816.F32.BF16 R4, R16, R24, R4 ;  /* 0x000000181004723c */ /* 0x008fe20000041804 */
[----:B----4-:R-:W-:Y:S01]  /*e78e0*/  STL.64 [R1+0x7a08], R10 ;  /* 0x007a080a01007387 */ /* 0x010fe20000100a00 */
        /* <DEDUP_REMOVED lines=16> */
[----:B------:R-:W4:Y:S02]  /*e79f0*/  LDL.LU R15, [R1+0x7a58] ;  /* 0x007a5800010f7983 */ /* 0x000f240000300800 */
[----:B------:R-:W2:Y:S01]  /*e7a00*/  LDL.LU.64 R12, [R1+0x7a50] ;  /* 0x007a5000010c7983 */ /* 0x000ea20000300a00 */
[----:B------:R-:W-:Y:S01]  /*e7a10*/  STL.64 [R1+0x2b0], R4 ;  /* 0x0002b00401007387 */ /* 0x000fe20000100a00 */
[----:B------:R0:W-:Y:S03]  /*e7a20*/  STL.64 [R1+0x2b8], R6 ;  /* 0x0002b80601007387 */ /* 0x0001e60000100a00 */
[----:B0-----:R-:W3:Y:S01]  /*e7a30*/  LDL.LU.64 R6, [R1+0x7a48] ;  /* 0x007a480001067983 */ /* 0x001ee20000300a00 */
[----:B------:R-:W3:Y:S02]  /*e7a40*/  LDL.LU.64 R4, [R1+0x7a40] ;  /* 0x007a400001047983 */ /* 0x000ee40000300a00 */
[----:B------:R-:W-:-:S02]  /*e7a50*/  IMAD.MOV.U32 R28, RZ, RZ, R24 ;  /* 0x000000ffff1c7224 */ /* 0x000fc400078e0018 */
        /* <DEDUP_REMOVED lines=34> */
[----:B------:R-:W2:Y:S01]  /*e7c80*/  LDL.LU.64 R24, [R1+0x79d8] ;  /* 0x0079d80001187983 */ /* 0x000ea20000300a00 */
[----:B---3--:R-:W-:Y:S01]  /*e7c90*/  HMMA.16816.F32.BF16 R16, R4, R12, R16 ;  /* 0x0000000c0410723c */ /* 0x008fe20000041810 */
[----:B------:R-:W-:Y:S02]  /*e7ca0*/  IMAD.MOV.U32 R20, RZ, RZ, R28 ;  /* 0x000000ffff147224 */ /* 0x000fe400078e001c */
[----:B------:R-:W-:-:S05]  /*e7cb0*/  IMAD.MOV.U32 R21, RZ, RZ, R22 ;  /* 0x000000ffff157224 */ /* 0x000fca00078e0016 */
[----:B--2---:R-:W-:Y:S11]  /*e7cc0*/  HMMA.16816.F32.BF16 R8, R4, R24, R8 ;  /* 0x000000180408723c */ /* 0x004ff60000041808 */
[----:B------:R-:W-:Y:S05]  /*e7cd0*/  @!UPT UIADD3 URZ, URZ, URZ, URZ ;  /* 0x0000003f3f3ff290 */ /* 0x000fea000fffe03f */
[----:B------:R-:W-:Y:S02]  /*e7ce0*/  IMAD.MOV.U32 R24, RZ, RZ, R16 ;  /* 0x000000ffff187224 */ /* 0x000fe400078e0010 */
[----:B------:R-:W-:-:S05]  /*e7cf0*/  IMAD.MOV.U32 R25, RZ, RZ, R17 ;  /* 0x000000ffff197224 */ /* 0x000fca00078e0011 */
[----:B------:R-:W-:Y:S01]  /*e7d00*/  STL.64 [R1+0xf0], R8 ;  /* 0x0000f00801007387 */ /* 0x000fe20000100a00 */
[----:B------:R0:W-:Y:S03]  /*e7d10*/  STL.64 [R1+0xf8], R10 ;  /* 0x0000f80a01007387 */ /* 0x0001e60000100a00 */
[----:B0-----:R-:W2:Y:S01]  /*e7d20*/  LDL.LU.64 R10, [R1+0x79d0] ;  /* 0x0079d000010a7983 */ /* 0x001ea20000300a00 */
[----:B------:R-:W3:Y:S02]  /*e7d30*/  LDL.LU.64 R8, [R1+0x79c8] ;  /* 0x0079c80001087983 */ /* 0x000ee40000300a00 */
[----:B------:R-:W-:Y:S02]  /*e7d40*/  STL.64 [R1+0xe8], R18 ;  /* 0x0000e81201007387 */ /* 0x000fe40000100a00 */
[----:B------:R-:W2:Y:S01]  /*e7d50*/  LDL.LU R28, [R1+0x79c4] ;  /* 0x0079c400011c7983 */ /* 0x000ea20000300800 */
[----:B------:R-:W2:Y:S01]  /*e7d60*/  LDL.LU R22, [R1+0x79c0] ;  /* 0x0079c00001167983 */ /* 0x000ea20000300800 */
[----:B------:R-:W-:Y:S02]  /*e7d70*/  STL.64 [R1+0x78c8], R20 ;  /* 0x0078c81401007387 */ /* 0x000fe40000100a00 */
        /* <DEDUP_REMOVED lines=11> */
[----:B--2---:R0:W-:Y:S01]  /*e7e30*/  STL.64 [R1+0x7890], R26 ;  /* 0x0078901a01007387 */ /* 0x0041e20000100a00 */
[----:B------:R1:W-:Y:S03]  /*e7e40*/  STL.64 [R1+0x7888], R24 ;  /* 0x0078881801007387 */ /* 0x0003e60000100a00 */
[----:B0-----:R-:W2:Y:S01]  /*e7e50*/  LDL.64 R26, [R1+0x18] ;  /* 0x00001800011a7983 */ /* 0x001ea20000100a00 */
[----:B----4-:R-:W-:-:S02]  /*e7e60*/  IMAD.MOV.U32 R20, RZ, RZ, R15 ;  /* 0x000000ffff147224 */ /* 0x010fc400078e000f */
[----:B---3--:R-:W-:Y:S01]  /*e7e70*/  IMAD.MOV.U32 R21, RZ, RZ, R8 ;  /* 0x000000ffff157224 */ /* 0x008fe200078e0008 */
[----:B--2---:R0:W-:Y:S01]  /*e7e80*/  STL.64 [R1+0x78a8], R26 ;  /* 0x0078a81a01007387 */ /* 0x0041e20000100a00 */
[----:B-1----:R-:W2:Y:S02]  /*e7e90*/  LDL.LU R24, [R1+0x500] ;  /* 0x0005000001187983 */ /* 0x002ea40000300800 */
[----:B------:R-:W2:Y:S01]  /*e7ea0*/  LDL.LU R25, [R1+0x504] ;  /* 0x0005040001197983 */ /* 0x000ea20000300800 */
[----:B0-----:R-:W3:Y:S01]  /*e7eb0*/  LDL.LU R26, [R1+0x508] ;  /* 0x00050800011a7983 */ /* 0x001ee20000300800 */
[----:B------:R-:W3:Y:S02]  /*e7ec0*/  LDL.LU R27, [R1+0x50c] ;  /* 0x00050c00011b7983 */ /* 0x000ee40000300800 */
[----:B------:R-:W4:Y:S02]  /*e7ed0*/  LDL.LU R15, [R1+0x79b4] ;  /* 0x0079b400010f7983 */ /* 0x000f240000300800 */
[----:B------:R-:W4:Y:S01]  /*e7ee0*/  LDL.LU R8, [R1+0x79b0] ;  /* 0x0079b00001087983 */ /* 0x000f220000300800 */
        /* <DEDUP_REMOVED lines=36> */
[----:B------:R-:W2:Y:S01]  /*e8130*/  LDL.LU R28, [R1+0x7994] ;  /* 0x00799400011c7983 */ /* 0x000ea20000300800 */
[----:B------:R-:W2:Y:S03]  /*e8140*/  LDL.LU R29, [R1+0x7990] ;  /* 0x00799000011d7983 */ /* 0x000ea60000300800 */
[----:B------:R0:W-:Y:S01]  /*e8150*/  STL.64 [R1+0x7958], R20 ;  /* 0x0079581401007387 */ /* 0x0001e20000100a00 */
[----:B----4-:R-:W-:Y:S02]  /*e8160*/  IMAD.MOV.U32 R16, RZ, RZ, R15 ;  /* 0x000000ffff107224 */ /* 0x010fe400078e000f */
[----:B------:R-:W-:Y:S02]  /*e8170*/  IMAD.MOV.U32 R17, RZ, RZ, R14 ;  /* 0x000000ffff117224 */ /* 0x000fe400078e000e */
[----:B0-----:R-:W-:Y:S01]  /*e8180*/  IMAD.MOV.U32 R20, RZ, RZ, R23 ;  /* 0x000000ffff147224 */ /* 0x001fe200078e0017 */
        /* <DEDUP_REMOVED lines=9> */
[----:B0-----:R-:W2:Y:S01]  /*e8220*/  LDL.LU R16, [R1+0x8d0] ;  /* 0x0008d00001107983 */ /* 0x001ea20000300800 */
[----:B------:R-:W2:Y:S02]  /*e8230*/  LDL.LU R17, [R1+0x8d4] ;  /* 0x0008d40001117983 */ /* 0x000ea40000300800 */
[----:B------:R-:W2:Y:S02]  /*e8240*/  LDL.LU R18, [R1+0x8d8] ;  /* 0x0008d80001127983 */ /* 0x000ea40000300800 */
[----:B------:R-:W2:Y:S01]  /*e8250*/  LDL.LU R19, [R1+0x8dc] ;  /* 0x0008dc0001137983 */ /* 0x000ea20000300800 */
[----:B------:R-:W2:Y:S01]  /*e8260*/  LDL R23, [R1+0xb38] ;  /* 0x000b380001177983 */ /* 0x000ea20000100800 */
[----:B------:R-:W-:-:S03]  /*e8270*/  IMAD.MOV.U32 R21, RZ, RZ, R22 ;  /* 0x000000ffff157224 */ /* 0x000fc600078e0016 */
[----:B--2---:R-:W-:Y:S02]  /*e8280*/  STL [R1+0x7978], R23 ;  /* 0x0079781701007387 */ /* 0x004fe40000100800 */
        /* <DEDUP_REMOVED lines=30> */
[----:B----4-:R0:W-:Y:S04]  /*e8470*/  STL.64 [R1+0x7870], R14 ;  /* 0x0078700e01007387 */ /* 0x0101e80000100a00 */
[----:B0-----:R-:W3:Y:S01]  /*e8480*/  LDL.64 R14, [R1+0x8] ;  /* 0x00000800010e7983 */ /* 0x001ee20000100a00 */
[----:B------:R0:W-:Y:S02]  /*e8490*/  STL.64 [R1+0xd0], R16 ;  /* 0x0000d01001007387 */ /* 0x0001e40000100a00 */
[----:B------:R1:W-:Y:S01]  /*e84a0*/  STL.64 [R1+0xd8], R18 ;  /* 0x0000d81201007387 */ /* 0x0003e20000100a00 */
[----:B0-----:R-:W1:Y:S02]  /*e84b0*/  LDL.LU.64 R16, [R1+0x7980] ;  /* 0x0079800001107983 */ /* 0x001e640000300a00 */
[C---:B-1----:R-:W-:Y:S02]  /*e84c0*/  HMMA.16816.F32.BF16 R16, R4.reuse, R16, R20 ;  /* 0x000000100410723c */ /* 0x042fe40000041814 */
[----:B------:R-:W4:Y:S01]  /*e84d0*/  LDL.LU R23, [R1+0x7978] ;  /* 0x0079780001177983 */ /* 0x000f220000300800 */
[----:B------:R-:W2:Y:S11]  /*e84e0*/  LDL.LU.64 R20, [R1+0x7970] ;  /* 0x0079700001147983 */ /* 0x000eb60000300a00 */
[----:B------:R-:W-:Y:S09]  /*e84f0*/  @!UPT UIADD3 URZ, URZ, URZ, URZ ;  /* 0x0000003f3f3ff290 */ /* 0x000ff2000fffe03f */
[----:B------:R-:W-:Y:S01]  /*e8500*/  STL.64 [R1+0x880], R16 ;  /* 0x0008801001007387 */ /* 0x000fe20000100a00 */
[----:B------:R-:W-:Y:S02]  /*e8510*/  IMAD.MOV.U32 R9, RZ, RZ, R18 ;  /* 0x000000ffff097224 */ /* 0x000fe400078e0012 */
[----:B------:R-:W-:Y:S02]  /*e8520*/  IMAD.MOV.U32 R8, RZ, RZ, R19 ;  /* 0x000000ffff087224 */ /* 0x000fe400078e0013 */
[----:B----4-:R2:W0:Y:S02]  /*e8530*/  LDSM.16.MT88.4 R16, [R23+0x4b080] ;  /* 0x04b080001710783b */ /* 0x0104240000004200 */
[C---:B--2---:R-:W-:Y:S02]  /*e8540*/  HMMA.16816.F32.BF16 R20, R4.reuse, R20, R24 ;  /* 0x000000140414723c */ /* 0x044fe40000041818 */
[----:B0-----:R-:W-:Y:S01]  /*e8550*/  STL.64 [R1+0x77a0], R18 ;  /* 0x0077a01201007387 */ /* 0x001fe20000100a00 */
[----:B------:R0:W-:Y:S03]  /*e8560*/  STL.64 [R1+0x7798], R16 ;  /* 0x0077981001007387 */ /* 0x0001e60000100a00 */
[----:B0-----:R-:W2:Y:S01]  /*e8570*/  LDL.LU R16, [R1+0x4f0] ;  /* 0x0004f00001107983 */ /* 0x001ea20000300800 */
[----:B------:R-:W2:Y:S02]  /*e8580*/  LDL.LU R17, [R1+0x4f4] ;  /* 0x0004f40001117983 */ /* 0x000ea40000300800 */
[----:B------:R-:W2:Y:S02]  /*e8590*/  LDL.LU R18, [R1+0x4f8] ;  /* 0x0004f80001127983 */ /* 0x000ea40000300800 */
[----:B------:R-:W2:Y:S01]  /*e85a0*/  LDL.LU R19, [R1+0x4fc] ;  /* 0x0004fc0001137983 */ /* 0x000ea20000300800 */
[----:B------:R-:W4:Y:S01]  /*e85b0*/  LDL.LU.64 R26, [R1+0x7968] ;  /* 0x00796800011a7983 */ /* 0x000f220000300a00 */
[----:B------:R-:W4:Y:S10]  /*e85c0*/  LDL.LU.64 R24, [R1+0x7960] ;  /* 0x0079600001187983 */ /* 0x000f340000300a00 */
        /* <DEDUP_REMOVED lines=54> */
[----:B-1----:R-:W2:Y:S02]  /*e8930*/  LDL.LU.64 R22, [R1+0x78a0] ;  /* 0x0078a00001167983 */ /* 0x002ea40000300a00 */
[----:B------:R-:W2:Y:S11]  /*e8940*/  LDL.LU.64 R20, [R1+0x7898] ;  /* 0x0078980001147983 */ /* 0x000eb60000300a00 */
[----:B------:R-:W-:Y:S07]  /*e8950*/  @!UPT UIADD3 URZ, URZ, URZ, URZ ;  /* 0x0000003f3f3ff290 */ /* 0x000fee000fffe03f */
[----:B------:R-:W-:Y:S01]  /*e8960*/  STL.64 [R1+0x500], R4 ;  /* 0x0005000401007387 */ /* 0x000fe20000100a00 */
[----:B------:R0:W-:Y:S03]  /*e8970*/  STL.64 [R1+0x508], R6 ;  /* 0x0005080601007387 */ /* 0x0001e60000100a00 */
[----:B0-----:R-:W2:Y:S02]  /*e8980*/  LDL.64 R6, [R1+0x28] ;  /* 0x0000280001067983 */ /* 0x001ea40000100a00 */
[C---:B--2---:R-:W-:Y:S11]  /*e8990*/  HMMA.16816.F32.BF16 R16, R20.reuse, R6, R16 ;  /* 0x000000061410723c */ /* 0x044ff60000041810 */
[----:B------:R-:W-:Y:S11]  /*e89a0*/  @!UPT UIADD3 URZ, URZ, URZ, URZ ;  /* 0x0000003f3f3ff290 */ /* 0x000ff6000fffe03f */
[----:B------:R-:W-:Y:S01]  /*e89b0*/  @!UPT UIADD3 URZ, URZ, URZ, URZ ;  /* 0x0000003f3f3ff290 */ /* 0x000fe2000fffe03f */
[----:B------:R0:W-:Y:S01]  /*e89c0*/  STL.64 [R1+0x4f0], R16 ;  /* 0x0004f01001007387 */ /* 0x0001e20000100a00 */
[----:B------:R-:W-:Y:S02]  /*e89d0*/  STL.64 [R1+0x4f8], R18 ;  /* 0x0004f81201007387 */ /* 0x000fe40000100a00 */
[----:B------:R-:W2:Y:S02]  /*e89e0*/  LDL.LU R4, [R1+0x4a0] ;  /* 0x0004a00001047983 */ /* 0x000ea40000300800 */
[----:B------:R-:W2:Y:S02]  /*e89f0*/  LDL.LU R5, [R1+0x4a4] ;  /* 0x0004a40001057983 */ /* 0x000ea40000300800 */
[----:B0-----:R-:W-:Y:S02]  /*e8a00*/  IMAD.MOV.U32 R16, RZ, RZ, R7 ;  /* 0x000000ffff107224 */ /* 0x001fe400078e0007 */
[----:B------:R-:W-:Y:S02]  /*e8a10*/  IMAD.MOV.U32 R17, RZ, RZ, R6 ;  /* 0x000000ffff117224 */ /* 0x000fe400078e0006 */
[----:B------:R-:W2:Y:S01]  /*e8a20*/  LDL.LU R6, [R1+0x4a8] ;  /* 0x0004a80001067983 */ /* 0x000ea20000300800 */
[----:B------:R-:W2:Y:S02]  /*e8a30*/  LDL.LU R7, [R1+0x4ac] ;  /* 0x0004ac0001077983 */ /* 0x000ea40000300800 */
[----:B------:R0:W-:Y:S02]  /*e8a40*/  STL [R1+0x781c], R16 ;  /* 0x00781c1001007387 */ /* 0x0001e40000100800 */
[----:B------:R1:W-:Y:S01]  /*e8a50*/  STL [R1+0x7818], R17 ;  /* 0x0078181101007387 */ /* 0x0003e20000100800 */
[----:B0-----:R-:W4:Y:S01]  /*e8a60*/  LDL.LU R16, [R1+0x4e0] ;  /* 0x0004e00001107983 */ /* 0x001f220000300800 */
[----:B-1----:R-:W4:Y:S02]  /*e8a70*/  LDL.LU R17, [R1+0x4e4] ;  /* 0x0004e40001117983 */ /* 0x002f240000300800 */
[----:B------:R-:W4:Y:S02]  /*e8a80*/  LDL.LU R18, [R1+0x4e8] ;  /* 0x0004e80001127983 */ /* 0x000f240000300800 */
[----:B------:R-:W4:Y:S02]  /*e8a90*/  LDL.LU R19, [R1+0x4ec] ;  /* 0x0004ec0001137983 */ /* 0x000f240000300800 */
        /* <DEDUP_REMOVED lines=11> */
[----:B----4-:R-:W-:Y:S11]  /*e8b50*/  HMMA.16816.F32.BF16 R24, R20, R14, R24 ;  /* 0x0000000e1418723c */ /* 0x010ff60000041818 */
[----:B------:R-:W-:Y:S11]  /*e8b60*/  @!UPT UIADD3 URZ, URZ, URZ, URZ ;  /* 0x0000003f3f3ff290 */ /* 0x000ff6000fffe03f */
[----:B------:R-:W-:Y:S01]  /*e8b70*/  @!UPT UIADD3 URZ, URZ, URZ, URZ ;  /* 0x0000003f3f3ff290 */ /* 0x000fe2000fffe03f */
[----:B------:R-:W-:Y:S01]  /*e8b80*/  STL.64 [R1+0x4d0], R24 ;  /* 0x0004d01801007387 */ /* 0x000fe20000100a00 */
[----:B------:R0:W-:Y:S03]  /*e8b90*/  STL.64 [R1+0x4d8], R26 ;  /* 0x0004d81a01007387 */ /* 0x0001e60000100a00 */
[----:B0-----:R-:W3:Y:S01]  /*e8ba0*/  LDL.LU.64 R26, [R1+0x7880] ;  /* 0x00788000011a7983 */ /* 0x001ee20000300a00 */
[----:B------:R-:W4:Y:S02]  /*e8bb0*/  LDL.LU.64 R24, [R1+0x7878] ;  /* 0x0078780001187983 */ /* 0x000f240000300a00 */
[----:B------:R-:W2:Y:S02]  /*e8bc0*/  LDL.LU.64 R14, [R1+0x7870] ;  /* 0x00787000010e7983 */ /* 0x000ea40000300a00 */
[----:B------:R-:W-:Y:S01]  /*e8bd0*/  STL.64 [R1+0x7828], R18 ;  /* 0x0078281201007387 */ /* 0x000fe20000100a00 */
[----:B------:R0:W-:Y:S04]  /*e8be0*/  STL.64 [R1+0x7820], R16 ;  /* 0x0078201001007387 */ /* 0x0001e80000100a00 */
[----:B0-----:R-:W3:Y:S01]  /*e8bf0*/  LDL.LU R16, [R1+0x4c0] ;  /* 0x0004c00001107983 */ /* 0x001ee20000300800 */
[----:B------:R-:W3:Y:S02]  /*e8c00*/  LDL.LU R17, [R1+0x4c4] ;  /* 0x0004c40001117983 */ /* 0x000ee40000300800 */
[----:B--2---:R-:W-:-:S02]  /*e8c10*/  IMAD.MOV.U32 R18, RZ, RZ, R14 ;  /* 0x000000ffff127224 */ /* 0x004fc400078e000e */
[----:B------:R-:W-:Y:S01]  /*e8c20*/  IMAD.MOV.U32 R19, RZ, RZ, R15 ;  /* 0x000000ffff137224 */ /* 0x000fe200078e000f */
[----:B------:R-:W2:Y:S01]  /*e8c30*/  LDL.LU R14, [R1+0x7868] ;  /* 0x00786800010e7983 */ /* 0x000ea20000300800 */
[----:B------:R-:W2:Y:S05]  /*e8c40*/  LDL.LU R15, [R1+0x7864] ;  /* 0x00786400010f7983 */ /* 0x000eaa0000300800 */
[----:B---3--:R-:W-:Y:S11]  /*e8c50*/  HMMA.16816.F32.BF16 R16, R20, R26, R16 ;  /* 0x0000001a1410723c */ /* 0x008ff60000041810 */
[----:B------:R-:W-:Y:S11]  /*e8c60*/  @!UPT UIADD3 URZ, URZ, URZ, URZ ;  /* 0x0000003f3f3ff290 */ /* 0x000ff6000fffe03f */
[----:B------:R-:W-:Y:S01]  /*e8c70*/  @!UPT UIADD3 URZ, URZ, URZ, URZ ;  /* 0x0000003f3f3ff290 */ /* 0x000fe2000fffe03f */
[----:B------:R-:W-:Y:S01]  /*e8c80*/  STL.64 [R1+0x4c0], R16 ;  /* 0x0004c01001007387 */ /* 0x000fe20000100a00 */
[----:B------:R0:W-:Y:S03]  /*e8c90*/  STL.64 [R1+0x4c8], R18 ;  /* 0x0004c81201007387 */ /* 0x0001e60000100a00 */
[----:B0-----:R-:W3:Y:S04]  /*e8ca0*/  LDL.64 R18, [R1+0xb8] ;  /* 0x0000b80001127983 */ /* 0x001ee80000100a00 */
[----:B---3--:R0:W-:Y:S04]  /*e8cb0*/  STL.64 [R1+0x7830], R18 ;  /* 0x0078301201007387 */ /* 0x0081e80000100a00 */
[----:B0-----:R-:W3:Y:S04]  /*e8cc0*/  LDL.64 R18, [R1+0xc8] ;  /* 0x0000c80001127983 */ /* 0x001ee80000100a00 */
[----:B---3--:R0:W-:Y:S04]  /*e8cd0*/  STL.64 [R1+0x7840], R18 ;  /* 0x0078401201007387 */ /* 0x0081e80000100a00 */
[----:B0-----:R-:W3:Y:S01]  /*e8ce0*/  LDL.64 R18, [R1+0x38] ;  /* 0x0000380001127983 */ /* 0x001ee20000100a00 */
[----:B------:R-:W-:Y:S02]  /*e8cf0*/  STL.64 [R1+0x7750], R26 ;  /* 0x0077501a01007387 */ /* 0x000fe40000100a00 */
[----:B----4-:R0:W-:Y:S02]  /*e8d00*/  STL.64 [R1+0x7748], R24 ;  /* 0x0077481801007387 */ /* 0x0101e40000100a00 */
[----:B0-----:R-:W2:Y:S01]  /*e8d10*/  LDL.LU R24, [R1+0x4b0] ;  /* 0x0004b00001187983 */ /* 0x001ea20000300800 */
[----:B------:R-:W2:Y:S02]  /*e8d20*/  LDL.LU R25, [R1+0x4b4] ;  /* 0x0004b40001197983 */ /* 0x000ea40000300800 */
[----:B------:R-:W-:-:S02]  /*e8d30*/  IMAD.MOV.U32 R26, RZ, RZ, R29 ;  /* 0x000000ffff1a7224 */ /* 0x000fc400078e001d */
[----:B------:R-:W-:-:S07]  /*e8d40*/  IMAD.MOV.U32 R27, RZ, RZ, R28 ;  /* 0x000000ffff1b7224 */ /* 0x000fce00078e001c */
[----:B--2---:R-:W-:Y:S11]  /*e8d50*/  HMMA.16816.F32.BF16 R24, R20, R14, R24 ;  /* 0x0000000e1418723c */ /* 0x004ff60000041818 */
[----:B------:R-:W-:Y:S11]  /*e8d60*/  @!UPT UIADD3 URZ, URZ, URZ, URZ ;  /* 0x0000003f3f3ff290 */ /* 0x000ff6000fffe03f */
[----:B------:R-:W-:Y:S01]  /*e8d70*/  @!UPT UIADD3 URZ, URZ, URZ, URZ ;  /* 0x0000003f3f3ff290 */ /* 0x000fe2000fffe03f */
[----:B------:R-:W-:Y:S01]  /*e8d80*/  STL.64 [R1+0x4b0], R24 ;  /* 0x0004b01801007387 */ /* 0x000fe20000100a00 */
[----:B------:R0:W-:Y:S02]  /*e8d90*/  STL.64 [R1+0x7838], R14 ;  /* 0x0078380e01007387 */ /* 0x0001e40000100a00 */
[----:B------:R-:W2:Y:S02]  /*e8da0*/  LDL.LU R12, [R1+0x820] ;  /* 0x00082000010c7983 */ /* 0x000ea40000300800 */
[----:B------:R-:W2:Y:S02]  /*e8db0*/  LDL.LU R13, [R1+0x824] ;  /* 0x00082400010d7983 */ /* 0x000ea40000300800 */
[----:B0-----:R-:W-:Y:S02]  /*e8dc0*/  IMAD.MOV.U32 R14, RZ, RZ, R10 ;  /* 0x000000ffff0e7224 */ /* 0x001fe400078e000a */
[----:B------:R-:W-:Y:S01]  /*e8dd0*/  IMAD.MOV.U32 R15, RZ, RZ, R11 ;  /* 0x000000ffff0f7224 */ /* 0x000fe200078e000b */
[----:B------:R-:W4:Y:S01]  /*e8de0*/  LDL.LU R10, [R1+0x7860] ;  /* 0x00786000010a7983 */ /* 0x000f220000300800 */
[----:B------:R-:W4:Y:S03]  /*e8df0*/  LDL.LU R11, [R1+0x785c] ;  /* 0x00785c00010b7983 */ /* 0x000f260000300800 */
[----:B------:R-:W-:Y:S01]  /*e8e00*/  STL.64 [R1+0x7850], R14 ;  /* 0x0078500e01007387 */ /* 0x000fe20000100a00 */
[----:B------:R-:W-:-:S02]  /*e8e10*/  IMAD.MOV.U32 R28, RZ, RZ, R27 ;  /* 0x000000ffff1c7224 */ /* 0x000fc400078e001b */
[----:B------:R-:W-:Y:S01]  /*e8e20*/  IMAD.MOV.U32 R29, RZ, RZ, R26 ;  /* 0x000000ffff1d7224 */ /* 0x000fe200078e001a */
[----:B--2---:R0:W-:Y:S04]  /*e8e30*/  STL.64 [R1+0x7848], R12 ;  /* 0x0078480c01007387 */ /* 0x0041e80000100a00 */
[----:B0-----:R-:W2:Y:S01]  /*e8e40*/  LDL.LU R12, [R1+0x830] ;  /* 0x00083000010c7983 */ /* 0x001ea20000300800 */
[----:B------:R-:W2:Y:S02]  /*e8e50*/  LDL.LU R13, [R1+0x834] ;  /* 0x00083400010d7983 */ /* 0x000ea40000300800 */
[----:B------:R-:W2:Y:S02]  /*e8e60*/  LDL.LU R14, [R1+0x838] ;  /* 0x00083800010e7983 */ /* 0x000ea40000300800 */
[----:B------:R-:W2:Y:S01]  /*e8e70*/  LDL.LU R15, [R1+0x83c] ;  /* 0x00083c00010f7983 */ /* 0x000ea20000300800 */
[----:B----4-:R-:W-:Y:S01]  /*e8e80*/  HMMA.16816.F32.BF16 R4, R20, R10, R4 ;  /* 0x0000000a1404723c */ /* 0x010fe20000041804 */
[----:B------:R-:W-:Y:S01]  /*e8e90*/  STL [R1+0x6fe8], R28 ;  /* 0x006fe81c01007387 */ /* 0x000fe20000100800 */
[----:B------:R-:W-:Y:S02]  /*e8ea0*/  STL [R1+0x6fe4], R29 ;  /* 0x006fe41d01007387 */ /* 0x000fe40000100800 */
[----:B------:R-:W4:Y:S02]  /*e8eb0*/  LDL.64 R26, [R1+0xa8] ;  /* 0x0000a800011a7983 */ /* 0x000f240000100a00 */
[----:B------:R-:W-:Y:S11]  /*e8ec0*/  STL.64 [R1+0x7730], R10 ;  /* 0x0077300a01007387 */ /* 0x000ff60000100a00 */
[----:B------:R-:W-:Y:S06]  /*e8ed0*/  @!UPT UIADD3 URZ, URZ, URZ, URZ ;  /* 0x0000003f3f3ff290 */ /* 0x000fec000fffe03f */
[----:B------:R-:W-:Y:S01]  /*e8ee0*/  STL.64 [R1+0x4a0], R4 ;  /* 0x0004a00401007387 */ /* 0x000fe20000100a00 */
[----:B------:R-:W-:Y:S02]  /*e8ef0*/  STL.64 [R1+0x4a8], R6 ;  /* 0x0004a80601007387 */ /* 0x000fe40000100a00 */
[----:B------:R-:W0:Y:S04]  /*e8f00*/  LDSM.16.MT88.4 R4, [R3+0x4b000] ;  /* 0x04b000000304783b */ /* 0x000e280000004200 */
[----:B------:R1:W-:Y:S02]  /*e8f10*/  STL.64 [R1+0x7728], R8 ;  /* 0x0077280801007387 */ /* 0x0003e40000100a00 */
[----:B-1----:R-:W4:Y:S01]  /*e8f20*/  LDL.LU R8, [R1+0x800] ;  /* 0x0008000001087983 */ /* 0x002f220000300800 */
[----:B------:R-:W4:Y:S02]  /*e8f30*/  LDL.LU R9, [R1+0x804] ;  /* 0x0008040001097983 */ /* 0x000f240000300800 */
[----:B------:R-:W4:Y:S02]  /*e8f40*/  LDL.LU R10, [R1+0x808] ;  /* 0x00080800010a7983 */ /* 0x000f240000300800 */
[----:B------:R-:W4:Y:S01]  /*e8f50*/  LDL.LU R11, [R1+0x80c] ;  /* 0x00080c00010b7983 */ /* 0x000f220000300800 */
[----:B------:R-:W4:Y:S04]  /*e8f60*/  LDL.LU R3, [R1+0x7858] ;  /* 0x0078580001037983 */ /* 0x000f280000300800 */
[----:B0-----:R0:W-:Y:S01]  /*e8f70*/  STL.64 [R1+0x7628], R6 ;  /* 0x0076280601007387 */ /* 0x0011e20000100a00 */
[----:B------:R3:W-:Y:S03]  /*e8f80*/  STL.64 [R1+0x7620], R4 ;  /* 0x0076200401007387 */ /* 0x0007e60000100a00 */
[----:B0-----:R-:W4:Y:S04]  /*e8f90*/  LDL R6, [R1+0x48] ;  /* 0x0000480001067983 */ /* 0x001f280000100800 */
[----:B------:R-:W4:Y:S01]  /*e8fa0*/  LDL R7, [R1+0x4c] ;  /* 0x00004c0001077983 */ /* 0x000f220000100800 */
[----:B---3--:R-:W-:-:S02]  /*e8fb0*/  IMAD.MOV.U32 R5, RZ, RZ, R18 ;  /* 0x000000ffff057224 */ /* 0x008fc400078e0012 */
        /* <DEDUP_REMOVED lines=20> */
[----:B------:R0:W-:Y:S02]  /*e9100*/  STL [R1+0x770c], R12 ;  /* 0x00770c0c01007387 */ /* 0x0001e40000100800 */
[----:B------:R4:W-:Y:S01]  /*e9110*/  STL [R1+0x7708], R13 ;  /* 0x0077080d01007387 */ /* 0x0009e20000100800 */
[----:B--2---:R1:W-:Y:S01]  /*e9120*/  STL.64 [R1+0x77f8], R14 ;  /* 0x0077f80e01007387 */ /* 0x0043e20000100a00 */
[----:B0-----:R-:W2:Y:S02]  /*e9130*/  LDL.LU R12, [R1+0x810] ;  /* 0x00081000010c7983 */ /* 0x001ea40000300800 */
[----:B----4-:R-:W-:-:S02]  /*e9140*/  IMAD.MOV.U32 R13, RZ, RZ, R3 ;  /* 0x000000ffff0d7224 */ /* 0x010fc400078e0003 */
[----:B-1----:R-:W-:Y:S02]  /*e9150*/  IMAD.MOV.U32 R14, RZ, RZ, R2 ;  /* 0x000000ffff0e7224 */ /* 0x002fe400078e0002 */
[----:B------:R-:W-:Y:S02]  /*e9160*/  IMAD.MOV.U32 R15, RZ, RZ, R0 ;  /* 0x000000ffff0f7224 */ /* 0x000fe400078e0000 */
[----:B---3--:R-:W-:Y:S02]  /*e9170*/  IMAD.MOV.U32 R29, RZ, RZ, R19 ;  /* 0x000000ffff1d7224 */ /* 0x008fe400078e0013 */
[----:B------:R-:W-:-:S03]  /*e9180*/  IMAD.MOV.U32 R5, RZ, RZ, R18 ;  /* 0x000000ffff057224 */ /* 0x000fc600078e0012 */
[C---:B--2---:R-:W-:Y:S01]  /*e9190*/  HMMA.16816.F32.BF16 R12, R20.reuse, R18, R12 ;  /* 0x00000012140c723c */ /* 0x044fe2000004180c */
[----:B------:R-:W2:Y:S01]  /*e91a0*/  LDL.LU.64 R18, [R1+0x7828] ;  /* 0x0078280001127983 */ /* 0x000ea20000300a00 */
[----:B------:R-:W3:Y:S11]  /*e91b0*/  LDL.LU.64 R16, [R1+0x7820] ;  /* 0x0078200001107983 */ /* 0x000ef60000300a00 */
[----:B------:R-:W-:Y:S10]  /*e91c0*/  @!UPT UIADD3 URZ, URZ, URZ, URZ ;  /* 0x0000003f3f3ff290 */ /* 0x000ff4000fffe03f */
[----:B------:R-:W-:Y:S01]  /*e91d0*/  STL [R1+0x810], R12 ;  /* 0x0008100c01007387 */ /* 0x000fe20000100800 */
[----:B------:R-:W-:Y:S02]  /*e91e0*/  STL [R1+0x7714], R29 ;  /* 0x0077141d01007387 */ /* 0x000fe40000100800 */
[----:B------:R-:W-:Y:S02]  /*e91f0*/  STL [R1+0x7710], R5 ;  /* 0x0077100501007387 */ /* 0x000fe40000100800 */
[----:B------:R0:W-:Y:S01]  /*e9200*/  STL.64 [R1+0x7810], R6 ;  /* 0x0078100601007387 */ /* 0x0001e20000100a00 */
[----:B------:R-:W4:Y:S01]  /*e9210*/  LDL R28, [R1+0x3f84] ;  /* 0x003f8400011c7983 */ /* 0x000f220000100800 */
[----:B0-----:R-:W-:Y:S01]  /*e9220*/  HMMA.16816.F32.BF16 R4, R20, R26, R8 ;  /* 0x0000001a1404723c */ /* 0x001fe20000041808 */
[----:B------:R-:W-:Y:S02]  /*e9230*/  IMAD.MOV.U32 R0, RZ, RZ, R15 ;  /* 0x000000ffff007224 */ /* 0x000fe400078e000f */
[----:B------:R-:W-:-:S02]  /*e9240*/  IMAD.MOV.U32 R2, RZ, RZ, R14 ;  /* 0x000000ffff027224 */ /* 0x000fc400078e000e */
[----:B------:R-:W-:Y:S01]  /*e9250*/  IMAD.MOV.U32 R3, RZ, RZ, R13 ;  /* 0x000000ffff037224 */ /* 0x000fe200078e000d */
[----:B----4-:R-:W-:Y:S01]  /*e9260*/  STL [R1+0x7718], R28 ;  /* 0x0077181c01007387 */ /* 0x010fe20000100800 */
[----:B------:R0:W-:Y:S02]  /*e9270*/  STL [R1+0x6ff4], R0 ;  /* 0x006ff40001007387 */ /* 0x0001e40000100800 */
[----:B------:R1:W-:Y:S02]  /*e9280*/  STL [R1+0x6ff0], R2 ;  /* 0x006ff00201007387 */ /* 0x0003e40000100800 */
[----:B------:R-:W-:Y:S11]  /*e9290*/  STL [R1+0x6fec], R3 ;  /* 0x006fec0301007387 */ /* 0x000ff60000100800 */
[----:B------:R-:W-:Y:S01]  /*e92a0*/  @!UPT UIADD3 URZ, URZ, URZ, URZ ;  /* 0x0000003f3f3ff290 */ /* 0x000fe2000fffe03f */
[----:B------:R-:W-:Y:S01]  /*e92b0*/  STL.64 [R1+0x800], R4 ;  /* 0x0008000401007387 */ /* 0x000fe20000100a00 */
[----:B------:R-:W-:Y:S02]  /*e92c0*/  STL.64 [R1+0x808], R6 ;  /* 0x0008080601007387 */ /* 0x000fe40000100a00 */
[----:B0-----:R-:W-:Y:S02]  /*e92d0*/  IMAD.MOV.U32 R0, RZ, RZ, R27 ;  /* 0x000000ffff007224 */ /* 0x001fe400078e001b */
[----:B-1----:R-:W-:Y:S02]  /*e92e0*/  IMAD.MOV.U32 R2, RZ, RZ, R26 ;  /* 0x000000ffff027224 */ /* 0x002fe400078e001a */
[----:B---3--:R-:W-:Y:S02]  /*e92f0*/  IMAD.MOV.U32 R26, RZ, RZ, R16 ;  /* 0x000000ffff1a7224 */ /* 0x008fe400078e0010 */
[----:B------:R-:W-:Y:S01]  /*e9300*/  IMAD.MOV.U32 R27, RZ, RZ, R17 ;  /* 0x000000ffff1b7224 */ /* 0x000fe200078e0011 */
        /* <DEDUP_REMOVED lines=25> */
[----:B------:R-:W4:Y:S04]  /*e94a0*/  LDL.64 R26, [R1+0x58] ;  /* 0x00005800011a7983 */ /* 0x000f280000100a00 */
[----:B----4-:R0:W-:Y:S01]  /*e94b0*/  STL.64 [R1+0x77c0], R26 ;  /* 0x0077c01a01007387 */ /* 0x0101e20000100a00 */
[----:B------:R-:W4:Y:S02]  /*e94c0*/  LDL.LU R16, [R1+0x490] ;  /* 0x0004900001107983 */ /* 0x000f240000300800 */
[----:B------:R-:W4:Y:S02]  /*e94d0*/  LDL.LU R17, [R1+0x494] ;  /* 0x0004940001117983 */ /* 0x000f240000300800 */
[----:B------:R-:W2:Y:S01]  /*e94e0*/  LDL.LU R18, [R1+0x498] ;  /* 0x0004980001127983 */ /* 0x000ea20000300800 */
[----:B------:R-:W2:Y:S04]  /*e94f0*/  LDL.LU R19, [R1+0x49c] ;  /* 0x00049c0001137983 */ /* 0x000ea80000300800 */
[----:B0-----:R-:W2:Y:S04]  /*e9500*/  LDL.64 R26, [R1+0x68] ;  /* 0x00006800011a7983 */ /* 0x001ea80000100a00 */
[----:B--2---:R0:W-:Y:S04]  /*e9510*/  STL.64 [R1+0x77d8], R26 ;  /* 0x0077d81a01007387 */ /* 0x0041e80000100a00 */
[----:B0-----:R-:W2:Y:S04]  /*e9520*/  LDL.64 R26, [R1+0x78] ;  /* 0x00007800011a7983 */ /* 0x001ea80000100a00 */
[----:B--2---:R-:W-:Y:S01]  /*e9530*/  STL.64 [R1+0x77f0], R26 ;  /* 0x0077f01a01007387 */ /* 0x004fe20000100a00 */
[----:B------:R-:W-:Y:S02]  /*e9540*/  STL.64 [R1+0x77b8], R18 ;  /* 0x0077b81201007387 */ /* 0x000fe40000100a00 */
[----:B----4-:R0:W-:Y:S02]  /*e9550*/  STL.64 [R1+0x77b0], R16 ;  /* 0x0077b01001007387 */ /* 0x0101e40000100a00 */
        /* <DEDUP_REMOVED lines=13> */
[----:B------:R-:W-:Y:S02]  /*e9630*/  STL.64 [R1+0x7800], R12 ;  /* 0x0078000c01007387 */ /* 0x000fe40000100a00 */
[----:B------:R-:W2:Y:S01]  /*e9640*/  LDL.64 R26, [R1+0x88] ;  /* 0x00008800011a7983 */ /* 0x000ea20000100a00 */
[----:B0-----:R-:W2:Y:S01]  /*e9650*/  LDL.64 R14, [R1+0x98] ;  /* 0x00009800010e7983 */ /* 0x001ea20000100a00 */
        /* <DEDUP_REMOVED lines=17> */
[----:B------:R-:W4:Y:S01]  /*e9770*/  LDL.LU R11, [R1+0x29c] ;  /* 0x00029c00010b7983 */ /* 0x000f220000300800 */
[C---:B------:R-:W-:Y:S01]  /*e9780*/  HMMA.16816.F32.BF16 R4, R20.reuse, R14, R4 ;  /* 0x0000000e1404723c */ /* 0x040fe20000041804 */
[----:B------:R-:W-:Y:S01]  /*e9790*/  IMAD.MOV.U32 R3, RZ, RZ, R15 ;  /* 0x000000ffff037224 */ /* 0x000fe200078e000f */
[----:B----4-:R-:W-:Y:S01]  /*e97a0*/  STL.64 [R1+0x7790], R10 ;  /* 0x0077900a01007387 */ /* 0x010fe20000100a00 */
[----:B---3--:R0:W-:Y:S03]  /*e97b0*/  STL.64 [R1+0x7788], R8 ;  /* 0x0077880801007387 */ /* 0x0081e60000100a00 */
[----:B0-----:R-:W3:Y:S01]  /*e97c0*/  LDL.LU R8, [R1+0x2a0] ;  /* 0x0002a00001087983 */ /* 0x001ee20000300800 */
[----:B------:R-:W3:Y:S02]  /*e97d0*/  LDL.LU R9, [R1+0x2a4] ;  /* 0x0002a40001097983 */ /* 0x000ee40000300800 */
[----:B------:R-:W3:Y:S02]  /*e97e0*/  LDL.LU R10, [R1+0x2a8] ;  /* 0x0002a800010a7983 */ /* 0x000ee40000300800 */
[----:B------:R-:W3:Y:S01]  /*e97f0*/  LDL.LU R11, [R1+0x2ac] ;  /* 0x0002ac00010b7983 */ /* 0x000ee20000300800 */
[----:B------:R-:W-:Y:S01]  /*e9800*/  STL [R1+0x7720], R0 ;  /* 0x0077200001007387 */ /* 0x000fe20000100800 */
[----:B------:R-:W-:Y:S10]  /*e9810*/  STL [R1+0x771c], R2 ;  /* 0x00771c0201007387 */ /* 0x000ff40000100800 */
[----:B------:R0:W-:Y:S02]  /*e9820*/  STL.64 [R1+0x7f0], R4 ;  /* 0x0007f00401007387 */ /* 0x0001e40000100a00 */
[----:B------:R1:W-:Y:S02]  /*e9830*/  STL.64 [R1+0x7f8], R6 ;  /* 0x0007f80601007387 */ /* 0x0003e40000100a00 */
[----:B0-----:R-:W-:Y:S01]  /*e9840*/  IMAD.MOV.U32 R4, RZ, RZ, R14 ;  /* 0x000000ffff047224 */ /* 0x001fe200078e000e */
[----:B-1----:R-:W4:Y:S01]  /*e9850*/  LDL.LU.64 R6, [R1+0x7810] ;  /* 0x0078100001067983 */ /* 0x002f220000300a00 */
[----:B------:R-:W2:Y:S02]  /*e9860*/  LDL.LU.64 R14, [R1+0x7808] ;  /* 0x00780800010e7983 */ /* 0x000ea40000300a00 */
[----:B------:R-:W2:Y:S01]  /*e9870*/  LDL.LU.64 R12, [R1+0x7800] ;  /* 0x00780000010c7983 */ /* 0x000ea20000300a00 */
        /* <DEDUP_REMOVED lines=42> */
[----:B------:R-:W-:Y:S01]  /*e9b20*/  STL.64 [R1+0x490], R20 ;  /* 0x0004901401007387 */ /* 0x000fe20000100a00 */
[----:B------:R0:W-:Y:S03]  /*e9b30*/  STL.64 [R1+0x498], R22 ;  /* 0x0004981601007387 */ /* 0x0001e60000100a00 */
[----:B0-----:R-:W2:Y:S01]  /*e9b40*/  LDL R23, [R1+0x3f88] ;  /* 0x003f880001177983 */ /* 0x001ea20000100800 */
[----:B------:R-:W-:Y:S01]  /*e9b50*/  STL.64 [R1+0x7638], R6 ;  /* 0x0076380601007387 */ /* 0x000fe20000100a00 */
[C---:B---3--:R-:W-:Y:S02]  /*e9b60*/  HMMA.16816.F32.BF16 R24, R16.reuse, R26, R8 ;  /* 0x0000001a1018723c */ /* 0x048fe40000041808 */
[----:B------:R-:W3:Y:S01]  /*e9b70*/  LDL.LU.64 R10, [R1+0x7790] ;  /* 0x00779000010a7983 */ /* 0x000ee20000300a00 */
[----:B------:R-:W3:Y:S11]  /*e9b80*/  LDL.LU.64 R8, [R1+0x7788] ;  /* 0x0077880001087983 */ /* 0x000ef60000300a00 */
[----:B------:R-:W-:Y:S09]  /*e9b90*/  @!UPT UIADD3 URZ, URZ, URZ, URZ ;  /* 0x0000003f3f3ff290 */ /* 0x000ff2000fffe03f */
[----:B------:R-:W-:Y:S01]  /*e9ba0*/  STL.64 [R1+0x2a0], R24 ;  /* 0x0002a01801007387 */ /* 0x000fe20000100a00 */
[----:B------:R0:W-:Y:S03]  /*e9bb0*/  STL.64 [R1+0x2a8], R26 ;  /* 0x0002a81a01007387 */ /* 0x0001e60000100a00 */
[----:B--2---:R-:W1:Y:S04]  /*e9bc0*/  LDSM.16.MT88.4 R20, [R23+0x4b080] ;  /* 0x04b080001714783b */ /* 0x004e680000004200 */
[----:B0-----:R-:W3:Y:S02]  /*e9bd0*/  LDL.LU.64 R26, [R1+0x7780] ;  /* 0x00778000011a7983 */ /* 0x001ee40000300a00 */
[C---:B---3--:R-:W-:Y:S02]  /*e9be0*/  HMMA.16816.F32.BF16 R24, R16.reuse, R26, R8 ;  /* 0x0000001a1018723c */ /* 0x048fe40000041808 */
        /* <DEDUP_REMOVED lines=20> */
[----:B------:R-:W2:Y:S02]  /*e9d30*/  LDL.LU.64 R8, [R1+0x7738] ;  /* 0x0077380001087983 */ /* 0x000ea40000300a00 */
[----:B------:R-:W-:Y:S02]  /*e9d40*/  STL.64 [R1+0x75f0], R26 ;  /* 0x0075f01a01007387 */ /* 0x000fe40000100a00 */
[----:B---3--:R0:W-:Y:S02]  /*e9d50*/  STL.64 [R1+0x75e8], R24 ;  /* 0x0075e81801007387 */ /* 0x0081e40000100a00 */
[----:B0-----:R-:W3:Y:S01]  /*e9d60*/  LDL.LU R24, [R1+0x250] ;  /* 0x0002500001187983 */ /* 0x001ee20000300800 */
[----:B------:R-:W3:Y:S02]  /*e9d70*/  LDL.LU R25, [R1+0x254] ;  /* 0x0002540001197983 */ /* 0x000ee40000300800 */
[----:B------:R-:W3:Y:S02]  /*e9d80*/  LDL.LU R26, [R1+0x258] ;  /* 0x00025800011a7983 */ /* 0x000ee40000300800 */
[----:B------:R-:W3:Y:S01]  /*e9d90*/  LDL.LU R27, [R1+0x25c] ;  /* 0x00025c00011b7983 */ /* 0x000ee20000300800 */
[C---:B--2---:R-:W-:Y:S11]  /*e9da0*/  HMMA.16816.F32.BF16 R8, R16.reuse, R14, R8 ;  /* 0x0000000e1008723c */ /* 0x044ff60000041808 */
[----:B------:R-:W-:Y:S11]  /*e9db0*/  @!UPT UIADD3 URZ, URZ, URZ, URZ ;  /* 0x0000003f3f3ff290 */ /* 0x000ff6000fffe03f */
[----:B------:R-:W-:Y:S01]  /*e9dc0*/  @!UPT UIADD3 URZ, URZ, URZ, URZ ;  /* 0x0000003f3f3ff290 */ /* 0x000fe2000fffe03f */
[----:B------:R-:W-:Y:S01]  /*e9dd0*/  STL.64 [R1+0x260], R8 ;  /* 0x0002600801007387 */ /* 0x000fe20000100a00 */
[----:B------:R0:W-:Y:S03]  /*e9de0*/  STL.64 [R1+0x268], R10 ;  /* 0x0002680a01007387 */ /* 0x0001e60000100a00 */
[----:B0-----:R-:W3:Y:S01]  /*e9df0*/  LDL.LU.64 R10, [R1+0x7730] ;  /* 0x00773000010a7983 */ /* 0x001ee20000300a00 */
[----:B------:R-:W2:Y:S02]  /*e9e00*/  LDL.LU.64 R8, [R1+0x7728] ;  /* 0x0077280001087983 */ /* 0x000ea40000300a00 */
[----:B------:R-:W-:Y:S01]  /*e9e10*/  STL.64 [R1+0x75e0], R14 ;  /* 0x0075e00e01007387 */ /* 0x000fe20000100a00 */
[----:B---3--:R-:W-:Y:S01]  /*e9e20*/  HMMA.16816.F32.BF16 R24, R16, R10, R24 ;  /* 0x0000000a1018723c */ /* 0x008fe20000041818 */
[----:B------:R-:W-:Y:S01]  /*e9e30*/  STL.64 [R1+0x7600], R10 ;  /* 0x0076000a01007387 */ /* 0x000fe20000100a00 */
[----:B--2---:R0:W-:Y:S11]  /*e9e40*/  STL.64 [R1+0x75f8], R8 ;  /* 0x0075f80801007387 */ /* 0x0041f60000100a00 */
[----:B------:R-:W-:Y:S10]  /*e9e50*/  @!UPT UIADD3 URZ, URZ, URZ, URZ ;  /* 0x0000003f3f3ff290 */ /* 0x000ff4000fffe03f */
[----:B------:R-:W-:Y:S01]  /*e9e60*/  STL.64 [R1+0x250], R24 ;  /* 0x0002501801007387 */ /* 0x000fe20000100a00 */
[----:B------:R-:W-:Y:S02]  /*e9e70*/  STL.64 [R1+0x258], R26 ;  /* 0x0002581a01007387 */ /* 0x000fe40000100a00 */
[----:B0-----:R-:W2:Y:S02]  /*e9e80*/  LDL.LU R8, [R1+0x460] ;  /* 0x0004600001087983 */ /* 0x001ea40000300800 */
[----:B------:R-:W2:Y:S01]  /*e9e90*/  LDL.LU R9, [R1+0x464] ;  /* 0x0004640001097983 */ /* 0x000ea20000300800 */
[----:B------:R-:W3:Y:S01]  /*e9ea0*/  LDL.LU R10, [R1+0x468] ;  /* 0x00046800010a7983 */ /* 0x000ee20000300800 */
[----:B------:R-:W3:Y:S02]  /*e9eb0*/  LDL.LU R11, [R1+0x46c] ;  /* 0x00046c00010b7983 */ /* 0x000ee40000300800 */
[----:B------:R-:W-:Y:S02]  /*e9ec0*/  IMAD.MOV.U32 R6, RZ, RZ, R4 ;  /* 0x000000ffff067224 */ /* 0x000fe400078e0004 */
[----:B------:R-:W-:Y:S01]  /*e9ed0*/  IMAD.MOV.U32 R7, RZ, RZ, R0 ;  /* 0x000000ffff077224 */ /* 0x000fe200078e0000 */
[----:B------:R-:W4:Y:S01]  /*e9ee0*/  LDL.LU R4, [R1+0x7724] ;  /* 0x0077240001047983 */ /* 0x000f220000300800 */
[----:B------:R-:W4:Y:S03]  /*e9ef0*/  LDL.LU R0, [R1+0x7720] ;  /* 0x0077200001007983 */ /* 0x000f260000300800 */
[----:B------:R0:W-:Y:S02]  /*e9f00*/  STL.64 [R1+0x7650], R6 ;  /* 0x0076500601007387 */ /* 0x0001e40000100a00 */
[----:B0-----:R-:W-:-:S02]  /*e9f10*/  IMAD.MOV.U32 R6, RZ, RZ, R2 ;  /* 0x000000ffff067224 */ /* 0x001fc400078e0002 */
        /* <DEDUP_REMOVED lines=29> */
[----:B------:R4:W-:Y:S02]  /*ea0f0*/  STL.64 [R1+0x7698], R6 ;  /* 0x0076980601007387 */ /* 0x0009e40000100a00 */
[----:B----4-:R-:W-:Y:S02]  /*ea100*/  IMAD.MOV.U32 R6, RZ, RZ, R4 ;  /* 0x000000ffff067224 */ /* 0x010fe400078e0004 */
        /* <DEDUP_REMOVED lines=30> */
[----:B----4-:R-:W-:Y:S02]  /*ea2f0*/  IMAD.MOV.U32 R15, RZ, RZ, R4 ;  /* 0x000000ffff0f7224 */ /* 0x010fe400078e0004 */
[----:B------:R-:W-:Y:S01]  /*ea300*/  IMAD.MOV.U32 R14, RZ, RZ, R5 ;  /* 0x000000ffff0e7224 */ /* 0x000fe200078e0005 */
        /* <DEDUP_REMOVED lines=30> */
[----:B------:R-:W3:Y:S01]  /*ea4f0*/  LDL.64 R26, [R1+0x8] ;  /* 0x00000800011a7983 */ /* 0x000ee20000100a00 */
[----:B-1----:R0:W-:Y:S02]  /*ea500*/  STL [R1+0x751c], R20 ;  /* 0x00751c1401007387 */ /* 0x0021e40000100800 */
[----:B------:R1:W-:Y:S02]  /*ea510*/  STL [R1+0x7518], R21 ;  /* 0x0075181501007387 */ /* 0x0003e40000100800 */
[----:B------:R4:W-:Y:S01]  /*ea520*/  STL [R1+0x7514], R22 ;  /* 0x0075141601007387 */ /* 0x0009e20000100800 */
[----:B------:R4:W-:Y:S04]  /*ea530*/  STL [R1+0x7510], R23 ;  /* 0x0075101701007387 */ /* 0x0009e80000100800 */
[----:B0-----:R-:W2:Y:S01]  /*ea540*/  LDL.LU R20, [R1+0x480] ;  /* 0x0004800001147983 */ /* 0x001ea20000300800 */
[----:B-1----:R-:W2:Y:S02]  /*ea550*/  LDL.LU R21, [R1+0x484] ;  /* 0x0004840001157983 */ /* 0x002ea40000300800 */
[----:B----4-:R-:W4:Y:S01]  /*ea560*/  LDL.LU R22, [R1+0x488] ;  /* 0x0004880001167983 */ /* 0x010f220000300800 */
[----:B------:R-:W4:Y:S04]  /*ea570*/  LDL.LU R23, [R1+0x48c] ;  /* 0x00048c0001177983 */ /* 0x000f280000300800 */
[----:B------:R-:W2:Y:S01]  /*ea580*/  LDL.LU.64 R6, [R1+0x76f8] ;  /* 0x0076f80001067983 */ /* 0x000ea20000300a00 */
        /* <DEDUP_REMOVED lines=63> */
[----:B------:R-:W4:Y:S01]  /*ea980*/  LDL.LU.64 R10, [R1+0x7630] ;  /* 0x00763000010a7983 */ /* 0x000f220000300a00 */
[----:B------:R-:W4:Y:S02]  /*ea990*/  LDL.LU.64 R6, [R1+0x7628] ;  /* 0x0076280001067983 */ /* 0x000f240000300a00 */
[----:B------:R-:W4:Y:S11]  /*ea9a0*/  LDL.LU.64 R4, [R1+0x7620] ;  /* 0x0076200001047983 */ /* 0x000f360000300a00 */
[----:B------:R-:W-:Y:S07]  /*ea9b0*/  @!UPT UIADD3 URZ, URZ, URZ, URZ ;  /* 0x0000003f3f3ff290 */ /* 0x000fee000fffe03f */
[----:B------:R0:W-:Y:S01]  /*ea9c0*/  STL.64 [R1+0x240], R16 ;  /* 0x0002401001007387 */ /* 0x0001e20000100a00 */
[----:B------:R1:W-:Y:S03]  /*ea9d0*/  STL.64 [R1+0x248], R18 ;  /* 0x0002481201007387 */ /* 0x0003e60000100a00 */
[----:B0-----:R-:W2:Y:S01]  /*ea9e0*/  LDL.LU R16, [R1+0x430] ;  /* 0x0004300001107983 */ /* 0x001ea20000300800 */
[----:B------:R-:W2:Y:S02]  /*ea9f0*/  LDL.LU R17, [R1+0x434] ;  /* 0x0004340001117983 */ /* 0x000ea40000300800 */
[----:B-1----:R-:W2:Y:S02]  /*eaa00*/  LDL.LU R18, [R1+0x438] ;  /* 0x0004380001127983 */ /* 0x002ea40000300800 */
[----:B------:R-:W2:Y:S01]  /*eaa10*/  LDL.LU R19, [R1+0x43c] ;  /* 0x00043c0001137983 */ /* 0x000ea20000300800 */
[C---:B----4-:R-:W-:Y:S01]  /*eaa20*/  HMMA.16816.F32.BF16 R20, R4.reuse, R10, R20 ;  /* 0x0000000a0414723c */ /* 0x050fe20000041814 */
[----:B------:R-:W-:Y:S11]  /*eaa30*/  IMAD.MOV.U32 R29, RZ, RZ, R11 ;  /* 0x000000ffff1d7224 */ /* 0x000ff600078e000b */
[----:B------:R-:W-:Y:S11]  /*eaa40*/  @!UPT UIADD3 URZ, URZ, URZ, URZ ;  /* 0x0000003f3f3ff290 */ /* 0x000ff6000fffe03f */
[----:B------:R-:W-:Y:S01]  /*eaa50*/  STL.64 [R1+0x480], R20 ;  /* 0x0004801401007387 */ /* 0x000fe20000100a00 */
[----:B------:R0:W-:Y:S02]  /*eaa60*/  STL.64 [R1+0x488], R22 ;  /* 0x0004881601007387 */ /* 0x0001e40000100a00 */
[----:B0-----:R-:W-:Y:S02]  /*eaa70*/  IMAD.MOV.U32 R23, RZ, RZ, R10 ;  /* 0x000000ffff177224 */ /* 0x001fe400078e000a */
[----:B------:R-:W4:Y:S01]  /*eaa80*/  LDL.LU.64 R10, [R1+0x7618] ;  /* 0x00761800010a7983 */ /* 0x000f220000300a00 */
[----:B------:R-:W-:Y:S02]  /*eaa90*/  STL [R1+0x7524], R29 ;  /* 0x0075241d01007387 */ /* 0x000fe40000100800 */
[----:B------:R0:W-:Y:S02]  /*eaaa0*/  STL [R1+0x7520], R23 ;  /* 0x0075201701007387 */ /* 0x0001e40000100800 */
[----:B------:R-:W4:Y:S01]  /*eaab0*/  LDL.LU R20, [R1+0x470] ;  /* 0x0004700001147983 */ /* 0x000f220000300800 */
[----:B------:R-:W4:Y:S01]  /*eaac0*/  LDL.LU R21, [R1+0x474] ;  /* 0x0004740001157983 */ /* 0x000f220000300800 */
[----:B------:R-:W4:Y:S03]  /*eaad0*/  LDL.LU R22, [R1+0x478] ;  /* 0x0004780001167983 */ /* 0x000f260000300800 */
[----:B0-----:R-:W4:Y:S02]  /*eaae0*/  LDL.LU R23, [R1+0x47c] ;  /* 0x00047c0001177983 */ /* 0x001f240000300800 */
[----:B----4-:R-:W-:Y:S11]  /*eaaf0*/  HMMA.16816.F32.BF16 R20, R4, R10, R20 ;  /* 0x0000000a0414723c */ /* 0x010ff60000041814 */
        /* <DEDUP_REMOVED lines=31> */
[----:B------:R-:W-:Y:S02]  /*eacf0*/  STL.64 [R1+0x74c8], R26 ;  /* 0x0074c81a01007387 */ /* 0x000fe40000100a00 */
[----:B--2---:R-:W-:Y:S01]  /*ead00*/  STL.64 [R1+0x74c0], R24 ;  /* 0x0074c01801007387 */ /* 0x004fe20000100a00 */
[C---:B----4-:R-:W-:Y:S01]  /*ead10*/  HMMA.16816.F32.BF16 R20, R4.reuse, R14, R20 ;  /* 0x0000000e0414723c */ /* 0x050fe20000041814 */
[----:B------:R0:W-:Y:S07]  /*ead20*/  STL.64 [R1+0x7580], R14 ;  /* 0x0075800e01007387 */ /* 0x0001ee0000100a00 */
[C---:B0-----:R-:W-:Y:S01]  /*ead30*/  HMMA.16816.F32.BF16 R12, R4.reuse, R10, R16 ;  /* 0x0000000a040c723c */ /* 0x041fe20000041810 */
[----:B------:R-:W0:Y:S11]  /*ead40*/  LDSM.16.MT88.4 R16, [R28+0x4b000] ;  /* 0x04b000001c10783b */ /* 0x000e360000004200 */
[----:B------:R-:W-:Y:S03]  /*ead50*/  @!UPT UIADD3 URZ, URZ, URZ, URZ ;  /* 0x0000003f3f3ff290 */ /* 0x000fe6000fffe03f */
[----:B------:R1:W-:Y:S01]  /*ead60*/  STL.64 [R1+0x440], R20 ;  /* 0x0004401401007387 */ /* 0x0003e20000100a00 */
[----:B------:R2:W-:Y:S03]  /*ead70*/  STL.64 [R1+0x448], R22 ;  /* 0x0004481601007387 */ /* 0x0005e60000100a00 */
[----:B-1----:R-:W4:Y:S04]  /*ead80*/  LDL.LU R20, [R1+0x420] ;  /* 0x0004200001147983 */ /* 0x002f280000300800 */
[----:B------:R1:W-:Y:S02]  /*ead90*/  STL.64 [R1+0x430], R12 ;  /* 0x0004300c01007387 */ /* 0x0003e40000100a00 */
[----:B------:R3:W-:Y:S02]  /*eada0*/  STL.64 [R1+0x438], R14 ;  /* 0x0004380e01007387 */ /* 0x0007e40000100a00 */
[----:B------:R-:W4:Y:S01]  /*eadb0*/  LDL.LU R21, [R1+0x424] ;  /* 0x0004240001157983 */ /* 0x000f220000300800 */
[----:B--2---:R-:W2:Y:S01]  /*eadc0*/  LDL.LU R22, [R1+0x428] ;  /* 0x0004280001167983 */ /* 0x004ea20000300800 */
[----:B------:R-:W2:Y:S03]  /*eadd0*/  LDL.LU R23, [R1+0x42c] ;  /* 0x00042c0001177983 */ /* 0x000ea60000300800 */
[----:B-1----:R-:W2:Y:S01]  /*eade0*/  LDL.LU R12, [R1+0x750] ;  /* 0x00075000010c7983 */ /* 0x002ea20000300800 */
[----:B------:R-:W2:Y:S02]  /*eadf0*/  LDL.LU R13, [R1+0x754] ;  /* 0x00075400010d7983 */ /* 0x000ea40000300800 */
[----:B---3--:R-:W3:Y:S02]  /*eae00*/  LDL.LU R14, [R1+0x758] ;  /* 0x00075800010e7983 */ /* 0x008ee40000300800 */
[----:B------:R-:W3:Y:S02]  /*eae10*/  LDL.LU R15, [R1+0x75c] ;  /* 0x00075c00010f7983 */ /* 0x000ee40000300800 */
[----:B---3--:R1:W-:Y:S01]  /*eae20*/  STL.64 [R1+0x7590], R14 ;  /* 0x0075900e01007387 */ /* 0x0083e20000100a00 */
[----:B--2---:R-:W-:Y:S03]  /*eae30*/  STL.64 [R1+0x7588], R12 ;  /* 0x0075880c01007387 */ /* 0x004fe60000100a00 */
[----:B-1----:R-:W2:Y:S04]  /*eae40*/  LDL.64 R14, [R1+0x98] ;  /* 0x00009800010e7983 */ /* 0x002ea80000100a00 */
[----:B--2---:R1:W-:Y:S04]  /*eae50*/  STL.64 [R1+0x75a0], R14 ;  /* 0x0075a00e01007387 */ /* 0x0043e80000100a00 */
[----:B-1----:R-:W2:Y:S04]  /*eae60*/  LDL.64 R14, [R1+0xa8] ;  /* 0x0000a800010e7983 */ /* 0x002ea80000100a00 */
[----:B--2---:R-:W-:Y:S01]  /*eae70*/  STL.64 [R1+0x75b8], R14 ;  /* 0x0075b80e01007387 */ /* 0x004fe20000100a00 */
[----:B------:R1:W-:Y:S02]  /*eae80*/  STL.64 [R1+0x7540], R22 ;  /* 0x0075401601007387 */ /* 0x0003e40000100a00 */
[----:B----4-:R-:W-:Y:S01]  /*eae90*/  STL.64 [R1+0x7538], R20 ;  /* 0x0075381401007387 */ /* 0x010fe20000100a00 */
[----:B-1----:R-:W2:Y:S04]  /*eaea0*/  LDL.64 R22, [R1+0x58] ;  /* 0x0000580001167983 */ /* 0x002ea80000100a00 */
[----:B--2---:R1:W-:Y:S04]  /*eaeb0*/  STL.64 [R1+0x7558], R22 ;  /* 0x0075581601007387 */ /* 0x0043e80000100a00 */
[----:B-1----:R-:W2:Y:S04]  /*eaec0*/  LDL.64 R22, [R1+0x68] ;  /* 0x0000680001167983 */ /* 0x002ea80000100a00 */
[----:B--2---:R1:W-:Y:S04]  /*eaed0*/  STL.64 [R1+0x7570], R22 ;  /* 0x0075701601007387 */ /* 0x0043e80000100a00 */
        /* <DEDUP_REMOVED lines=8> */
[----:B------:R-:W4:Y:S02]  /*eaf60*/  LDL.LU R24, [R1+0x780] ;  /* 0x0007800001187983 */ /* 0x000f240000300800 */
[----:B------:R-:W4:Y:S01]  /*eaf70*/  LDL.LU R25, [R1+0x784] ;  /* 0x0007840001197983 */ /* 0x000f220000300800 */
[----:B------:R-:W2:Y:S01]  /*eaf80*/  LDL.LU R26, [R1+0x788] ;  /* 0x00078800011a7983 */ /* 0x000ea20000300800 */
[----:B------:R-:W2:Y:S03]  /*eaf90*/  LDL.LU R27, [R1+0x78c] ;  /* 0x00078c00011b7983 */ /* 0x000ea60000300800 */
        /* <DEDUP_REMOVED lines=15> */
[----:B------:R-:W3:Y:S02]  /*eb090*/  LDL.LU R22, [R1+0x778] ;  /* 0x0007780001167983 */ /* 0x000ee40000300800 */
[----:B------:R-:W3:Y:S01]  /*eb0a0*/  LDL.LU R23, [R1+0x77c] ;  /* 0x00077c0001177983 */ /* 0x000ee20000300800 */
[----:B------:R-:W-:Y:S01]  /*eb0b0*/  STL.64 [R1+0x74a8], R10 ;  /* 0x0074a80a01007387 */ /* 0x000fe20000100a00 */
[----:B------:R1:W-:Y:S03]  /*eb0c0*/  STL.64 [R1+0x74a0], R8 ;  /* 0x0074a00801007387 */ /* 0x0003e60000100a00 */
[----:B-1----:R-:W4:Y:S01]  /*eb0d0*/  LDL.LU R8, [R1+0x7a0] ;  /* 0x0007a00001087983 */ /* 0x002f220000300800 */
[----:B------:R-:W4:Y:S02]  /*eb0e0*/  LDL.LU R9, [R1+0x7a4] ;  /* 0x0007a40001097983 */ /* 0x000f240000300800 */
[----:B------:R-:W4:Y:S02]  /*eb0f0*/  LDL.LU R10, [R1+0x7a8] ;  /* 0x0007a800010a7983 */ /* 0x000f240000300800 */
[----:B------:R-:W4:Y:S01]  /*eb100*/  LDL.LU R11, [R1+0x7ac] ;  /* 0x0007ac00010b7983 */ /* 0x000f220000300800 */
[----:B0-----:R0:W-:Y:S01]  /*eb110*/  STL.64 [R1+0x73f8], R18 ;  /* 0x0073f81201007387 */ /* 0x0011e20000100a00 */
[----:B------:R-:W-:Y:S03]  /*eb120*/  STL.64 [R1+0x73f0], R16 ;  /* 0x0073f01001007387 */ /* 0x000fe60000100a00 */
[----:B0-----:R-:W2:Y:S01]  /*eb130*/  LDL.64 R18, [R1+0x48] ;  /* 0x0000480001127983 */ /* 0x001ea20000100a00 */
        /* <DEDUP_REMOVED lines=19> */
[----:B0-----:R-:W4:Y:S01]  /*eb270*/  LDL.LU R8, [R1+0x720] ;  /* 0x0007200001087983 */ /* 0x001f220000300800 */
[----:B------:R-:W4:Y:S02]  /*eb280*/  LDL.LU R9, [R1+0x724] ;  /* 0x0007240001097983 */ /* 0x000f240000300800 */
[----:B------:R-:W3:Y:S02]  /*eb290*/  LDL.LU R10, [R1+0x728] ;  /* 0x00072800010a7983 */ /* 0x000ee40000300800 */
[----:B------:R-:W3:Y:S01]  /*eb2a0*/  LDL.LU R11, [R1+0x72c] ;  /* 0x00072c00010b7983 */ /* 0x000ee20000300800 */
[C---:B--2---:R-:W-:Y:S01]  /*eb2b0*/  HMMA.16816.F32.BF16 R24, R4.reuse, R14, R24 ;  /* 0x0000000e0418723c */ /* 0x044fe20000041818 */
[----:B------:R-:W-:Y:S01]  /*eb2c0*/  IMAD.MOV.U32 R17, RZ, RZ, R15 ;  /* 0x000000ffff117224 */ /* 0x000fe200078e000f */
[----:B---3--:R-:W-:Y:S01]  /*eb2d0*/  STL.64 [R1+0x7568], R10 ;  /* 0x0075680a01007387 */ /* 0x008fe20000100a00 */
[----:B----4-:R0:W-:Y:S03]  /*eb2e0*/  STL.64 [R1+0x7560], R8 ;  /* 0x0075600801007387 */ /* 0x0101e60000100a00 */
[----:B0-----:R-:W2:Y:S01]  /*eb2f0*/  LDL.LU R8, [R1+0x730] ;  /* 0x0007300001087983 */ /* 0x001ea20000300800 */
[----:B------:R-:W2:Y:S02]  /*eb300*/  LDL.LU R9, [R1+0x734] ;  /* 0x0007340001097983 */ /* 0x000ea40000300800 */
[----:B------:R-:W2:Y:S02]  /*eb310*/  LDL.LU R10, [R1+0x738] ;  /* 0x00073800010a7983 */ /* 0x000ea40000300800 */
[----:B------:R-:W2:Y:S11]  /*eb320*/  LDL.LU R11, [R1+0x73c] ;  /* 0x00073c00010b7983 */ /* 0x000eb60000300800 */
[----:B------:R-:W-:Y:S01]  /*eb330*/  @!UPT UIADD3 URZ, URZ, URZ, URZ ;  /* 0x0000003f3f3ff290 */ /* 0x000fe2000fffe03f */
[----:B------:R0:W-:Y:S01]  /*eb340*/  STL.64 [R1+0x780], R24 ;  /* 0x0007801801007387 */ /* 0x0001e20000100a00 */
[----:B------:R1:W-:Y:S02]  /*eb350*/  STL.64 [R1+0x788], R26 ;  /* 0x0007881a01007387 */ /* 0x0003e40000100a00 */
[----:B0-----:R-:W-:Y:S02]  /*eb360*/  IMAD.MOV.U32 R24, RZ, RZ, R14 ;  /* 0x000000ffff187224 */ /* 0x001fe400078e000e */
        /* <DEDUP_REMOVED lines=25> */
[----:B------:R-:W-:Y:S02]  /*eb500*/  IMAD.MOV.U32 R13, RZ, RZ, R22 ;  /* 0x000000ffff0d7224 */ /* 0x000fe400078e0016 */
[----:B------:R-:W-:Y:S02]  /*eb510*/  IMAD.MOV.U32 R12, RZ, RZ, R23 ;  /* 0x000000ffff0c7224 */ /* 0x000fe400078e0017 */
[----:B------:R-:W4:Y:S04]  /*eb520*/  LDL.LU.64 R22, [R1+0x7578] ;  /* 0x0075780001167983 */ /* 0x000f280000300a00 */
[----:B---3--:R-:W-:Y:S01]  /*eb530*/  STL.64 [R1+0x74b8], R14 ;  /* 0x0074b80e01007387 */ /* 0x008fe20000100a00 */
[----:B------:R0:W-:Y:S03]  /*eb540*/  STL.64 [R1+0x74b0], R12 ;  /* 0x0074b00c01007387 */ /* 0x0001e60000100a00 */
        /* <DEDUP_REMOVED lines=33> */
[----:B------:R-:W3:Y:S11]  /*eb760*/  LDL.LU.64 R20, [R1+0x7528] ;  /* 0x0075280001147983 */ /* 0x000ef60000300a00 */
        /* <DEDUP_REMOVED lines=8> */
[----:B------:R-:W3:Y:S04]  /*eb7f0*/  LDL.LU R29, [R1+0x7524] ;  /* 0x00752400011d7983 */ /* 0x000ee80000300800 */
[----:B------:R0:W-:Y:S02]  /*eb800*/  STL.64 [R1+0x7438], R6 ;  /* 0x0074380601007387 */ /* 0x0001e40000100a00 */
[----:B0-----:R-:W-:-:S02]  /*eb810*/  IMAD.MOV.U32 R6, RZ, RZ, R26 ;  /* 0x000000ffff067224 */ /* 0x001fc400078e001a */
[----:B------:R-:W-:-:S05]  /*eb820*/  IMAD.MOV.U32 R7, RZ, RZ, R25 ;  /* 0x000000ffff077224 */ /* 0x000fca00078e0019 */
[----:B------:R0:W-:Y:S02]  /*eb830*/  STL.64 [R1+0x7450], R6 ;  /* 0x0074500601007387 */ /* 0x0001e40000100a00 */
[----:B0-----:R-:W-:Y:S02]  /*eb840*/  IMAD.MOV.U32 R6, RZ, RZ, R24 ;  /* 0x000000ffff067224 */ /* 0x001fe400078e0018 */
[----:B------:R-:W-:-:S05]  /*eb850*/  IMAD.MOV.U32 R7, RZ, RZ, R17 ;  /* 0x000000ffff077224 */ /* 0x000fca00078e0011 */
[----:B------:R-:W-:Y:S01]  /*eb860*/  STL.64 [R1+0x7468], R6 ;  /* 0x0074680601007387 */ /* 0x000fe20000100a00 */
[----:B------:R-:W-:Y:S02]  /*eb870*/  STL.64 [R1+0x7408], R18 ;  /* 0x0074081201007387 */ /* 0x000fe40000100a00 */
[----:B------:R0:W-:Y:S02]  /*eb880*/  STL [R1+0x7430], R16 ;  /* 0x0074301001007387 */ /* 0x0001e40000100800 */
[----:B0-----:R-:W3:Y:S01]  /*eb890*/  LDL.LU R16, [R1+0x190] ;  /* 0x0001900001107983 */ /* 0x001ee20000300800 */
[----:B------:R-:W3:Y:S02]  /*eb8a0*/  LDL.LU R17, [R1+0x194] ;  /* 0x0001940001117983 */ /* 0x000ee40000300800 */
[----:B------:R-:W3:Y:S02]  /*eb8b0*/  LDL.LU R18, [R1+0x198] ;  /* 0x0001980001127983 */ /* 0x000ee40000300800 */
[----:B------:R-:W3:Y:S02]  /*eb8c0*/  LDL.LU R19, [R1+0x19c] ;  /* 0x00019c0001137983 */ /* 0x000ee40000300800 */
[----:B--2---:R-:W-:-:S02]  /*eb8d0*/  IMAD.MOV.U32 R6, RZ, RZ, R11 ;  /* 0x000000ffff067224 */ /* 0x004fc400078e000b */
[----:B------:R-:W-:-:S05]  /*eb8e0*/  IMAD.MOV.U32 R7, RZ, RZ, R10 ;  /* 0x000000ffff077224 */ /* 0x000fca00078e000a */
[----:B------:R-:W-:Y:S01]  /*eb8f0*/  STL.64 [R1+0x7480], R6 ;  /* 0x0074800601007387 */ /* 0x000fe20000100a00 */
[----:B----4-:R-:W-:Y:S02]  /*eb900*/  IMAD.MOV.U32 R26, RZ, RZ, R23 ;  /* 0x000000ffff1a7224 */ /* 0x010fe400078e0017 */
[----:B---3--:R-:W-:Y:S01]  /*eb910*/  IMAD.MOV.U32 R27, RZ, RZ, R20 ;  /* 0x000000ffff1b7224 */ /* 0x008fe200078e0014 */
[----:B------:R-:W-:Y:S01]  /*eb920*/  STL.64 [R1+0x7448], R18 ;  /* 0x0074481201007387 */ /* 0x000fe20000100a00 */
[----:B------:R0:W-:Y:S03]  /*eb930*/  STL.64 [R1+0x7440], R16 ;  /* 0x0074401001007387 */ /* 0x0001e60000100a00 */
[----:B0-----:R-:W2:Y:S01]  /*eb940*/  LDL.LU R16, [R1+0x1a0] ;  /* 0x0001a00001107983 */ /* 0x001ea20000300800 */
[----:B------:R-:W2:Y:S02]  /*eb950*/  LDL.LU R17, [R1+0x1a4] ;  /* 0x0001a40001117983 */ /* 0x000ea40000300800 */
[----:B------:R-:W3:Y:S02]  /*eb960*/  LDL.LU R18, [R1+0x1a8] ;  /* 0x0001a80001127983 */ /* 0x000ee40000300800 */
[----:B------:R-:W3:Y:S01]  /*eb970*/  LDL.LU R19, [R1+0x1ac] ;  /* 0x0001ac0001137983 */ /* 0x000ee20000300800 */
[----:B------:R-:W4:Y:S01]  /*eb980*/  LDL.LU R23, [R1+0x7520] ;  /* 0x0075200001177983 */ /* 0x000f220000300800 */
        /* <DEDUP_REMOVED lines=17> */
[----:B----4-:R-:W-:-:S02]  /*ebaa0*/  IMAD.MOV.U32 R26, RZ, RZ, R23 ;  /* 0x000000ffff1a7224 */ /* 0x010fc400078e0017 */
[----:B------:R-:W4:Y:S04]  /*ebab0*/  LDL.LU R23, [R1+0x7510] ;  /* 0x0075100001177983 */ /* 0x000f280000300800 */
        /* <DEDUP_REMOVED lines=8> */
[----:B--2---:R-:W-:Y:S01]  /*ebb40*/  STL.64 [R1+0x7508], R14 ;  /* 0x0075080e01007387 */ /* 0x004fe20000100a00 */
[----:B------:R0:W-:Y:S03]  /*ebb50*/  STL.64 [R1+0x7500], R12 ;  /* 0x0075000c01007387 */ /* 0x0001e60000100a00 */
        /* <DEDUP_REMOVED lines=19> */
[----:B------:R-:W-:Y:S01]  /*ebc90*/  IMAD.MOV.U32 R27, RZ, RZ, R29 ;  /* 0x000000ffff1b7224 */ /* 0x000fe200078e001d */
        /* <DEDUP_REMOVED lines=95> */
[----:B------:R-:W3:Y:S11]  /*ec290*/  LDL.LU R16, [R1+0x7430] ;  /* 0x0074300001107983 */ /* 0x000ef60000300800 */
[----:B------:R-:W-:Y:S10]  /*ec2a0*/  @!UPT UIADD3 URZ, URZ, URZ, URZ ;  /* 0x0000003f3f3ff290 */ /* 0x000ff4000fffe03f */
[----:B------:R-:W-:Y:S01]  /*ec2b0*/  STL.64 [R1+0x190], R4 ;  /* 0x0001900401007387 */ /* 0x000fe20000100a00 */
[----:B------:R0:W-:Y:S03]  /*ec2c0*/  STL.64 [R1+0x198], R6 ;  /* 0x0001980601007387 */ /* 0x0001e60000100a00 */
[----:B0-----:R-:W4:Y:S01]  /*ec2d0*/  LDL.LU.64 R6, [R1+0x7428] ;  /* 0x0074280001067983 */ /* 0x001f220000300a00 */
[----:B------:R-:W-:Y:S02]  /*ec2e0*/  IMAD.MOV.U32 R14, RZ, RZ, R13 ;  /* 0x000000ffff0e7224 */ /* 0x000fe400078e000d */
[----:B------:R-:W-:Y:S02]  /*ec2f0*/  IMAD.MOV.U32 R15, RZ, RZ, R12 ;  /* 0x000000ffff0f7224 */ /* 0x000fe400078e000c */
[----:B------:R-:W3:Y:S05]  /*ec300*/  LDL.LU R12, [R1+0x3f0] ;  /* 0x0003f000010c7983 */ /* 0x000eea0000300800 */
[C---:B--2---:R-:W-:Y:S11]  /*ec310*/  HMMA.16816.F32.BF16 R8, R20.reuse, R14, R8 ;  /* 0x0000000e1408723c */ /* 0x044ff60000041808 */
[----:B------:R-:W-:Y:S11]  /*ec320*/  @!UPT UIADD3 URZ, URZ, URZ, URZ ;  /* 0x0000003f3f3ff290 */ /* 0x000ff6000fffe03f */
[----:B------:R-:W-:Y:S01]  /*ec330*/  @!UPT UIADD3 URZ, URZ, URZ, URZ ;  /* 0x0000003f3f3ff290 */ /* 0x000fe2000fffe03f */
[----:B------:R-:W-:Y:S01]  /*ec340*/  STL.64 [R1+0x180], R8 ;  /* 0x0001800801007387 */ /* 0x000fe20000100a00 */
[----:B------:R-:W-:Y:S01]  /*ec350*/  STL.64 [R1+0x188], R10 ;  /* 0x0001880a01007387 */ /* 0x000fe20000100a00 */
[----:B----4-:R-:W-:Y:S11]  /*ec360*/  HMMA.16816.F32.BF16 R4, R20, R6, R24 ;  /* 0x000000061404723c */ /* 0x010ff60000041818 */
[----:B------:R-:W-:Y:S11]  /*ec370*/  @!UPT UIADD3 URZ, URZ, URZ, URZ ;  /* 0x0000003f3f3ff290 */ /* 0x000ff6000fffe03f */
[----:B------:R-:W-:Y:S01]  /*ec380*/  @!UPT UIADD3 URZ, URZ, URZ, URZ ;  /* 0x0000003f3f3ff290 */ /* 0x000fe2000fffe03f */
[----:B------:R-:W-:Y:S01]  /*ec390*/  STL.64 [R1+0x170], R4 ;  /* 0x0001700401007387 */ /* 0x000fe20000100a00 */
[----:B------:R-:W-:Y:S02]  /*ec3a0*/  STL.64 [R1+0x178], R6 ;  /* 0x0001780601007387 */ /* 0x000fe40000100a00 */
[----:B------:R-:W2:Y:S02]  /*ec3b0*/  LDL.LU R13, [R1+0x3f4] ;  /* 0x0003f400010d7983 */ /* 0x000ea40000300800 */
[----:B------:R-:W4:Y:S01]  /*ec3c0*/  LDL.LU R14, [R1+0x3f8] ;  /* 0x0003f800010e7983 */ /* 0x000f220000300800 */
[----:B------:R-:W4:Y:S01]  /*ec3d0*/  LDL.LU R15, [R1+0x3fc] ;  /* 0x0003fc00010f7983 */ /* 0x000f220000300800 */
[----:B---3--:R-:W-:Y:S02]  /*ec3e0*/  IMAD.MOV.U32 R18, RZ, RZ, R16 ;  /* 0x000000ffff127224 */ /* 0x008fe400078e0010 */
[----:B------:R-:W-:-:S05]  /*ec3f0*/  IMAD.MOV.U32 R19, RZ, RZ, R3 ;  /* 0x000000ffff137224 */ /* 0x000fca00078e0003 */
[----:B------:R0:W-:Y:S01]  /*ec400*/  STL.64 [R1+0x7420], R18 ;  /* 0x0074201201007387 */ /* 0x0001e20000100a00 */
[----:B------:R-:W3:Y:S02]  /*ec410*/  LDL.LU R16, [R1+0x160] ;  /* 0x0001600001107983 */ /* 0x000ee40000300800 */
[----:B------:R-:W3:Y:S01]  /*ec420*/  LDL.LU R17, [R1+0x164] ;  /* 0x0001640001117983 */ /* 0x000ee20000300800 */
[----:B0-----:R-:W3:Y:S01]  /*ec430*/  LDL.LU R18, [R1+0x168] ;  /* 0x0001680001127983 */ /* 0x001ee20000300800 */
[----:B------:R-:W3:Y:S03]  /*ec440*/  LDL.LU R19, [R1+0x16c] ;  /* 0x00016c0001137983 */ /* 0x000ee60000300800 */
[----:B----4-:R0:W-:Y:S01]  /*ec450*/  STL.64 [R1+0x73c8], R14 ;  /* 0x0073c80e01007387 */ /* 0x0101e20000100a00 */
[----:B--2---:R-:W-:Y:S03]  /*ec460*/  STL.64 [R1+0x73c0], R12 ;  /* 0x0073c00c01007387 */ /* 0x004fe60000100a00 */
[----:B0-----:R-:W2:Y:S04]  /*ec470*/  LDL.64 R14, [R1+0x18] ;  /* 0x00001800010e7983 */ /* 0x001ea80000100a00 */
[----:B--2---:R0:W-:Y:S04]  /*ec480*/  STL.64 [R1+0x73d8], R14 ;  /* 0x0073d80e01007387 */ /* 0x0041e80000100a00 */
[----:B0-----:R-:W2:Y:S04]  /*ec490*/  LDL.64 R14, [R1+0x28] ;  /* 0x00002800010e7983 */ /* 0x001ea80000100a00 */
[----:B--2---:R0:W-:Y:S01]  /*ec4a0*/  STL.64 [R1+0x7400], R14 ;  /* 0x0074000e01007387 */ /* 0x0041e20000100a00 */
[----:B------:R-:W2:Y:S02]  /*ec4b0*/  LDL.LU R12, [R1+0x150] ;  /* 0x00015000010c7983 */ /* 0x000ea40000300800 */
[----:B------:R-:W2:Y:S01]  /*ec4c0*/  LDL.LU R13, [R1+0x154] ;  /* 0x00015400010d7983 */ /* 0x000ea20000300800 */
[----:B0-----:R-:W4:Y:S01]  /*ec4d0*/  LDL.LU R14, [R1+0x158] ;  /* 0x00015800010e7983 */ /* 0x001f220000300800 */
[----:B------:R-:W4:Y:S03]  /*ec4e0*/  LDL.LU R15, [R1+0x15c] ;  /* 0x00015c00010f7983 */ /* 0x000f260000300800 */
[----:B----4-:R-:W-:Y:S01]  /*ec4f0*/  STL.64 [R1+0x7418], R14 ;  /* 0x0074180e01007387 */ /* 0x010fe20000100a00 */
[----:B--2---:R0:W-:Y:S03]  /*ec500*/  STL.64 [R1+0x7410], R12 ;  /* 0x0074100c01007387 */ /* 0x0041e60000100a00 */
[----:B0-----:R-:W2:Y:S01]  /*ec510*/  LDL.LU R12, [R1+0x600] ;  /* 0x00060000010c7983 */ /* 0x001ea20000300800 */
[----:B------:R-:W2:Y:S02]  /*ec520*/  LDL.LU R13, [R1+0x604] ;  /* 0x00060400010d7983 */ /* 0x000ea40000300800 */
[----:B------:R-:W2:Y:S02]  /*ec530*/  LDL.LU R14, [R1+0x608] ;  /* 0x00060800010e7983 */ /* 0x000ea40000300800 */
[----:B------:R-:W2:Y:S01]  /*ec540*/  LDL.LU R15, [R1+0x60c] ;  /* 0x00060c00010f7983 */ /* 0x000ea20000300800 */
[----:B------:R-:W4:Y:S04]  /*ec550*/  LDL.64 R26, [R1+0x8] ;  /* 0x00000800011a7983 */ /* 0x000f280000100a00 */
[----:B----4-:R0:W-:Y:S01]  /*ec560*/  STL.64 [R1+0x73d0], R26 ;  /* 0x0073d01a01007387 */ /* 0x0101e20000100a00 */
[----:B------:R-:W4:Y:S02]  /*ec570*/  LDL.LU R24, [R1+0x400] ;  /* 0x0004000001187983 */ /* 0x000f240000300800 */
[----:B------:R-:W4:Y:S01]  /*ec580*/  LDL.LU R25, [R1+0x404] ;  /* 0x0004040001197983 */ /* 0x000f220000300800 */
[----:B0-----:R-:W2:Y:S01]  /*ec590*/  LDL.LU R26, [R1+0x408] ;  /* 0x00040800011a7983 */ /* 0x001ea20000300800 */
[----:B------:R-:W2:Y:S03]  /*ec5a0*/  LDL.LU R27, [R1+0x40c] ;  /* 0x00040c00011b7983 */ /* 0x000ea60000300800 */
        /* <DEDUP_REMOVED lines=8> */
[----:B------:R-:W2:Y:S02]  /*ec630*/  LDL.LU R10, [R1+0x3d8] ;  /* 0x0003d800010a7983 */ /* 0x000ea40000300800 */
[----:B------:R-:W2:Y:S02]  /*ec640*/  LDL.LU R11, [R1+0x3dc] ;  /* 0x0003dc00010b7983 */ /* 0x000ea40000300800 */
[----:B------:R-:W-:-:S02]  /*ec650*/  IMAD.MOV.U32 R6, RZ, RZ, R2 ;  /* 0x000000ffff067224 */ /* 0x000fc400078e0002 */
[----:B------:R-:W-:-:S07]  /*ec660*/  IMAD.MOV.U32 R7, RZ, RZ, R0 ;  /* 0x000000ffff077224 */ /* 0x000fce00078e0000 */
[C---:B---3--:R-:W-:Y:S01]  /*ec670*/  HMMA.16816.F32.BF16 R4, R20.reuse, R6, R16 ;  /* 0x000000061404723c */ /* 0x048fe20000041810 */
[----:B--2---:R-:W-:Y:S01]  /*ec680*/  STL.64 [R1+0x73a0], R10 ;  /* 0x0073a00a01007387 */ /* 0x004fe20000100a00 */
[----:B----4-:R0:W-:Y:S03]  /*ec690*/  STL.64 [R1+0x7398], R8 ;  /* 0x0073980801007387 */ /* 0x0101e60000100a00 */
[----:B0-----:R-:W2:Y:S01]  /*ec6a0*/  LDL.LU R8, [R1+0x3e0] ;  /* 0x0003e00001087983 */ /* 0x001ea20000300800 */
[----:B------:R-:W2:Y:S02]  /*ec6b0*/  LDL.LU R9, [R1+0x3e4] ;  /* 0x0003e40001097983 */ /* 0x000ea40000300800 */
[----:B------:R-:W2:Y:S02]  /*ec6c0*/  LDL.LU R10, [R1+0x3e8] ;  /* 0x0003e800010a7983 */ /* 0x000ea40000300800 */
[----:B------:R-:W2:Y:S01]  /*ec6d0*/  LDL.LU R11, [R1+0x3ec] ;  /* 0x0003ec00010b7983 */ /* 0x000ea20000300800 */
[----:B------:R-:W3:Y:S11]  /*ec6e0*/  LDL.LU.64 R18, [R1+0x7420] ;  /* 0x0074200001127983 */ /* 0x000ef60000300a00 */
[----:B------:R-:W-:Y:S01]  /*ec6f0*/  @!UPT UIADD3 URZ, URZ, URZ, URZ ;  /* 0x0000003f3f3ff290 */ /* 0x000fe2000fffe03f */
[----:B------:R-:W-:Y:S02]  /*ec700*/  STL.64 [R1+0x160], R4 ;  /* 0x0001600401007387 */ /* 0x000fe40000100a00 */
[----:B------:R-:W-:Y:S02]  /*ec710*/  STL.64 [R1+0x168], R6 ;  /* 0x0001680601007387 */ /* 0x000fe40000100a00 */
[----:B------:R-:W0:Y:S04]  /*ec720*/  LDSM.16.MT88.4 R4, [R28+0x4b080] ;  /* 0x04b080001c04783b */ /* 0x000e280000004200 */
[----:B0-----:R0:W-:Y:S04]  /*ec730*/  STL [R1+0x72d4], R4 ;  /* 0x0072d40401007387 */ /* 0x0011e80000100800 */
[----:B0-----:R-:W4:Y:S01]  /*ec740*/  LDL R4, [R1+0x3f80] ;  /* 0x003f800001047983 */ /* 0x001f220000100800 */
[----:B------:R-:W-:Y:S02]  /*ec750*/  STL [R1+0x72d0], R5 ;  /* 0x0072d00501007387 */ /* 0x000fe40000100800 */
        /* <DEDUP_REMOVED lines=9> */
[----:B---3--:R-:W-:Y:S02]  /*ec7f0*/  HMMA.16816.F32.BF16 R20, R20, R18, R12 ;  /* 0x000000121414723c */ /* 0x008fe4000004180c */
[----:B------:R-:W3:Y:S01]  /*ec800*/  LDL.LU.64 R14, [R1+0x7400] ;  /* 0x00740000010e7983 */ /* 0x000ee20000300a00 */
[----:B------:R-:W-:Y:S02]  /*ec810*/  IMAD.MOV.U32 R2, RZ, RZ, R18 ;  /* 0x000000ffff027224 */ /* 0x000fe400078e0012 */
[----:B------:R-:W-:Y:S11]  /*ec820*/  IMAD.MOV.U32 R0, RZ, RZ, R19 ;  /* 0x000000ffff007224 */ /* 0x000ff600078e0013 */
[----:B------:R-:W-:Y:S07]  /*ec830*/  @!UPT UIADD3 URZ, URZ, URZ, URZ ;  /* 0x0000003f3f3ff290 */ /* 0x000fee000fffe03f */
[----:B------:R-:W-:Y:S01]  /*ec840*/  STL.64 [R1+0x940], R20 ;  /* 0x0009401401007387 */ /* 0x000fe20000100a00 */
[----:B------:R0:W-:Y:S02]  /*ec850*/  STL.64 [R1+0x948], R22 ;  /* 0x0009481601007387 */ /* 0x0001e40000100a00 */
[----:B------:R-:W3:Y:S02]  /*ec860*/  LDL.LU.64 R18, [R1+0x73f8] ;  /* 0x0073f80001127983 */ /* 0x000ee40000300a00 */
[----:B------:R-:W3:Y:S01]  /*ec870*/  LDL.LU.64 R16, [R1+0x73f0] ;  /* 0x0073f00001107983 */ /* 0x000ee20000300a00 */
[----:B0-----:R-:W2:Y:S01]  /*ec880*/  LDL.64 R22, [R1+0x38] ;  /* 0x0000380001167983 */ /* 0x001ea20000100a00 */
[C---:B---3--:R-:W-:Y:S01]  /*ec890*/  HMMA.16816.F32.BF16 R24, R16.reuse, R14, R24 ;  /* 0x0000000e1018723c */ /* 0x048fe20000041818 */
[----:B------:R-:W-:Y:S02]  /*ec8a0*/  IMAD.MOV.U32 R28, RZ, RZ, R14 ;  /* 0x000000ffff1c7224 */ /* 0x000fe400078e000e */
[----:B------:R-:W-:Y:S01]  /*ec8b0*/  IMAD.MOV.U32 R3, RZ, RZ, R15 ;  /* 0x000000ffff037224 */ /* 0x000fe200078e000f */
[----:B--2---:R0:W-:Y:S01]  /*ec8c0*/  STL.64 [R1+0x7380], R22 ;  /* 0x0073801601007387 */ /* 0x0041e20000100a00 */
        /* <DEDUP_REMOVED lines=37> */
[----:B---3--:R-:W-:Y:S01]  /*ecb20*/  STL.64 [R1+0x7278], R24 ;  /* 0x0072781801007387 */ /* 0x008fe20000100a00 */
[----:B0-----:R-:W3:Y:S01]  /*ecb30*/  LDL.64 R26, [R1+0xc8] ;  /* 0x0000c800011a7983 */ /* 0x001ee20000100a00 */
        /* <DEDUP_REMOVED lines=18> */
[----:B0-----:R-:W2:Y:S01]  /*ecc60*/  LDL.LU.64 R22, [R1+0x7380] ;  /* 0x0073800001167983 */ /* 0x001ea20000300a00 */
[----:B------:R-:W-:Y:S02]  /*ecc70*/  STL.64 [R1+0x7268], R10 ;  /* 0x0072680a01007387 */ /* 0x000fe40000100a00 */
[----:B---3--:R0:W-:Y:S02]  /*ecc80*/  STL.64 [R1+0x7260], R8 ;  /* 0x0072600801007387 */ /* 0x0081e40000100a00 */
[----:B0-----:R-:W2:Y:S01]  /*ecc90*/  LDL.LU R8, [R1+0x3b0] ;  /* 0x0003b00001087983 */ /* 0x001ea20000300800 */
[----:B------:R-:W2:Y:S02]  /*ecca0*/  LDL.LU R9, [R1+0x3b4] ;  /* 0x0003b40001097983 */ /* 0x000ea40000300800 */
[----:B------:R-:W2:Y:S02]  /*eccb0*/  LDL.LU R10, [R1+0x3b8] ;  /* 0x0003b800010a7983 */ /* 0x000ea40000300800 */
[----:B------:R-:W2:Y:S02]  /*eccc0*/  LDL.LU R11, [R1+0x3bc] ;  /* 0x0003bc00010b7983 */ /* 0x000ea40000300800 */
[C---:B--2---:R-:W-:Y:S11]  /*eccd0*/  HMMA.16816.F32.BF16 R8, R16.reuse, R22, R8 ;  /* 0x000000161008723c */ /* 0x044ff60000041808 */
[----:B------:R-:W-:Y:S11]  /*ecce0*/  @!UPT UIADD3 URZ, URZ, URZ, URZ ;  /* 0x0000003f3f3ff290 */ /* 0x000ff6000fffe03f */
[----:B------:R-:W-:Y:S01]  /*eccf0*/  @!UPT UIADD3 URZ, URZ, URZ, URZ ;  /* 0x0000003f3f3ff290 */ /* 0x000fe2000fffe03f */
[----:B------:R0:W-:Y:S02]  /*ecd00*/  STL.64 [R1+0x3b0], R8 ;  /* 0x0003b00801007387 */ /* 0x0001e40000100a00 */
[----:B0-----:R-:W-:Y:S02]  /*ecd10*/  IMAD.MOV.U32 R9, RZ, RZ, R22 ;  /* 0x000000ffff097224 */ /* 0x001fe400078e0016 */
[----:B------:R-:W-:Y:S02]  /*ecd20*/  IMAD.MOV.U32 R8, RZ, RZ, R23 ;  /* 0x000000ffff087224 */ /* 0x000fe400078e0017 */
[----:B----4-:R-:W0:Y:S04]  /*ecd30*/  LDSM.16.MT88.4 R20, [R4+0x4b000] ;  /* 0x04b000000414783b */ /* 0x010e280000004200 */
[----:B------:R-:W-:Y:S01]  /*ecd40*/  STL.64 [R1+0x3b8], R10 ;  /* 0x0003b80a01007387 */ /* 0x000fe20000100a00 */
[----:B------:R-:W-:Y:S02]  /*ecd50*/  STL [R1+0x732c], R7 ;  /* 0x00732c0701007387 */ /* 0x000fe40000100800 */
[----:B------:R-:W-:Y:S01]  /*ecd60*/  STL [R1+0x7328], R4 ;  /* 0x0073280401007387 */ /* 0x000fe20000100800 */
[----:B0-----:R0:W-:Y:S01]  /*ecd70*/  STL.64 [R1+0x71a0], R22 ;  /* 0x0071a01601007387 */ /* 0x0011e20000100a00 */
[----:B------:R-:W-:Y:S03]  /*ecd80*/  STL.64 [R1+0x7198], R20 ;  /* 0x0071981401007387 */ /* 0x000fe60000100a00 */
[----:B0-----:R-:W2:Y:S04]  /*ecd90*/  LDL R22, [R1+0x68] ;  /* 0x0000680001167983 */ /* 0x001ea80000100800 */
[----:B------:R-:W2:Y:S01]  /*ecda0*/  LDL R23, [R1+0x6c] ;  /* 0x00006c0001177983 */ /* 0x000ea20000100800 */
[----:B------:R-:W-:Y:S01]  /*ecdb0*/  HMMA.16816.F32.BF16 R4, R16, R26, R12 ;  /* 0x0000001a1004723c */ /* 0x000fe2000004180c */
[----:B------:R-:W-:-:S02]  /*ecdc0*/  IMAD.MOV.U32 R11, RZ, RZ, R26 ;  /* 0x000000ffff0b7224 */ /* 0x000fc400078e001a */
[----:B------:R-:W-:Y:S01]  /*ecdd0*/  IMAD.MOV.U32 R10, RZ, RZ, R27 ;  /* 0x000000ffff0a7224 */ /* 0x000fe200078e001b */
[----:B--2---:R-:W-:Y:S11]  /*ecde0*/  STL.64 [R1+0x7360], R22 ;  /* 0x0073601601007387 */ /* 0x004ff60000100a00 */
[----:B------:R-:W-:Y:S08]  /*ecdf0*/  @!UPT UIADD3 URZ, URZ, URZ, URZ ;  /* 0x0000003f3f3ff290 */ /* 0x000ff0000fffe03f */
[----:B------:R0:W-:Y:S02]  /*ece00*/  STL.64 [R1+0x710], R4 ;  /* 0x0007100401007387 */ /* 0x0001e40000100a00 */
[----:B------:R1:W-:Y:S02]  /*ece10*/  STL.64 [R1+0x718], R6 ;  /* 0x0007180601007387 */ /* 0x0003e40000100a00 */
[----:B------:R-:W-:Y:S01]  /*ece20*/  STL.64 [R1+0x72e0], R10 ;  /* 0x0072e00a01007387 */ /* 0x000fe20000100a00 */
[----:B------:R-:W-:Y:S04]  /*ece30*/  STL.64 [R1+0x72d8], R8 ;  /* 0x0072d80801007387 */ /* 0x000fe80000100a00 */
[----:B0-----:R-:W2:Y:S01]  /*ece40*/  LDL.LU R4, [R1+0x6c0] ;  /* 0x0006c00001047983 */ /* 0x001ea20000300800 */
[----:B------:R-:W2:Y:S02]  /*ece50*/  LDL.LU R5, [R1+0x6c4] ;  /* 0x0006c40001057983 */ /* 0x000ea40000300800 */
[----:B-1----:R-:W3:Y:S02]  /*ece60*/  LDL.LU R6, [R1+0x6c8] ;  /* 0x0006c80001067983 */ /* 0x002ee40000300800 */
        /* <DEDUP_REMOVED lines=14> */
[----:B------:R-:W-:Y:S03]  /*ecf50*/  STL.64 [R1+0x7368], R20 ;  /* 0x0073681401007387 */ /* 0x000fe60000100a00 */
[----:B0-----:R-:W2:Y:S01]  /*ecf60*/  LDL.64 R22, [R1+0xb8] ;  /* 0x0000b80001167983 */ /* 0x001ea20000100a00 */
[----:B------:R0:W-:Y:S02]  /*ecf70*/  STL.64 [R1+0x7358], R26 ;  /* 0x0073581a01007387 */ /* 0x0001e40000100a00 */
[----:B----4-:R-:W-:Y:S01]  /*ecf80*/  STL.64 [R1+0x7350], R24 ;  /* 0x0073501801007387 */ /* 0x010fe20000100a00 */
[----:B0-----:R-:W4:Y:S01]  /*ecf90*/  LDL.64 R26, [R1+0xa8] ;  /* 0x0000a800011a7983 */ /* 0x001f220000100a00 */
[----:B---3--:R0:W-:Y:S02]  /*ecfa0*/  STL.64 [R1+0x7338], R6 ;  /* 0x0073380601007387 */ /* 0x0081e40000100a00 */
[----:B------:R-:W-:Y:S01]  /*ecfb0*/  STL.64 [R1+0x7330], R4 ;  /* 0x0073300401007387 */ /* 0x000fe20000100a00 */
[----:B0-----:R-:W3:Y:S01]  /*ecfc0*/  LDL.64 R6, [R1+0x88] ;  /* 0x0000880001067983 */ /* 0x001ee20000100a00 */
[----:B------:R-:W-:-:S02]  /*ecfd0*/  IMAD.MOV.U32 R10, RZ, RZ, R2 ;  /* 0x000000ffff0a7224 */ /* 0x000fc400078e0002 */
[----:B------:R-:W-:Y:S01]  /*ecfe0*/  IMAD.MOV.U32 R11, RZ, RZ, R0 ;  /* 0x000000ffff0b7224 */ /* 0x000fe200078e0000 */
[----:B---3--:R0:W-:Y:S04]  /*ecff0*/  STL.64 [R1+0x7348], R6 ;  /* 0x0073480601007387 */ /* 0x0081e80000100a00 */
[----:B0-----:R-:W3:Y:S01]  /*ed000*/  LDL.64 R6, [R1+0x98] ;  /* 0x0000980001067983 */ /* 0x001ee20000100a00 */
[----:B------:R0:W-:Y:S03]  /*ed010*/  STL.64 [R1+0x72f8], R10 ;  /* 0x0072f80a01007387 */ /* 0x0001e60000100a00 */
[----:B0-----:R-:W2:Y:S04]  /*ed020*/  LDL.64 R10, [R1+0x58] ;  /* 0x00005800010a7983 */ /* 0x001ea80000100a00 */
[----:B--2---:R0:W-:Y:S01]  /*ed030*/  STL.64 [R1+0x7310], R10 ;  /* 0x0073100a01007387 */ /* 0x0041e20000100a00 */
[----:B------:R-:W2:Y:S02]  /*ed040*/  LDL.LU R8, [R1+0x6b0] ;  /* 0x0006b00001087983 */ /* 0x000ea40000300800 */
[----:B------:R-:W2:Y:S01]  /*ed050*/  LDL.LU R9, [R1+0x6b4] ;  /* 0x0006b40001097983 */ /* 0x000ea20000300800 */
[----:B0-----:R-:W2:Y:S01]  /*ed060*/  LDL.LU R10, [R1+0x6b8] ;  /* 0x0006b800010a7983 */ /* 0x001ea20000300800 */
[----:B------:R-:W2:Y:S01]  /*ed070*/  LDL.LU R11, [R1+0x6bc] ;  /* 0x0006bc00010b7983 */ /* 0x000ea20000300800 */
[----:B------:R-:W-:Y:S02]  /*ed080*/  HMMA.16816.F32.BF16 R12, R16, R22, R12 ;  /* 0x00000016100c723c */ /* 0x000fe4000004180c */
[----:B--2---:R0:W-:Y:S01]  /*ed090*/  STL.64 [R1+0x7320], R10 ;  /* 0x0073200a01007387 */ /* 0x0041e20000100a00 */
[----:B------:R1:W-:Y:S03]  /*ed0a0*/  STL.64 [R1+0x7318], R8 ;  /* 0x0073180801007387 */ /* 0x0003e60000100a00 */
[----:B0-----:R-:W2:Y:S04]  /*ed0b0*/  LDL.64 R10, [R1+0x78] ;  /* 0x00007800010a7983 */ /* 0x001ea80000100a00 */
[----:B--2---:R0:W-:Y:S01]  /*ed0c0*/  STL.64 [R1+0x7340], R10 ;  /* 0x0073400a01007387 */ /* 0x0041e20000100a00 */
[----:B-1----:R-:W2:Y:S02]  /*ed0d0*/  LDL.LU R8, [R1+0x6d0] ;  /* 0x0006d00001087983 */ /* 0x002ea40000300800 */
[----:B------:R-:W2:Y:S01]  /*ed0e0*/  LDL.LU R9, [R1+0x6d4] ;  /* 0x0006d40001097983 */ /* 0x000ea20000300800 */
[----:B0-----:R-:W2:Y:S01]  /*ed0f0*/  LDL.LU R10, [R1+0x6d8] ;  /* 0x0006d800010a7983 */ /* 0x001ea20000300800 */
[----:B------:R-:W2:Y:S08]  /*ed100*/  LDL.LU R11, [R1+0x6dc] ;  /* 0x0006dc00010b7983 */ /* 0x000eb00000300800 */
[----:B------:R0:W-:Y:S02]  /*ed110*/  STL.64 [R1+0x700], R12 ;  /* 0x0007000c01007387 */ /* 0x0001e40000100a00 */
[----:B------:R1:W-:Y:S01]  /*ed120*/  STL.64 [R1+0x708], R14 ;  /* 0x0007080e01007387 */ /* 0x0003e20000100a00 */
[----:B0-----:R-:W2:Y:S01]  /*ed130*/  LDL.LU.64 R12, [R1+0x7378] ;  /* 0x00737800010c7983 */ /* 0x001ea20000300a00 */
[----:B-1----:R-:W-:-:S02]  /*ed140*/  IMAD.MOV.U32 R15, RZ, RZ, R22 ;  /* 0x000000ffff0f7224 */ /* 0x002fc400078e0016 */
[----:B------:R-:W-:Y:S02]  /*ed150*/  IMAD.MOV.U32 R14, RZ, RZ, R23 ;  /* 0x000000ffff0e7224 */ /* 0x000fe400078e0017 */
[----:B------:R-:W4:Y:S01]  /*ed160*/  LDL.LU.64 R22, [R1+0x7370] ;  /* 0x0073700001167983 */ /* 0x000f220000300a00 */
[----:B------:R-:W4:Y:S02]  /*ed170*/  LDL.LU.64 R20, [R1+0x7368] ;  /* 0x0073680001147983 */ /* 0x000f240000300a00 */
[----:B------:R-:W-:Y:S01]  /*ed180*/  STL.64 [R1+0x72f0], R14 ;  /* 0x0072f00e01007387 */ /* 0x000fe20000100a00 */
[----:B--2---:R0:W-:Y:S04]  /*ed190*/  STL.64 [R1+0x72e8], R12 ;  /* 0x0072e80c01007387 */ /* 0x0041e80000100a00 */
        /* <DEDUP_REMOVED lines=43> */
[----:B------:R-:W2:Y:S02]  /*ed450*/  LDL.LU R4, [R1+0x7328] ;  /* 0x0073280001047983 */ /* 0x000ea40000300800 */
        /* <DEDUP_REMOVED lines=8> */
[----:B0-----:R-:W2:Y:S01]  /*ed4e0*/  LDL.LU.64 R10, [R1+0x7310] ;  /* 0x00731000010a7983 */ /* 0x001ea20000300a00 */
[----:B------:R-:W-:Y:S01]  /*ed4f0*/  STL.64 [R1+0x71b0], R22 ;  /* 0x0071b01601007387 */ /* 0x000fe20000100a00 */
        /* <DEDUP_REMOVED lines=12> */
[----:B------:R-:W2:Y:S01]  /*ed5c0*/  LDL.LU.64 R14, [R1+0x72f0] ;  /* 0x0072f000010e7983 */ /* 0x000ea20000300a00 */
[----:B------:R-:W4:Y:S02]  /*ed5d0*/  LDL.LU.64 R12, [R1+0x72e8] ;  /* 0x0072e800010c7983 */ /* 0x000f240000300a00 */
[----:B------:R-:W2:Y:S02]  /*ed5e0*/  LDL.LU.64 R10, [R1+0x72e0] ;  /* 0x0072e000010a7983 */ /* 0x000ea40000300a00 */
[----:B------:R-:W2:Y:S11]  /*ed5f0*/  LDL.LU.64 R8, [R1+0x72d8] ;  /* 0x0072d80001087983 */ /* 0x000eb60000300a00 */
[----:B------:R-:W-:Y:S06]  /*ed600*/  @!UPT UIADD3 URZ, URZ, URZ, URZ ;  /* 0x0000003f3f3ff290 */ /* 0x000fec000fffe03f */
[----:B------:R-:W-:Y:S01]  /*ed610*/  STL.64 [R1+0x3a0], R16 ;  /* 0x0003a01001007387 */ /* 0x000fe20000100a00 */
[----:B------:R-:W-:Y:S02]  /*ed620*/  STL.64 [R1+0x3a8], R18 ;  /* 0x0003a81201007387 */ /* 0x000fe40000100a00 */
[----:B------:R0:W1:Y:S02]  /*ed630*/  LDSM.16.MT88.4 R16, [R4+0x4b080] ;  /* 0x04b080000410783b */ /* 0x0000640000004200 */
[----:B0-----:R-:W2:Y:S02]  /*ed640*/  LDL.LU R4, [R1+0x72d4] ;  /* 0x0072d40001047983 */ /* 0x001ea40000300800 */
[----:B------:R-:W2:Y:S02]  /*ed650*/  LDL.LU R5, [R1+0x72d0] ;  /* 0x0072d00001057983 */ /* 0x000ea40000300800 */
[----:B------:R-:W2:Y:S02]  /*ed660*/  LDL.LU R6, [R1+0x72cc] ;  /* 0x0072cc0001067983 */ /* 0x000ea40000300800 */
[----:B------:R-:W-:Y:S01]  /*ed670*/  STL.64 [R1+0x71c8], R22 ;  /* 0x0071c81601007387 */ /* 0x000fe20000100a00 */
[----:B-1----:R0:W-:Y:S01]  /*ed680*/  STL.64 [R1+0x7090], R18 ;  /* 0x0070901201007387 */ /* 0x0021e20000100a00 */
[----:B------:R1:W-:Y:S03]  /*ed690*/  STL.64 [R1+0x7088], R16 ;  /* 0x0070881001007387 */ /* 0x0003e60000100a00 */
        /* <DEDUP_REMOVED lines=38> */
[----:B----4-:R-:W-:Y:S02]  /*ed900*/  IMAD.MOV.U32 R26, RZ, RZ, R13 ;  /* 0x000000ffff1a7224 */ /* 0x010fe400078e000d */
[----:B------:R-:W-:Y:S01]  /*ed910*/  IMAD.MOV.U32 R27, RZ, RZ, R12 ;  /* 0x000000ffff1b7224 */ /* 0x000fe200078e000c */
[----:B------:R-:W-:Y:S04]  /*ed920*/  STL.64 [R1+0x7240], R22 ;  /* 0x0072401601007387 */ /* 0x000fe80000100a00 */
        /* <DEDUP_REMOVED lines=8> */
[----:B------:R-:W2:Y:S02]  /*ed9b0*/  LDL.LU R13, [R1+0x5c4] ;  /* 0x0005c400010d7983 */ /* 0x000ea40000300800 */
[----:B------:R-:W2:Y:S01]  /*ed9c0*/  LDL.LU R14, [R1+0x5c8] ;  /* 0x0005c800010e7983 */ /* 0x000ea20000300800 */
[----:B------:R-:W2:Y:S01]  /*ed9d0*/  LDL.LU R15, [R1+0x5cc] ;  /* 0x0005cc00010f7983 */ /* 0x000ea20000300800 */
[----:B---3--:R-:W-:-:S02]  /*ed9e0*/  IMAD.MOV.U32 R26, RZ, RZ, R7 ;  /* 0x000000ffff1a7224 */ /* 0x008fc400078e0007 */
[----:B------:R-:W-:Y:S01]  /*ed9f0*/  IMAD.MOV.U32 R27, RZ, RZ, R29 ;  /* 0x000000ffff1b7224 */ /* 0x000fe200078e001d */
[----:B------:R-:W3:Y:S04]  /*eda00*/  LDL.LU R7, [R1+0x72c8] ;  /* 0x0072c80001077983 */ /* 0x000ee80000300800 */
        /* <DEDUP_REMOVED lines=36> */
[----:B------:R-:W-:-:S02]  /*edc50*/  IMAD.MOV.U32 R26, RZ, RZ, R28 ;  /* 0x000000ffff1a7224 */ /* 0x000fc400078e001c */
[----:B------:R-:W-:Y:S01]  /*edc60*/  IMAD.MOV.U32 R27, RZ, RZ, R3 ;  /* 0x000000ffff1b7224 */ /* 0x000fe200078e0003 */
        /* <DEDUP_REMOVED lines=114> */
[----:B------:R-:W-:Y:S02]  /*ee390*/  IMAD.MOV.U32 R14, RZ, RZ, R2 ;  /* 0x000000ffff0e7224 */ /* 0x000fe400078e0002 */
[----:B------:R-:W-:Y:S01]  /*ee3a0*/  IMAD.MOV.U32 R15, RZ, RZ, R0 ;  /* 0x000000ffff0f7224 */ /* 0x000fe200078e0000 */
[C---:B---3--:R-:W-:Y:S01]  /*ee3b0*/  HMMA.16816.F32.BF16 R20, R4.reuse, R22, R16 ;  /* 0x000000160414723c */ /* 0x048fe20000041810 */
[----:B------:R-:W4:Y:S07]  /*ee3c0*/  LDL.LU.64 R18, [R1+0x71a8] ;  /* 0x0071a80001127983 */ /* 0x000f2e0000300a00 */
[C---:B--2---:R-:W-:Y:S11]  /*ee3d0*/  HMMA.16816.F32.BF16 R8, R4.reuse, R14, R8 ;  /* 0x0000000e0408723c */ /* 0x044ff60000041808 */
[----:B------:R-:W-:Y:S04]  /*ee3e0*/  @!UPT UIADD3 URZ, URZ, URZ, URZ ;  /* 0x0000003f3f3ff290 */ /* 0x000fe8000fffe03f */
[----:B------:R-:W-:Y:S01]  /*ee3f0*/  STL.64 [R1+0x520], R20 ;  /* 0x0005201401007387 */ /* 0x000fe20000100a00 */
[----:B------:R0:W-:Y:S03]  /*ee400*/  STL.64 [R1+0x528], R22 ;  /* 0x0005281601007387 */ /* 0x0001e60000100a00 */
[----:B0-----:R-:W2:Y:S01]  /*ee410*/  LDL.LU.64 R22, [R1+0x71a0] ;  /* 0x0071a00001167983 */ /* 0x001ea20000300a00 */
[----:B------:R-:W2:Y:S01]  /*ee420*/  LDL.LU.64 R20, [R1+0x7198] ;  /* 0x0071980001147983 */ /* 0x000ea20000300a00 */
[----:B----4-:R-:W-:Y:S02]  /*ee430*/  HMMA.16816.F32.BF16 R4, R4, R18, R24 ;  /* 0x000000120404723c */ /* 0x010fe40000041818 */
[----:B------:R-:W3:Y:S01]  /*ee440*/  LDL.LU.64 R26, [R1+0x8] ;  /* 0x00000800011a7983 */ /* 0x000ee20000300a00 */
[----:B------:R-:W-:Y:S02]  /*ee450*/  STL.64 [R1+0x510], R8 ;  /* 0x0005100801007387 */ /* 0x000fe40000100a00 */
[----:B------:R-:W-:Y:S01]  /*ee460*/  STL.64 [R1+0x518], R10 ;  /* 0x0005180a01007387 */ /* 0x000fe20000100a00 */
[----:B---3--:R0:W-:Y:S11]  /*ee470*/  STL.64 [R1+0x7188], R26 ;  /* 0x0071881a01007387 */ /* 0x0081f60000100a00 */
[----:B------:R-:W-:Y:S06]  /*ee480*/  @!UPT UIADD3 URZ, URZ, URZ, URZ ;  /* 0x0000003f3f3ff290 */ /* 0x000fec000fffe03f */
[----:B------:R-:W-:Y:S02]  /*ee490*/  STL.64 [R1+0x930], R4 ;  /* 0x0009300401007387 */ /* 0x000fe40000100a00 */
[----:B------:R-:W-:Y:S01]  /*ee4a0*/  STL.64 [R1+0x938], R6 ;  /* 0x0009380601007387 */ /* 0x000fe20000100a00 */
[----:B0-----:R-:W3:Y:S04]  /*ee4b0*/  LDL.LU.64 R26, [R1+0x18] ;  /* 0x00001800011a7983 */ /* 0x001ee80000300a00 */
[----:B---3--:R0:W-:Y:S04]  /*ee4c0*/  STL.64 [R1+0x7190], R26 ;  /* 0x0071901a01007387 */ /* 0x0081e80000100a00 */
[----:B0-----:R-:W2:Y:S01]  /*ee4d0*/  LDL.LU.64 R26, [R1+0x28] ;  /* 0x00002800011a7983 */ /* 0x001ea20000300a00 */
[----:B------:R0:W-:Y:S02]  /*ee4e0*/  STL.64 [R1+0x70a0], R18 ;  /* 0x0070a01201007387 */ /* 0x0001e40000100a00 */
[----:B------:R-:W2:Y:S02]  /*ee4f0*/  LDL.LU R16, [R1+0x390] ;  /* 0x0003900001107983 */ /* 0x000ea40000300800 */
[----:B------:R-:W2:Y:S01]  /*ee500*/  LDL.LU R17, [R1+0x394] ;  /* 0x0003940001117983 */ /* 0x000ea20000300800 */
[----:B0-----:R-:W2:Y:S01]  /*ee510*/  LDL.LU R18, [R1+0x398] ;  /* 0x0003980001127983 */ /* 0x001ea20000300800 */
[----:B------:R-:W2:Y:S02]  /*ee520*/  LDL.LU R19, [R1+0x39c] ;  /* 0x00039c0001137983 */ /* 0x000ea40000300800 */
[----:B------:R-:W3:Y:S02]  /*ee530*/  LDL R6, [R1+0xb34] ;  /* 0x000b340001067983 */ /* 0x000ee40000100800 */
[----:B------:R-:W3:Y:S02]  /*ee540*/  LDL R7, [R1+0xb38] ;  /* 0x000b380001077983 */ /* 0x000ee40000100800 */
[----:B---3--:R0:W-:Y:S01]  /*ee550*/  STL.64 [R1+0x7128], R6 ;  /* 0x0071280601007387 */ /* 0x0081e20000100a00 */
[----:B------:R-:W3:Y:S02]  /*ee560*/  LDL.LU R4, [R1+0x320] ;  /* 0x0003200001047983 */ /* 0x000ee40000300800 */
[----:B------:R-:W3:Y:S01]  /*ee570*/  LDL.LU R5, [R1+0x324] ;  /* 0x0003240001057983 */ /* 0x000ee20000300800 */
[----:B0-----:R-:W4:Y:S01]  /*ee580*/  LDL.LU R6, [R1+0x328] ;  /* 0x0003280001067983 */ /* 0x001f220000300800 */
[----:B------:R-:W4:Y:S02]  /*ee590*/  LDL.LU R7, [R1+0x32c] ;  /* 0x00032c0001077983 */ /* 0x000f240000300800 */
[----:B------:R-:W3:Y:S02]  /*ee5a0*/  LDL.LU R12, [R1+0x360] ;  /* 0x00036000010c7983 */ /* 0x000ee40000300800 */
[----:B------:R-:W3:Y:S01]  /*ee5b0*/  LDL.LU R13, [R1+0x364] ;  /* 0x00036400010d7983 */ /* 0x000ee20000300800 */
[----:B------:R-:W3:Y:S01]  /*ee5c0*/  LDL.LU R14, [R1+0x368] ;  /* 0x00036800010e7983 */ /* 0x000ee20000300800 */
[----:B------:R-:W3:Y:S01]  /*ee5d0*/  LDL.LU R15, [R1+0x36c] ;  /* 0x00036c00010f7983 */ /* 0x000ee20000300800 */
[----:B--2---:R-:W-:Y:S02]  /*ee5e0*/  HMMA.16816.F32.BF16 R16, R20, R26, R16 ;  /* 0x0000001a1410723c */ /* 0x004fe40000041810 */
[----:B---3--:R-:W-:Y:S01]  /*ee5f0*/  STL.64 [R1+0x7180], R14 ;  /* 0x0071800e01007387 */ /* 0x008fe20000100a00 */
        /* <DEDUP_REMOVED lines=9> */
[----:B----4-:R0:W-:Y:S01]  /*ee690*/  STL.64 [R1+0x7138], R6 ;  /* 0x0071380601007387 */ /* 0x0101e20000100a00 */
[----:B------:R1:W-:Y:S03]  /*ee6a0*/  STL.64 [R1+0x7130], R4 ;  /* 0x0071300401007387 */ /* 0x0003e60000100a00 */
[----:B0-----:R-:W4:Y:S01]  /*ee6b0*/  LDL.LU.64 R6, [R1+0x38] ;  /* 0x0000380001067983 */ /* 0x001f220000300a00 */
[----:B------:R-:W-:-:S03]  /*ee6c0*/  IMAD.MOV.U32 R0, RZ, RZ, R27 ;  /* 0x000000ffff007224 */ /* 0x000fc600078e001b */
[----:B----4-:R0:W-:Y:S01]  /*ee6d0*/  STL.64 [R1+0x7148], R6 ;  /* 0x0071480601007387 */ /* 0x0101e20000100a00 */
[----:B-1----:R-:W4:Y:S02]  /*ee6e0*/  LDL.LU R4, [R1+0x340] ;  /* 0x0003400001047983 */ /* 0x002f240000300800 */
[----:B------:R-:W4:Y:S01]  /*ee6f0*/  LDL.LU R5, [R1+0x344] ;  /* 0x0003440001057983 */ /* 0x000f220000300800 */
[----:B0-----:R-:W4:Y:S01]  /*ee700*/  LDL.LU R6, [R1+0x348] ;  /* 0x0003480001067983 */ /* 0x001f220000300800 */
[----:B------:R-:W4:Y:S02]  /*ee710*/  LDL.LU R7, [R1+0x34c] ;  /* 0x00034c0001077983 */ /* 0x000f240000300800 */
[----:B------:R0:W-:Y:S02]  /*ee720*/  STL.64 [R1+0x390], R16 ;  /* 0x0003901001007387 */ /* 0x0001e40000100a00 */
[----:B------:R-:W-:Y:S02]  /*ee730*/  STL.64 [R1+0x398], R18 ;  /* 0x0003981201007387 */ /* 0x000fe40000100a00 */
[----:B0-----:R-:W-:-:S02]  /*ee740*/  IMAD.MOV.U32 R16, RZ, RZ, R26 ;  /* 0x000000ffff107224 */ /* 0x001fc400078e001a */
[----:B------:R-:W2:Y:S03]  /*ee750*/  LDL.LU.64 R26, [R1+0x7190] ;  /* 0x00719000011a7983 */ /* 0x000ea60000300a00 */
[----:B------:R0:W-:Y:S02]  /*ee760*/  STL [R1+0x7110], R16 ;  /* 0x0071101001007387 */ /* 0x0001e40000100800 */
[----:B0-----:R-:W2:Y:S01]  /*ee770*/  LDL.LU R16, [R1+0x380] ;  /* 0x0003800001107983 */ /* 0x001ea20000300800 */
[----:B------:R-:W2:Y:S02]  /*ee780*/  LDL.LU R17, [R1+0x384] ;  /* 0x0003840001117983 */ /* 0x000ea40000300800 */
[----:B------:R-:W2:Y:S02]  /*ee790*/  LDL.LU R18, [R1+0x388] ;  /* 0x0003880001127983 */ /* 0x000ea40000300800 */
[----:B------:R-:W2:Y:S02]  /*ee7a0*/  LDL.LU R19, [R1+0x38c] ;  /* 0x00038c0001137983 */ /* 0x000ea40000300800 */
[C---:B--2---:R-:W-:Y:S11]  /*ee7b0*/  HMMA.16816.F32.BF16 R16, R20.reuse, R26, R16 ;  /* 0x0000001a1410723c */ /* 0x044ff60000041810 */
[----:B------:R-:W-:Y:S11]  /*ee7c0*/  @!UPT UIADD3 URZ, URZ, URZ, URZ ;  /* 0x0000003f3f3ff290 */ /* 0x000ff6000fffe03f */
[----:B------:R-:W-:Y:S01]  /*ee7d0*/  @!UPT UIADD3 URZ, URZ, URZ, URZ ;  /* 0x0000003f3f3ff290 */ /* 0x000fe2000fffe03f */
[----:B------:R0:W-:Y:S01]  /*ee7e0*/  STL.64 [R1+0x380], R16 ;  /* 0x0003801001007387 */ /* 0x0001e20000100a00 */
[----:B------:R1:W-:Y:S02]  /*ee7f0*/  STL.64 [R1+0x388], R18 ;  /* 0x0003881201007387 */ /* 0x0003e40000100a00 */
[----:B0-----:R-:W-:Y:S02]  /*ee800*/  IMAD.MOV.U32 R17, RZ, RZ, R27 ;  /* 0x000000ffff117224 */ /* 0x001fe400078e001b */
[----:B-1----:R-:W-:Y:S02]  /*ee810*/  IMAD.MOV.U32 R18, RZ, RZ, R26 ;  /* 0x000000ffff127224 */ /* 0x002fe400078e001a */
        /* <DEDUP_REMOVED lines=10> */
[----:B------:R-:W3:Y:S01]  /*ee8c0*/  LDL.LU.64 R24, [R1+0x7168] ;  /* 0x0071680001187983 */ /* 0x000ee20000300a00 */
[----:B------:R0:W-:Y:S01]  /*ee8d0*/  STL.64 [R1+0x7120], R18 ;  /* 0x0071201201007387 */ /* 0x0001e20000100a00 */
[----:B------:R1:W-:Y:S03]  /*ee8e0*/  STL.64 [R1+0x7118], R16 ;  /* 0x0071181001007387 */ /* 0x0003e60000100a00 */
[----:B0-----:R-:W3:Y:S01]  /*ee8f0*/  LDL.LU.64 R18, [R1+0xc8] ;  /* 0x0000c80001127983 */ /* 0x001ee20000300a00 */
[C---:B--2---:R-:W-:Y:S03]  /*ee900*/  HMMA.16816.F32.BF16 R12, R20.reuse, R26, R12 ;  /* 0x0000001a140c723c */ /* 0x044fe6000004180c */
[----:B---3--:R0:W-:Y:S01]  /*ee910*/  STL.64 [R1+0x7140], R18 ;  /* 0x0071401201007387 */ /* 0x0081e20000100a00 */
        /* <DEDUP_REMOVED lines=8> */
[----:B------:R0:W-:Y:S02]  /*ee9a0*/  STL.64 [R1+0x7040], R26 ;  /* 0x0070401a01007387 */ /* 0x0001e40000100a00 */
[----:B------:R-:W-:Y:S01]  /*ee9b0*/  STL.64 [R1+0x7038], R24 ;  /* 0x0070381801007387 */ /* 0x000fe20000100a00 */
[----:B0-----:R-:W2:Y:S01]  /*ee9c0*/  LDL.LU.64 R26, [R1+0xa8] ;  /* 0x0000a800011a7983 */ /* 0x001ea20000300a00 */
[C---:B---3--:R-:W-:Y:S11]  /*ee9d0*/  HMMA.16816.F32.BF16 R8, R20.reuse, R14, R8 ;  /* 0x0000000e1408723c */ /* 0x048ff60000041808 */
[----:B------:R-:W-:Y:S11]  /*ee9e0*/  @!UPT UIADD3 URZ, URZ, URZ, URZ ;  /* 0x0000003f3f3ff290 */ /* 0x000ff6000fffe03f */
[----:B------:R-:W-:Y:S01]  /*ee9f0*/  @!UPT UIADD3 URZ, URZ, URZ, URZ ;  /* 0x0000003f3f3ff290 */ /* 0x000fe2000fffe03f */
[----:B------:R-:W-:Y:S01]  /*eea00*/  STL.64 [R1+0x350], R8 ;  /* 0x0003500801007387 */ /* 0x000fe20000100a00 */
[----:B------:R0:W-:Y:S03]  /*eea10*/  STL.64 [R1+0x358], R10 ;  /* 0x0003580a01007387 */ /* 0x0001e60000100a00 */
[----:B0-----:R-:W4:Y:S01]  /*eea20*/  LDL.LU.64 R10, [R1+0x7158] ;  /* 0x00715800010a7983 */ /* 0x001f220000300a00 */
[----:B------:R-:W3:Y:S01]  /*eea30*/  LDL.LU.64 R8, [R1+0x7150] ;  /* 0x0071500001087983 */ /* 0x000ee20000300a00 */
[C---:B----4-:R-:W-:Y:S11]  /*eea40*/  HMMA.16816.F32.BF16 R4, R20.reuse, R10, R4 ;  /* 0x0000000a1404723c */ /* 0x050ff60000041804 */
[----:B------:R-:W-:Y:S11]  /*eea50*/  @!UPT UIADD3 URZ, URZ, URZ, URZ ;  /* 0x0000003f3f3ff290 */ /* 0x000ff6000fffe03f */
[----:B------:R-:W-:Y:S01]  /*eea60*/  @!UPT UIADD3 URZ, URZ, URZ, URZ ;  /* 0x0000003f3f3ff290 */ /* 0x000fe2000fffe03f */
[----:B------:R-:W-:Y:S01]  /*eea70*/  STL.64 [R1+0x340], R4 ;  /* 0x0003400401007387 */ /* 0x000fe20000100a00 */
[----:B------:R0:W-:Y:S03]  /*eea80*/  STL.64 [R1+0x348], R6 ;  /* 0x0003480601007387 */ /* 0x0001e60000100a00 */
[----:B0-----:R-:W2:Y:S01]  /*eea90*/  LDL.LU.64 R6, [R1+0x7148] ;  /* 0x0071480001067983 */ /* 0x001ea20000300a00 */
[----:B------:R-:W-:Y:S02]  /*eeaa0*/  STL.64 [R1+0x7030], R10 ;  /* 0x0070300a01007387 */ /* 0x000fe40000100a00 */
[----:B---3--:R0:W-:Y:S02]  /*eeab0*/  STL.64 [R1+0x7028], R8 ;  /* 0x0070280801007387 */ /* 0x0081e40000100a00 */
        /* <DEDUP_REMOVED lines=14> */
[----:B------:R-:W-:Y:S04]  /*eeba0*/  STL.64 [R1+0x7048], R12 ;  /* 0x0070480c01007387 */ /* 0x000fe80000100a00 */
[----:B0-----:R-:W4:Y:S01]  /*eebb0*/  LDL.LU.64 R14, [R1+0xb8] ;  /* 0x0000b800010e7983 */ /* 0x001f220000300a00 */
        /* <DEDUP_REMOVED lines=10> */
[----:B------:R0:W-:Y:S02]  /*eec60*/  STL [R1+0x6ffc], R4 ;  /* 0x006ffc0401007387 */ /* 0x0001e40000100800 */
[----:B------:R1:W-:Y:S01]  /*eec70*/  STL [R1+0x6ff8], R5 ;  /* 0x006ff80501007387 */ /* 0x0003e20000100800 */
[----:B--2---:R2:W-:Y:S01]  /*eec80*/  STL.64 [R1+0x7108], R6 ;  /* 0x0071080601007387 */ /* 0x0045e20000100a00 */
[----:B0-----:R-:W3:Y:S02]  /*eec90*/  LDL.LU R4, [R1+0x310] ;  /* 0x0003100001047983 */ /* 0x001ee40000300800 */
[----:B-1----:R-:W3:Y:S01]  /*eeca0*/  LDL.LU R5, [R1+0x314] ;  /* 0x0003140001057983 */ /* 0x002ee20000300800 */
[----:B--2---:R-:W3:Y:S01]  /*eecb0*/  LDL.LU R6, [R1+0x318] ;  /* 0x0003180001067983 */ /* 0x004ee20000300800 */
[----:B------:R-:W3:Y:S02]  /*eecc0*/  LDL.LU R7, [R1+0x31c] ;  /* 0x00031c0001077983 */ /* 0x000ee40000300800 */
[----:B----4-:R-:W-:-:S02]  /*eecd0*/  IMAD.MOV.U32 R29, RZ, RZ, R15 ;  /* 0x000000ffff1d7224 */ /* 0x010fc400078e000f */
[----:B------:R-:W-:Y:S01]  /*eece0*/  IMAD.MOV.U32 R28, RZ, RZ, R14 ;  /* 0x000000ffff1c7224 */ /* 0x000fe200078e000e */
[C---:B---3--:R-:W-:Y:S11]  /*eecf0*/  HMMA.16816.F32.BF16 R4, R20.reuse, R14, R4 ;  /* 0x0000000e1404723c */ /* 0x048ff60000041804 */
[----:B------:R-:W-:Y:S11]  /*eed00*/  @!UPT UIADD3 URZ, URZ, URZ, URZ ;  /* 0x0000003f3f3ff290 */ /* 0x000ff6000fffe03f */
[----:B------:R-:W-:Y:S01]  /*eed10*/  @!UPT UIADD3 URZ, URZ, URZ, URZ ;  /* 0x0000003f3f3ff290 */ /* 0x000fe2000fffe03f */
[----:B------:R-:W-:Y:S01]  /*eed20*/  STL.64 [R1+0x310], R4 ;  /* 0x0003100401007387 */ /* 0x000fe20000100a00 */
[----:B------:R0:W-:Y:S02]  /*eed30*/  STL.64 [R1+0x318], R6 ;  /* 0x0003180601007387 */ /* 0x0001e40000100a00 */
[----:B0-----:R-:W-:Y:S01]  /*eed40*/  HMMA.16816.F32.BF16 R4, R20, R26, R8 ;  /* 0x0000001a1404723c */ /* 0x001fe20000041808 */
[----:B------:R-:W-:Y:S01]  /*eed50*/  STL [R1+0x7004], R29 ;  /* 0x0070041d01007387 */ /* 0x000fe20000100800 */
[----:B------:R-:W-:Y:S11]  /*eed60*/  STL [R1+0x7000], R28 ;  /* 0x0070001c01007387 */ /* 0x000ff60000100800 */
[----:B------:R-:W-:Y:S10]  /*eed70*/  @!UPT UIADD3 URZ, URZ, URZ, URZ ;  /* 0x0000003f3f3ff290 */ /* 0x000ff4000fffe03f */
        /* <DEDUP_REMOVED lines=10> */
[----:B---3--:R0:W-:Y:S01]  /*eee20*/  STL.64 [R1+0x7060], R10 ;  /* 0x0070600a01007387 */ /* 0x0081e20000100a00 */
[----:B--2---:R-:W-:Y:S02]  /*eee30*/  STL.64 [R1+0x7058], R8 ;  /* 0x0070580801007387 */ /* 0x004fe40000100a00 */
[----:B------:R-:W2:Y:S02]  /*eee40*/  LDL.LU R16, [R1+0x7110] ;  /* 0x0071100001107983 */ /* 0x000ea40000300800 */
[----:B------:R-:W-:Y:S01]  /*eee50*/  STL.64 [R1+0x7068], R26 ;  /* 0x0070681a01007387 */ /* 0x000fe20000100a00 */
[----:B------:R-:W3:Y:S01]  /*eee60*/  LDL.LU R12, [R1+0x100] ;  /* 0x00010000010c7983 */ /* 0x000ee20000300800 */
[----:B------:R-:W3:Y:S02]  /*eee70*/  LDL.LU R13, [R1+0x104] ;  /* 0x00010400010d7983 */ /* 0x000ee40000300800 */
[----:B------:R-:W4:Y:S02]  /*eee80*/  LDL.LU R14, [R1+0x108] ;  /* 0x00010800010e7983 */ /* 0x000f240000300800 */
[----:B------:R-:W4:Y:S02]  /*eee90*/  LDL.LU R15, [R1+0x10c] ;  /* 0x00010c00010f7983 */ /* 0x000f240000300800 */
[----:B0-----:R-:W-:-:S02]  /*eeea0*/  IMAD.MOV.U32 R10, RZ, RZ, R18 ;  /* 0x000000ffff0a7224 */ /* 0x001fc400078e0012 */
[----:B------:R-:W-:Y:S01]  /*eeeb0*/  IMAD.MOV.U32 R11, RZ, RZ, R17 ;  /* 0x000000ffff0b7224 */ /* 0x000fe200078e0011 */
[----:B----4-:R2:W-:Y:S01]  /*eeec0*/  STL.64 [R1+0x7078], R14 ;  /* 0x0070780e01007387 */ /* 0x0105e20000100a00 */
[----:B---3--:R0:W-:Y:S03]  /*eeed0*/  STL.64 [R1+0x7070], R12 ;  /* 0x0070700c01007387 */ /* 0x0081e60000100a00 */
[----:B------:R-:W-:Y:S02]  /*eeee0*/  STL.64 [R1+0x7080], R10 ;  /* 0x0070800a01007387 */ /* 0x000fe40000100a00 */
[----:B------:R-:W3:Y:S02]  /*eeef0*/  LDL.LU.64 R18, [R1+0x58] ;  /* 0x0000580001127983 */ /* 0x000ee40000300a00 */
[----:B--2---:R-:W-:Y:S02]  /*eef00*/  IMAD.MOV.U32 R14, RZ, RZ, R16 ;  /* 0x000000ffff0e7224 */ /* 0x004fe400078e0010 */
[----:B------:R-:W-:Y:S01]  /*eef10*/  IMAD.MOV.U32 R15, RZ, RZ, R0 ;  /* 0x000000ffff0f7224 */ /* 0x000fe200078e0000 */
[----:B---3--:R-:W-:Y:S04]  /*eef20*/  STL.64 [R1+0x70b8], R18 ;  /* 0x0070b81201007387 */ /* 0x008fe80000100a00 */
[----:B------:R1:W-:Y:S02]  /*eef30*/  STL.64 [R1+0x7098], R14 ;  /* 0x0070980e01007387 */ /* 0x0003e40000100a00 */
[----:B0-----:R-:W2:Y:S02]  /*eef40*/  LDL.LU R12, [R1+0x130] ;  /* 0x00013000010c7983 */ /* 0x001ea40000300800 */
[----:B------:R-:W2:Y:S01]  /*eef50*/  LDL.LU R13, [R1+0x134] ;  /* 0x00013400010d7983 */ /* 0x000ea20000300800 */
[----:B-1----:R-:W3:Y:S01]  /*eef60*/  LDL.LU R14, [R1+0x138] ;  /* 0x00013800010e7983 */ /* 0x002ee20000300800 */
[----:B------:R-:W3:Y:S02]  /*eef70*/  LDL.LU R15, [R1+0x13c] ;  /* 0x00013c00010f7983 */ /* 0x000ee40000300800 */
[----:B------:R-:W4:Y:S02]  /*eef80*/  LDL.LU R4, [R1+0x2f0] ;  /* 0x0002f00001047983 */ /* 0x000f240000300800 */
[----:B------:R-:W4:Y:S01]  /*eef90*/  LDL.LU R5, [R1+0x2f4] ;  /* 0x0002f40001057983 */ /* 0x000f220000300800 */
[----:B------:R-:W4:Y:S01]  /*eefa0*/  LDL.LU R6, [R1+0x2f8] ;  /* 0x0002f80001067983 */ /* 0x000f220000300800 */
[----:B------:R-:W4:Y:S02]  /*eefb0*/  LDL.LU R7, [R1+0x2fc] ;  /* 0x0002fc0001077983 */ /* 0x000f240000300800 */
[----:B------:R-:W2:Y:S02]  /*eefc0*/  LDL.LU.64 R18, [R1+0x68] ;  /* 0x0000680001127983 */ /* 0x000ea40000300a00 */
[----:B--2---:R0:W-:Y:S04]  /*eefd0*/  STL.64 [R1+0x70d0], R18 ;  /* 0x0070d01201007387 */ /* 0x0041e80000100a00 */
[----:B0-----:R-:W2:Y:S04]  /*eefe0*/  LDL.LU.64 R18, [R1+0x78] ;  /* 0x0000780001127983 */ /* 0x001ea80000300a00 */
[----:B--2---:R0:W-:Y:S04]  /*eeff0*/  STL.64 [R1+0x70e8], R18 ;  /* 0x0070e81201007387 */ /* 0x0041e80000100a00 */
[----:B0-----:R-:W2:Y:S04]  /*ef000*/  LDL.LU.64 R18, [R1+0x88] ;  /* 0x0000880001127983 */ /* 0x001ea80000300a00 */
[----:B--2---:R0:W-:Y:S04]  /*ef010*/  STL.64 [R1+0x7100], R18 ;  /* 0x0071001201007387 */ /* 0x0041e80000100a00 */
[----:B0-----:R-:W4:Y:S01]  /*ef020*/  LDL.LU.64 R18, [R1+0x98] ;  /* 0x0000980001127983 */ /* 0x001f220000300a00 */
[----:B---3--:R-:W-:Y:S02]  /*ef030*/  STL.64 [R1+0x70b0], R14 ;  /* 0x0070b00e01007387 */ /* 0x008fe40000100a00 */
[----:B------:R0:W-:Y:S02]  /*ef040*/  STL.64 [R1+0x70a8], R12 ;  /* 0x0070a80c01007387 */ /* 0x0001e40000100a00 */
        /* <DEDUP_REMOVED lines=34> */
[----:B------:R0:W-:Y:S02]  /*ef270*/  STL.64 [R1+0x2f0], R4 ;  /* 0x0002f00401007387 */ /* 0x0001e40000100a00 */
[----:B------:R1:W-:Y:S02]  /*ef280*/  STL.64 [R1+0x2f8], R6 ;  /* 0x0002f80601007387 */ /* 0x0003e40000100a00 */
[----:B0-----:R-:W-:Y:S01]  /*ef290*/  IMAD.MOV.U32 R5, RZ, RZ, R18 ;  /* 0x000000ffff057224 */ /* 0x001fe200078e0012 */
[----:B-1----:R-:W2:Y:S01]  /*ef2a0*/  LDL.LU.64 R6, [R1+0x7108] ;  /* 0x0071080001067983 */ /* 0x002ea20000300a00 */
        /* <DEDUP_REMOVED lines=56> */
[----:B------:R-:W4:Y:S11]  /*ef630*/  LDL.LU.64 R10, [R1+0x7080] ;  /* 0x00708000010a7983 */ /* 0x000f360000300a00 */
[----:B------:R-:W-:Y:S11]  /*ef640*/  @!UPT UIADD3 URZ, URZ, URZ, URZ ;  /* 0x0000003f3f3ff290 */ /* 0x000ff6000fffe03f */
[----:B------:R-:W-:Y:S01]  /*ef650*/  STL.64 [R1+0x920], R12 ;  /* 0x0009200c01007387 */ /* 0x000fe20000100a00 */
[----:B------:R0:W-:Y:S03]  /*ef660*/  STL.64 [R1+0x928], R14 ;  /* 0x0009280e01007387 */ /* 0x0001e60000100a00 */
[----:B0-----:R-:W3:Y:S01]  /*ef670*/  LDL.LU.64 R14, [R1+0x7078] ;  /* 0x00707800010e7983 */ /* 0x001ee20000300a00 */
[----:B------:R-:W3:Y:S01]  /*ef680*/  LDL.LU.64 R12, [R1+0x7070] ;  /* 0x00707000010c7983 */ /* 0x000ee20000300a00 */
        /* <DEDUP_REMOVED lines=9> */
[----:B------:R-:W2:Y:S11]  /*ef720*/  LDL.LU.64 R12, [R1+0x7048] ;  /* 0x00704800010c7983 */ /* 0x000eb60000300a00 */
[----:B------:R-:W-:Y:S09]  /*ef730*/  @!UPT UIADD3 URZ, URZ, URZ, URZ ;  /* 0x0000003f3f3ff290 */ /* 0x000ff2000fffe03f */
        /* <DEDUP_REMOVED lines=10> */
[----:B------:R-:W4:Y:S02]  /*ef7e0*/  LDL.LU.64 R8, [R1+0x7028] ;  /* 0x0070280001087983 */ /* 0x000f240000300a00 */
[----:B------:R-:W3:Y:S02]  /*ef7f0*/  LDL.LU R26, [R1+0xe8] ;  /* 0x0000e800011a7983 */ /* 0x000ee40000300800 */
[----:B------:R-:W3:Y:S02]  /*ef800*/  LDL.LU R27, [R1+0xec] ;  /* 0x0000ec00011b7983 */ /* 0x000ee40000300800 */
[C---:B---3--:R-:W-:Y:S11]  /*ef810*/  HMMA.16816.F32.BF16 R24, R16.reuse, R14, R24 ;  /* 0x0000000e1018723c */ /* 0x048ff60000041818 */
[----:B------:R-:W-:Y:S11]  /*ef820*/  @!UPT UIADD3 URZ, URZ, URZ, URZ ;  /* 0x0000003f3f3ff290 */ /* 0x000ff6000fffe03f */
[----:B------:R-:W-:Y:S01]  /*ef830*/  @!UPT UIADD3 URZ, URZ, URZ, URZ ;  /* 0x0000003f3f3ff290 */ /* 0x000fe2000fffe03f */
[----:B------:R-:W-:Y:S01]  /*ef840*/  STL.64 [R1+0x8e0], R24 ;  /* 0x0008e01801007387 */ /* 0x000fe20000100a00 */
[----:B------:R2:W-:Y:S02]  /*ef850*/  STL.64 [R1+0x8e8], R26 ;  /* 0x0008e81a01007387 */ /* 0x0005e40000100a00 */
[----:B--2---:R-:W-:Y:S01]  /*ef860*/  HMMA.16816.F32.BF16 R24, R16, R10, R20 ;  /* 0x0000000a1018723c */ /* 0x004fe20000041814 */
        /* <DEDUP_REMOVED lines=17> */
[----:B------:R-:W-:Y:S02]  /*ef980*/  STL.64 [R1+0x8], R26 ;  /* 0x0000081a01007387 */ /* 0x000fe40000100a00 */
[----:B------:R-:W0:Y:S02]  /*ef990*/  LDSM.16.M88.4 R24, [R6+0xc180] ;  /* 0x00c180000618783b */ /* 0x000e240000000200 */
[----:B0-----:R0:W-:Y:S02]  /*ef9a0*/  STL [R1+0x6524], R26 ;  /* 0x0065241a01007387 */ /* 0x0011e40000100800 */
[----:B------:R1:W-:Y:S02]  /*ef9b0*/  STL [R1+0x6520], R27 ;  /* 0x0065201b01007387 */ /* 0x0003e40000100800 */
[----:B0-----:R-:W-:-:S02]  /*ef9c0*/  IMAD.MOV.U32 R26, RZ, RZ, R13 ;  /* 0x000000ffff1a7224 */ /* 0x001fc400078e000d */
[----:B-1----:R-:W-:Y:S02]  /*ef9d0*/  IMAD.MOV.U32 R27, RZ, RZ, R12 ;  /* 0x000000ffff1b7224 */ /* 0x002fe400078e000c */
[----:B------:R-:W0:Y:S04]  /*ef9e0*/  LDSM.16.M88.4 R12, [R6+0x10180] ;  /* 0x01018000060c783b */ /* 0x000e280000000200 */
[----:B------:R-:W-:Y:S04]  /*ef9f0*/  STL.64 [R1+0x6ee0], R24 ;  /* 0x006ee01801007387 */ /* 0x000fe80000100a00 */
[----:B0-----:R-:W-:Y:S01]  /*efa00*/  STL [R1+0x650c], R14 ;  /* 0x00650c0e01007387 */ /* 0x001fe20000100800 */
[----:B------:R-:W-:Y:S02]  /*efa10*/  STL [R1+0x6508], R15 ;  /* 0x0065080f01007387 */ /* 0x000fe40000100800 */
[----:B------:R0:W-:Y:S02]  /*efa20*/  STL.64 [R1+0x6ed8], R12 ;  /* 0x006ed80c01007387 */ /* 0x0001e40000100a00 */
[----:B0-----:R-:W2:Y:S01]  /*efa30*/  LDL.LU R12, [R1+0x880] ;  /* 0x00088000010c7983 */ /* 0x001ea20000300800 */
[----:B------:R-:W2:Y:S02]  /*efa40*/  LDL.LU R13, [R1+0x884] ;  /* 0x00088400010d7983 */ /* 0x000ea40000300800 */
[----:B----4-:R-:W-:-:S02]  /*efa50*/  IMAD.MOV.U32 R14, RZ, RZ, R9 ;  /* 0x000000ffff0e7224 */ /* 0x010fc400078e0009 */
        /* <DEDUP_REMOVED lines=9> */
[----:B------:R-:W-:Y:S04]  /*efaf0*/  LDSM.16.M88.4 R24, [R6+0x20180] ;  /* 0x020180000618783b */ /* 0x000fe80000000200 */
[----:B0-----:R-:W-:Y:S02]  /*efb00*/  IMAD.MOV.U32 R11, RZ, RZ, R12 ;  /* 0x000000ffff0b7224 */ /* 0x001fe400078e000c */
[----:B------:R-:W-:Y:S01]  /*efb10*/  IMAD.MOV.U32 R10, RZ, RZ, R13 ;  /* 0x000000ffff0a7224 */ /* 0x000fe200078e000d */
[----:B------:R-:W-:Y:S01]  /*efb20*/  STL.64 [R1+0x30], R12 ;  /* 0x0000300c01007387 */ /* 0x000fe20000100a00 */
[----:B------:R-:W-:Y:S02]  /*efb30*/  STL.64 [R1+0x38], R14 ;  /* 0x0000380e01007387 */ /* 0x000fe40000100a00 */
[----:B------:R-:W-:Y:S01]  /*efb40*/  LDSM.16.M88.4 R12, [R6+0x24180] ;  /* 0x02418000060c783b */ /* 0x000fe20000000200 */
[----:B------:R-:W-:Y:S03]  /*efb50*/  STL.64 [R1+0x6ef0], R10 ;  /* 0x006ef00a01007387 */ /* 0x000fe60000100a00 */
[----:B------:R-:W-:Y:S02]  /*efb60*/  STL.64 [R1+0x6ee8], R8 ;  /* 0x006ee80801007387 */ /* 0x000fe40000100a00 */
[----:B------:R-:W0:Y:S02]  /*efb70*/  LDSM.16.M88.4 R8, [R6+0x1c180] ;  /* 0x01c180000608783b */ /* 0x000e240000000200 */
[----:B0-----:R-:W-:Y:S02]  /*efb80*/  STL.64 [R1+0x150], R8 ;  /* 0x0001500801007387 */ /* 0x001fe40000100a00 */
[----:B------:R-:W-:Y:S02]  /*efb90*/  STL.64 [R1+0x158], R10 ;  /* 0x0001580a01007387 */ /* 0x000fe40000100a00 */
[----:B------:R0:W-:Y:S02]  /*efba0*/  STL.64 [R1+0x140], R24 ;  /* 0x0001401801007387 */ /* 0x0001e40000100a00 */
[----:B------:R-:W-:Y:S01]  /*efbb0*/  STL.64 [R1+0x148], R26 ;  /* 0x0001481a01007387 */ /* 0x000fe20000100a00 */
[----:B------:R-:W1:Y:S04]  /*efbc0*/  LDSM.16.M88.4 R8, [R6+0x28180] ;  /* 0x028180000608783b */ /* 0x000e680000000200 */
[----:B0-----:R-:W2:Y:S01]  /*efbd0*/  LDL.64 R24, [R1] ;  /* 0x0000000001187983 */ /* 0x001ea20000100a00 */
[----:B------:R-:W-:Y:S02]  /*efbe0*/  STL.64 [R1+0x130], R12 ;  /* 0x0001300c01007387 */ /* 0x000fe40000100a00 */
[----:B------:R-:W-:Y:S02]  /*efbf0*/  STL.64 [R1+0x138], R14 ;  /* 0x0001380e01007387 */ /* 0x000fe40000100a00 */
[----:B------:R-:W0:Y:S01]  /*efc00*/  LDSM.16.M88.4 R12, [R6+0x2c180] ;  /* 0x02c18000060c783b */ /* 0x000e220000000200 */
[----:B------:R-:W-:-:S02]  /*efc10*/  IMAD.MOV.U32 R22, RZ, RZ, R2 ;  /* 0x000000ffff167224 */ /* 0x000fc400078e0002 */
[----:B------:R-:W-:Y:S01]  /*efc20*/  IMAD.MOV.U32 R23, RZ, RZ, R4 ;  /* 0x000000ffff177224 */ /* 0x000fe200078e0004 */
[----:B--2---:R-:W-:Y:S01]  /*efc30*/  STL.64 [R1+0x6ef8], R24 ;  /* 0x006ef81801007387 */ /* 0x004fe20000100a00 */
[----:B-1----:R-:W-:Y:S02]  /*efc40*/  STL.64 [R1+0x120], R8 ;  /* 0x0001200801007387 */ /* 0x002fe40000100a00 */
[----:B------:R-:W-:Y:S02]  /*efc50*/  STL.64 [R1+0x128], R10 ;  /* 0x0001280a01007387 */ /* 0x000fe40000100a00 */
[----:B------:R-:W1:Y:S04]  /*efc60*/  LDSM.16.M88.4 R8, [R6+0x30180] ;  /* 0x030180000608783b */ /* 0x000e680000000200 */
[----:B0-----:R-:W-:Y:S01]  /*efc70*/  STL.64 [R1+0x110], R12 ;  /* 0x0001100c01007387 */ /* 0x001fe20000100a00 */
[----:B------:R-:W-:Y:S02]  /*efc80*/  STL.64 [R1+0x118], R14 ;  /* 0x0001180e01007387 */ /* 0x000fe40000100a00 */
[----:B------:R-:W0:Y:S04]  /*efc90*/  LDSM.16.M88.4 R12, [R6+0x34180] ;  /* 0x03418000060c783b */ /* 0x000e280000000200 */
[----:B------:R-:W2:Y:S01]  /*efca0*/  LDL.LU R2, [R1+0x7020] ;  /* 0x0070200001027983 */ /* 0x000ea20000300800 */
[----:B-1----:R-:W-:Y:S01]  /*efcb0*/  STL.64 [R1+0x100], R8 ;  /* 0x0001000801007387 */ /* 0x002fe20000100a00 */
[----:B------:R-:W-:Y:S02]  /*efcc0*/  STL.64 [R1+0x108], R10 ;  /* 0x0001080a01007387 */ /* 0x000fe40000100a00 */
[----:B------:R-:W3:Y:S02]  /*efcd0*/  LDL.LU R4, [R1+0x701c] ;  /* 0x00701c0001047983 */ /* 0x000ee40000300800 */
[----:B------:R1:W-:Y:S01]  /*efce0*/  STL.64 [R1+0x6f20], R22 ;  /* 0x006f201601007387 */ /* 0x0003e20000100a00 */
[----:B0-----:R-:W-:Y:S01]  /*efcf0*/  STL.64 [R1+0xf0], R12 ;  /* 0x0000f00c01007387 */ /* 0x001fe20000100a00 */
[----:B------:R-:W-:Y:S02]  /*efd00*/  STL.64 [R1+0xf8], R14 ;  /* 0x0000f80e01007387 */ /* 0x000fe40000100a00 */
[----:B------:R-:W0:Y:S04]  /*efd10*/  LDSM.16.M88.4 R12, [R6+0x38180] ;  /* 0x03818000060c783b */ /* 0x000e280000000200 */
[----:B-1----:R-:W-:-:S02]  /*efd20*/  IMAD.MOV.U32 R22, RZ, RZ, R28 ;  /* 0x000000ffff167224 */ /* 0x002fc400078e001c */
[----:B------:R-:W-:Y:S01]  /*efd30*/  IMAD.MOV.U32 R23, RZ, RZ, R0 ;  /* 0x000000ffff177224 */ /* 0x000fe200078e0000 */
[----:B------:R-:W4:Y:S01]  /*efd40*/  LDL.LU R28, [R1+0x7018] ;  /* 0x00701800011c7983 */ /* 0x000f220000300800 */
[----:B------:R-:W2:Y:S02]  /*efd50*/  LDL.LU R0, [R1+0x7014] ;  /* 0x0070140001007983 */ /* 0x000ea40000300800 */
[----:B------:R-:W-:Y:S01]  /*efd60*/  IMAD.MOV.U32 R8, RZ, RZ, R20 ;  /* 0x000000ffff087224 */ /* 0x000fe200078e0014 */
[----:B------:R1:W-:Y:S01]  /*efd70*/  STL.64 [R1+0x6f38], R22 ;  /* 0x006f381601007387 */ /* 0x0003e20000100a00 */
[----:B------:R-:W-:Y:S02]  /*efd80*/  IMAD.MOV.U32 R9, RZ, RZ, R7 ;  /* 0x000000ffff097224 */ /* 0x000fe400078e0007 */
[----:B-1----:R-:W-:Y:S02]  /*efd90*/  IMAD.MOV.U32 R22, RZ, RZ, R5 ;  /* 0x000000ffff167224 */ /* 0x002fe400078e0005 */
[----:B------:R-:W-:Y:S01]  /*efda0*/  IMAD.MOV.U32 R23, RZ, RZ, R3 ;  /* 0x000000ffff177224 */ /* 0x000fe200078e0003 */
[----:B------:R-:W2:Y:S01]  /*efdb0*/  LDL.LU R5, [R1+0x7010] ;  /* 0x0070100001057983 */ /* 0x000ea20000300800 */
[----:B------:R-:W2:Y:S03]  /*efdc0*/  LDL.LU R3, [R1+0x700c] ;  /* 0x00700c0001037983 */ /* 0x000ea60000300800 */
[----:B------:R-:W-:Y:S01]  /*efdd0*/  STL.64 [R1+0x6f50], R22 ;  /* 0x006f501601007387 */ /* 0x000fe20000100a00 */
[----:B------:R1:W-:Y:S03]  /*efde0*/  STL.64 [R1+0x6f00], R8 ;  /* 0x006f000801007387 */ /* 0x0003e60000100a00 */
[----:B-1----:R-:W2:Y:S01]  /*efdf0*/  LDL.64 R8, [R1+0x20] ;  /* 0x0000200001087983 */ /* 0x002ea20000100a00 */
[----:B------:R-:W-:-:S03]  /*efe00*/  IMAD.MOV.U32 R23, RZ, RZ, R29 ;  /* 0x000000ffff177224 */ /* 0x000fc600078e001d */
[----:B--2---:R1:W-:Y:S04]  /*efe10*/  STL.64 [R1+0x6f18], R8 ;  /* 0x006f180801007387 */ /* 0x0043e80000100a00 */
[----:B-1----:R-:W2:Y:S01]  /*efe20*/  LDL.LU R8, [R1+0x500] ;  /* 0x0005000001087983 */ /* 0x002ea20000300800 */
        /* <DEDUP_REMOVED lines=9> */
[----:B-1----:R-:W2:Y:S01]  /*efec0*/  LDL.LU R8, [R1+0x840] ;  /* 0x0008400001087983 */ /* 0x002ea20000300800 */
        /* <DEDUP_REMOVED lines=10> */
[----:B-1----:R-:W2:Y:S01]  /*eff70*/  LDL.LU R8, [R1+0x850] ;  /* 0x0008500001087983 */ /* 0x002ea20000300800 */
        /* <DEDUP_REMOVED lines=41> */
[----:B------:R-:W2:Y:S02]  /*f0210*/  LDL.LU R11, [R1+0x8ac] ;  /* 0x0008ac00010b7983 */ /* 0x000ea40000300800 */
[----:B------:R-:W-:-:S02]  /*f0220*/  IMAD.MOV.U32 R22, RZ, RZ, R5 ;  /* 0x000000ffff167224 */ /* 0x000fc400078e0005 */
[----:B----4-:R-:W-:Y:S02]  /*f0230*/  IMAD.MOV.U32 R23, RZ, RZ, R4 ;  /* 0x000000ffff177224 */ /* 0x010fe400078e0004 */
[----:B------:R-:W1:Y:S04]  /*f0240*/  LDSM.16.M88.4 R4, [R6+0x3c180] ;  /* 0x03c180000604783b */ /* 0x000e680000000200 */
[----:B--2---:R-:W-:Y:S01]  /*f0250*/  STL.64 [R1+0x6fc0], R10 ;  /* 0x006fc00a01007387 */ /* 0x004fe20000100a00 */
[----:B------:R2:W-:Y:S03]  /*f0260*/  STL.64 [R1+0x6fb8], R8 ;  /* 0x006fb80801007387 */ /* 0x0005e60000100a00 */
[----:B--2---:R-:W2:Y:S01]  /*f0270*/  LDL.LU R8, [R1+0x8b0] ;  /* 0x0008b00001087983 */ /* 0x004ea20000300800 */
[----:B------:R-:W2:Y:S02]  /*f0280*/  LDL.LU R9, [R1+0x8b4] ;  /* 0x0008b40001097983 */ /* 0x000ea40000300800 */
[----:B------:R-:W4:Y:S02]  /*f0290*/  LDL.LU R10, [R1+0x8b8] ;  /* 0x0008b800010a7983 */ /* 0x000f240000300800 */
[----:B------:R-:W4:Y:S02]  /*f02a0*/  LDL.LU R11, [R1+0x8bc] ;  /* 0x0008bc00010b7983 */ /* 0x000f240000300800 */
[----:B----4-:R-:W-:Y:S01]  /*f02b0*/  STL.64 [R1+0x6fd8], R10 ;  /* 0x006fd80a01007387 */ /* 0x010fe20000100a00 */
[----:B--2---:R2:W-:Y:S03]  /*f02c0*/  STL.64 [R1+0x6fd0], R8 ;  /* 0x006fd00801007387 */ /* 0x0045e60000100a00 */
[----:B--2---:R-:W2:Y:S01]  /*f02d0*/  LDL.LU R8, [R1+0x8c0] ;  /* 0x0008c00001087983 */ /* 0x004ea20000300800 */
[----:B------:R-:W2:Y:S02]  /*f02e0*/  LDL.LU R9, [R1+0x8c4] ;  /* 0x0008c40001097983 */ /* 0x000ea40000300800 */
[----:B------:R-:W2:Y:S02]  /*f02f0*/  LDL.LU R10, [R1+0x8c8] ;  /* 0x0008c800010a7983 */ /* 0x000ea40000300800 */
[----:B------:R-:W2:Y:S01]  /*f0300*/  LDL.LU R11, [R1+0x8cc] ;  /* 0x0008cc00010b7983 */ /* 0x000ea20000300800 */
[----:B------:R-:W4:Y:S01]  /*f0310*/  LDL.LU R24, [R1+0x4e0] ;  /* 0x0004e00001187983 */ /* 0x000f220000300800 */
[----:B------:R-:W4:Y:S02]  /*f0320*/  LDL.LU R25, [R1+0x4e4] ;  /* 0x0004e40001197983 */ /* 0x000f240000300800 */
[----:B------:R-:W4:Y:S02]  /*f0330*/  LDL.LU R26, [R1+0x4e8] ;  /* 0x0004e800011a7983 */ /* 0x000f240000300800 */
[----:B------:R-:W4:Y:S01]  /*f0340*/  LDL.LU R27, [R1+0x4ec] ;  /* 0x0004ec00011b7983 */ /* 0x000f220000300800 */
[----:B0-----:R0:W-:Y:S01]  /*f0350*/  STL.64 [R1+0xe0], R12 ;  /* 0x0000e00c01007387 */ /* 0x0011e20000100a00 */
[----:B------:R1:W-:Y:S03]  /*f0360*/  STL.64 [R1+0xe8], R14 ;  /* 0x0000e80e01007387 */ /* 0x0003e60000100a00 */
[----:B0-----:R-:W3:Y:S01]  /*f0370*/  LDL.LU R12, [R1+0x4c0] ;  /* 0x0004c000010c7983 */ /* 0x001ee20000300800 */
[----:B------:R-:W3:Y:S02]  /*f0380*/  LDL.LU R13, [R1+0x4c4] ;  /* 0x0004c400010d7983 */ /* 0x000ee40000300800 */
[----:B-1----:R-:W3:Y:S02]  /*f0390*/  LDL.LU R14, [R1+0x4c8] ;  /* 0x0004c800010e7983 */ /* 0x002ee40000300800 */
[----:B------:R-:W3:Y:S01]  /*f03a0*/  LDL.LU R15, [R1+0x4cc] ;  /* 0x0004cc00010f7983 */ /* 0x000ee20000300800 */
[----:B------:R-:W-:Y:S01]  /*f03b0*/  STL.64 [R1+0xd0], R4 ;  /* 0x0000d00401007387 */ /* 0x000fe20000100a00 */
[----:B------:R0:W-:Y:S03]  /*f03c0*/  STL.64 [R1+0xd8], R6 ;  /* 0x0000d80601007387 */ /* 0x0001e60000100a00 */
[----:B0-----:R-:W3:Y:S01]  /*f03d0*/  LDL.LU R7, [R1+0x6fe0] ;  /* 0x006fe00001077983 */ /* 0x001ee20000300800 */
[C---:B--2---:R-:W-:Y:S03]  /*f03e0*/  HMMA.16816.F32.BF16 R20, R16.reuse, R22, R8 ;  /* 0x000000161014723c */ /* 0x044fe60000041808 */
[----:B---3--:R-:W0:Y:S04]  /*f03f0*/  LDSM.16.MT88.4 R4, [R7+0x4c080] ;  /* 0x04c080000704783b */ /* 0x008e280000004200 */
[----:B0-----:R-:W-:Y:S01]  /*f0400*/  STL.64 [R1+0x6e40], R6 ;  /* 0x006e400601007387 */ /* 0x001fe20000100a00 */
[----:B------:R0:W-:Y:S03]  /*f0410*/  STL.64 [R1+0x6e38], R4 ;  /* 0x006e380401007387 */ /* 0x0001e60000100a00 */
[----:B0-----:R-:W2:Y:S01]  /*f0420*/  LDL.LU R4, [R1+0x4f0] ;  /* 0x0004f00001047983 */ /* 0x001ea20000300800 */
        /* <DEDUP_REMOVED lines=58> */
[----:B------:R-:W2:Y:S01]  /*f07d0*/  LDL.LU.64 R8, [R1+0x6f18] ;  /* 0x006f180001087983 */ /* 0x000ea20000300a00 */
[----:B------:R-:W2:Y:S02]  /*f07e0*/  LDL.LU.64 R22, [R1+0x6f10] ;  /* 0x006f100001167983 */ /* 0x000ea40000300a00 */
        /* <DEDUP_REMOVED lines=16> */
[----:B------:R0:W-:Y:S02]  /*f08f0*/  STL.64 [R1+0x6e78], R4 ;  /* 0x006e780401007387 */ /* 0x0001e40000100a00 */
[----:B0-----:R-:W2:Y:S01]  /*f0900*/  LDL.LU R4, [R1+0x4d0] ;  /* 0x0004d00001047983 */ /* 0x001ea20000300800 */
[----:B------:R-:W2:Y:S02]  /*f0910*/  LDL.LU R5, [R1+0x4d4] ;  /* 0x0004d40001057983 */ /* 0x000ea40000300800 */
[----:B------:R-:W2:Y:S02]  /*f0920*/  LDL.LU R6, [R1+0x4d8] ;  /* 0x0004d80001067983 */ /* 0x000ea40000300800 */
[----:B------:R-:W2:Y:S01]  /*f0930*/  LDL.LU R7, [R1+0x4dc] ;  /* 0x0004dc0001077983 */ /* 0x000ea20000300800 */
[C---:B----4-:R-:W-:Y:S01]  /*f0940*/  HMMA.16816.F32.BF16 R8, R20.reuse, R8, R24 ;  /* 0x000000081408723c */ /* 0x050fe20000041818 */
[----:B------:R-:W2:Y:S11]  /*f0950*/  LDL.LU.64 R24, [R1+0x6ef8] ;  /* 0x006ef80001187983 */ /* 0x000eb60000300a00 */
[----:B------:R-:W-:Y:S11]  /*f0960*/  @!UPT UIADD3 URZ, URZ, URZ, URZ ;  /* 0x0000003f3f3ff290 */ /* 0x000ff6000fffe03f */
[----:B------:R-:W-:Y:S01]  /*f0970*/  STL.64 [R1+0x4e0], R8 ;  /* 0x0004e00801007387 */ /* 0x000fe20000100a00 */
[----:B------:R0:W-:Y:S03]  /*f0980*/  STL.64 [R1+0x4e8], R10 ;  /* 0x0004e80a01007387 */ /* 0x0001e60000100a00 */
[----:B0-----:R-:W4:Y:S01]  /*f0990*/  LDL.LU.64 R10, [R1+0x6ef0] ;  /* 0x006ef000010a7983 */ /* 0x001f220000300a00 */
[----:B------:R-:W3:Y:S01]  /*f09a0*/  LDL.LU.64 R8, [R1+0x6ee8] ;  /* 0x006ee80001087983 */ /* 0x000ee20000300a00 */
[C---:B--2---:R-:W-:Y:S11]  /*f09b0*/  HMMA.16816.F32.BF16 R4, R20.reuse, R24, R4 ;  /* 0x000000181404723c */ /* 0x044ff60000041804 */
[----:B------:R-:W-:Y:S11]  /*f09c0*/  @!UPT UIADD3 URZ, URZ, URZ, URZ ;  /* 0x0000003f3f3ff290 */ /* 0x000ff6000fffe03f */
[----:B------:R-:W-:Y:S01]  /*f09d0*/  @!UPT UIADD3 URZ, URZ, URZ, URZ ;  /* 0x0000003f3f3ff290 */ /* 0x000fe2000fffe03f */
[----:B------:R-:W-:Y:S01]  /*f09e0*/  STL.64 [R1+0x4d0], R4 ;  /* 0x0004d00401007387 */ /* 0x000fe20000100a00 */
[----:B------:R0:W-:Y:S02]  /*f09f0*/  STL.64 [R1+0x4d8], R6 ;  /* 0x0004d80601007387 */ /* 0x0001e40000100a00 */
[----:B0-----:R-:W-:Y:S02]  /*f0a00*/  IMAD.MOV.U32 R7, RZ, RZ, R24 ;  /* 0x000000ffff077224 */ /* 0x001fe400078e0018 */
[----:B------:R-:W-:Y:S02]  /*f0a10*/  IMAD.MOV.U32 R6, RZ, RZ, R25 ;  /* 0x000000ffff067224 */ /* 0x000fe400078e0019 */
[----:B------:R-:W2:Y:S03]  /*f0a20*/  LDL.LU.64 R24, [R1+0x6ee0] ;  /* 0x006ee00001187983 */ /* 0x000ea60000300a00 */
[----:B------:R-:W-:Y:S02]  /*f0a30*/  STL.64 [R1+0x6ea8], R6 ;  /* 0x006ea80601007387 */ /* 0x000fe40000100a00 */
[----:B------:R-:W3:Y:S02]  /*f0a40*/  LDL.LU R4, [R1+0x4b0] ;  /* 0x0004b00001047983 */ /* 0x000ee40000300800 */
[----:B------:R-:W3:Y:S01]  /*f0a50*/  LDL.LU R5, [R1+0x4b4] ;  /* 0x0004b40001057983 */ /* 0x000ee20000300800 */
[----:B--2---:R-:W-:Y:S11]  /*f0a60*/  HMMA.16816.F32.BF16 R12, R20, R24, R12 ;  /* 0x00000018140c723c */ /* 0x004ff6000004180c */
[----:B------:R-:W-:Y:S11]  /*f0a70*/  @!UPT UIADD3 URZ, URZ, URZ, URZ ;  /* 0x0000003f3f3ff290 */ /* 0x000ff6000fffe03f */
[----:B------:R-:W-:Y:S01]  /*f0a80*/  @!UPT UIADD3 URZ, URZ, URZ, URZ ;  /* 0x0000003f3f3ff290 */ /* 0x000fe2000fffe03f */
[----:B------:R0:W-:Y:S04]  /*f0a90*/  STL.64 [R1+0x4c0], R12 ;  /* 0x0004c00c01007387 */ /* 0x0001e80000100a00 */
[----:B0-----:R-:W3:Y:S01]  /*f0aa0*/  LDL.LU.64 R12, [R1+0x6ed8] ;  /* 0x006ed800010c7983 */ /* 0x001ee20000300a00 */
        /* <DEDUP_REMOVED lines=8> */
[----:B------:R-:W-:-:S03]  /*f0b30*/  IMAD.MOV.U32 R29, RZ, RZ, R14 ;  /* 0x000000ffff1d7224 */ /* 0x000fc600078e000e */
[C---:B---3--:R-:W-:Y:S01]  /*f0b40*/  HMMA.16816.F32.BF16 R4, R20.reuse, R12, R4 ;  /* 0x0000000c1404723c */ /* 0x048fe20000041804 */
[----:B--2---:R-:W-:Y:S01]  /*f0b50*/  STL.64 [R1+0x6ec8], R26 ;  /* 0x006ec81a01007387 */ /* 0x004fe20000100a00 */
[----:B------:R-:W-:Y:S02]  /*f0b60*/  STL.64 [R1+0x6ec0], R24 ;  /* 0x006ec01801007387 */ /* 0x000fe40000100a00 */
[----:B------:R-:W-:Y:S02]  /*f0b70*/  STL [R1+0x6614], R28 ;  /* 0x0066141c01007387 */ /* 0x000fe40000100800 */
[----:B------:R0:W-:Y:S02]  /*f0b80*/  STL [R1+0x6610], R29 ;  /* 0x0066101d01007387 */ /* 0x0001e40000100800 */
[----:B0-----:R-:W2:Y:S01]  /*f0b90*/  LDL R29, [R1+0x3f88] ;  /* 0x003f8800011d7983 */ /* 0x001ea20000100800 */
[----:B------:R0:W-:Y:S03]  /*f0ba0*/  STL.64 [R1+0x6eb8], R12 ;  /* 0x006eb80c01007387 */ /* 0x0001e60000100a00 */
[----:B0-----:R-:W3:Y:S01]  /*f0bb0*/  LDL.64 R12, [R1+0x150] ;  /* 0x00015000010c7983 */ /* 0x001ee20000100a00 */
[----:B------:R-:W-:Y:S10]  /*f0bc0*/  HMMA.16816.F32.BF16 R16, R20, R8, R16 ;  /* 0x000000081410723c */ /* 0x000ff40000041810 */
[----:B------:R-:W-:Y:S02]  /*f0bd0*/  STL.64 [R1+0x4b0], R4 ;  /* 0x0004b00401007387 */ /* 0x000fe40000100a00 */
[----:B------:R-:W-:Y:S01]  /*f0be0*/  STL.64 [R1+0x4b8], R6 ;  /* 0x0004b80601007387 */ /* 0x000fe20000100a00 */
[----:B---3--:R0:W-:Y:S04]  /*f0bf0*/  STL.64 [R1+0x6ed0], R12 ;  /* 0x006ed00c01007387 */ /* 0x0081e80000100a00 */
[----:B0-----:R-:W3:Y:S01]  /*f0c00*/  LDL.LU R12, [R1+0x830] ;  /* 0x00083000010c7983 */ /* 0x001ee20000300800 */
[----:B------:R-:W3:Y:S02]  /*f0c10*/  LDL.LU R13, [R1+0x834] ;  /* 0x00083400010d7983 */ /* 0x000ee40000300800 */
[----:B------:R-:W3:Y:S02]  /*f0c20*/  LDL.LU R14, [R1+0x838] ;  /* 0x00083800010e7983 */ /* 0x000ee40000300800 */
[----:B------:R-:W3:Y:S01]  /*f0c30*/  LDL.LU R15, [R1+0x83c] ;  /* 0x00083c00010f7983 */ /* 0x000ee20000300800 */
[----:B------:R-:W3:Y:S01]  /*f0c40*/  LDL.64 R4, [R1+0x140] ;  /* 0x0001400001047983 */ /* 0x000ee20000100a00 */
[----:B------:R-:W-:Y:S02]  /*f0c50*/  STL.64 [R1+0x4a0], R16 ;  /* 0x0004a01001007387 */ /* 0x000fe40000100a00 */
[----:B------:R-:W-:Y:S02]  /*f0c60*/  STL.64 [R1+0x4a8], R18 ;  /* 0x0004a81201007387 */ /* 0x000fe40000100a00 */
[----:B--2---:R-:W0:Y:S04]  /*f0c70*/  LDSM.16.MT88.4 R16, [R29+0x4c000] ;  /* 0x04c000001d10783b */ /* 0x004e280000004200 */
[----:B------:R-:W-:Y:S04]  /*f0c80*/  STL [R1+0x6da8], R29 ;  /* 0x006da81d01007387 */ /* 0x000fe80000100800 */
[----:B0-----:R-:W-:Y:S01]  /*f0c90*/  STL.64 [R1+0x6cd0], R18 ;  /* 0x006cd01201007387 */ /* 0x001fe20000100a00 */
[----:B------:R0:W-:Y:S03]  /*f0ca0*/  STL.64 [R1+0x6cc8], R16 ;  /* 0x006cc81001007387 */ /* 0x0001e60000100a00 */
[----:B0-----:R-:W2:Y:S01]  /*f0cb0*/  LDL.64 R16, [R1+0xd0] ;  /* 0x0000d00001107983 */ /* 0x001ea20000100a00 */
[----:B----4-:R-:W-:-:S02]  /*f0cc0*/  IMAD.MOV.U32 R24, RZ, RZ, R11 ;  /* 0x000000ffff187224 */ /* 0x010fc400078e000b */
[----:B------:R-:W-:Y:S02]  /*f0cd0*/  IMAD.MOV.U32 R25, RZ, RZ, R10 ;  /* 0x000000ffff197224 */ /* 0x000fe400078e000a */
[----:B------:R-:W-:Y:S02]  /*f0ce0*/  IMAD.MOV.U32 R18, RZ, RZ, R2 ;  /* 0x000000ffff127224 */ /* 0x000fe400078e0002 */
[----:B------:R-:W-:-:S03]  /*f0cf0*/  IMAD.MOV.U32 R19, RZ, RZ, R0 ;  /* 0x000000ffff137224 */ /* 0x000fc600078e0000 */
[----:B---3--:R-:W-:Y:S11]  /*f0d00*/  HMMA.16816.F32.BF16 R24, R20, R24, R12 ;  /* 0x000000181418723c */ /* 0x008ff6000004180c */
[----:B------:R-:W-:Y:S11]  /*f0d10*/  @!UPT UIADD3 URZ, URZ, URZ, URZ ;  /* 0x0000003f3f3ff290 */ /* 0x000ff6000fffe03f */
[----:B------:R-:W-:Y:S02]  /*f0d20*/  @!UPT UIADD3 URZ, URZ, URZ, URZ ;  /* 0x0000003f3f3ff290 */ /* 0x000fe4000fffe03f */
[----:B------:R-:W-:Y:S02]  /*f0d30*/  IMAD.MOV.U32 R2, RZ, RZ, R26 ;  /* 0x000000ffff027224 */ /* 0x000fe400078e001a */
[----:B------:R-:W-:Y:S01]  /*f0d40*/  IMAD.MOV.U32 R0, RZ, RZ, R27 ;  /* 0x000000ffff007224 */ /* 0x000fe200078e001b */
[----:B--2---:R0:W-:Y:S04]  /*f0d50*/  STL.64 [R1+0x6e50], R16 ;  /* 0x006e501001007387 */ /* 0x0041e80000100a00 */
[----:B0-----:R-:W2:Y:S01]  /*f0d60*/  LDL.LU R16, [R1+0x810] ;  /* 0x0008100001107983 */ /* 0x001ea20000300800 */
[----:B------:R-:W3:Y:S02]  /*f0d70*/  LDL.LU.64 R12, [R1+0x6ed0] ;  /* 0x006ed000010c7983 */ /* 0x000ee40000300a00 */
[----:B------:R-:W-:-:S02]  /*f0d80*/  IMAD.MOV.U32 R17, RZ, RZ, R3 ;  /* 0x000000ffff117224 */ /* 0x000fc400078e0003 */
[----:B------:R0:W-:Y:S02]  /*f0d90*/  STL [R1+0x830], R24 ;  /* 0x0008301801007387 */ /* 0x0001e40000100800 */
[----:B------:R-:W-:Y:S01]  /*f0da0*/  IMAD.MOV.U32 R3, RZ, RZ, R25 ;  /* 0x000000ffff037224 */ /* 0x000fe200078e0019 */
[----:B------:R-:W4:Y:S04]  /*f0db0*/  LDL.LU.64 R26, [R1+0x6ec8] ;  /* 0x006ec800011a7983 */ /* 0x000f280000300a00 */
[----:B0-----:R-:W4:Y:S01]  /*f0dc0*/  LDL.LU.64 R24, [R1+0x6ec0] ;  /* 0x006ec00001187983 */ /* 0x001f220000300a00 */
[----:B------:R-:W-:Y:S02]  /*f0dd0*/  STL [R1+0x6618], R0 ;  /* 0x0066180001007387 */ /* 0x000fe40000100800 */
[----:B------:R-:W-:Y:S02]  /*f0de0*/  STL [R1+0x652c], R2 ;  /* 0x00652c0201007387 */ /* 0x000fe40000100800 */
[----:B------:R-:W-:Y:S02]  /*f0df0*/  STL [R1+0x6528], R3 ;  /* 0x0065280301007387 */ /* 0x000fe40000100800 */
[----:B---3--:R-:W-:-:S02]  /*f0e00*/  IMAD.MOV.U32 R10, RZ, RZ, R12 ;  /* 0x000000ffff0a7224 */ /* 0x008fc400078e000c */
[----:B------:R-:W-:Y:S01]  /*f0e10*/  IMAD.MOV.U32 R11, RZ, RZ, R13 ;  /* 0x000000ffff0b7224 */ /* 0x000fe200078e000d */
[C---:B----4-:R-:W-:Y:S01]  /*f0e20*/  HMMA.16816.F32.BF16 R24, R20.reuse, R12, R24 ;  /* 0x0000000c1418723c */ /* 0x050fe20000041818 */
[----:B------:R-:W3:Y:S11]  /*f0e30*/  LDL.LU.64 R12, [R1+0x6eb8] ;  /* 0x006eb800010c7983 */ /* 0x000ef60000300a00 */
[----:B------:R-:W-:Y:S11]  /*f0e40*/  @!UPT UIADD3 URZ, URZ, URZ, URZ ;  /* 0x0000003f3f3ff290 */ /* 0x000ff6000fffe03f */
[----:B------:R-:W-:Y:S01]  /*f0e50*/  @!UPT UIADD3 URZ, URZ, URZ, URZ ;  /* 0x0000003f3f3ff290 */ /* 0x000fe2000fffe03f */
[----:B------:R-:W-:Y:S02]  /*f0e60*/  IMAD.MOV.U32 R14, RZ, RZ, R24 ;  /* 0x000000ffff0e7224 */ /* 0x000fe400078e0018 */
[----:B------:R-:W-:Y:S01]  /*f0e70*/  IMAD.MOV.U32 R15, RZ, RZ, R25 ;  /* 0x000000ffff0f7224 */ /* 0x000fe200078e0019 */
[----:B------:R-:W-:Y:S01]  /*f0e80*/  STL.64 [R1+0x828], R26 ;  /* 0x0008281a01007387 */ /* 0x000fe20000100a00 */
[----:B------:R-:W4:Y:S03]  /*f0e90*/  LDL.LU.64 R24, [R1+0x6eb0] ;  /* 0x006eb00001187983 */ /* 0x000f260000300a00 */
[----:B------:R-:W-:Y:S04]  /*f0ea0*/  STL.64 [R1+0x6de0], R14 ;  /* 0x006de00e01007387 */ /* 0x000fe80000100a00 */
[----:B---3--:R0:W-:Y:S04]  /*f0eb0*/  STL.64 [R1+0x6dd8], R12 ;  /* 0x006dd80c01007387 */ /* 0x0081e80000100a00 */
[----:B0-----:R-:W3:Y:S01]  /*f0ec0*/  LDL.64 R12, [R1+0x120] ;  /* 0x00012000010c7983 */ /* 0x001ee20000100a00 */
[----:B--2---:R-:W-:Y:S03]  /*f0ed0*/  HMMA.16816.F32.BF16 R16, R20, R4, R16 ;  /* 0x000000041410723c */ /* 0x004fe60000041810 */
[----:B---3--:R0:W-:Y:S04]  /*f0ee0*/  STL.64 [R1+0x6e90], R12 ;  /* 0x006e900c01007387 */ /* 0x0081e80000100a00 */
[----:B0-----:R-:W2:Y:S01]  /*f0ef0*/  LDL.64 R12, [R1+0x130] ;  /* 0x00013000010c7983 */ /* 0x001ea20000100a00 */
[----:B------:R-:W-:Y:S02]  /*f0f00*/  STL [R1+0x6db0], R11 ;  /* 0x006db00b01007387 */ /* 0x000fe40000100800 */
[----:B------:R-:W-:Y:S02]  /*f0f10*/  STL [R1+0x6dac], R10 ;  /* 0x006dac0a01007387 */ /* 0x000fe40000100800 */
[----:B------:R0:W-:Y:S02]  /*f0f20*/  STL.64 [R1+0x6e88], R8 ;  /* 0x006e880801007387 */ /* 0x0001e40000100a00 */
[----:B0-----:R-:W3:Y:S01]  /*f0f30*/  LDL.LU R8, [R1+0x7f0] ;  /* 0x0007f00001087983 */ /* 0x001ee20000300800 */
[----:B------:R-:W3:Y:S02]  /*f0f40*/  LDL.LU R9, [R1+0x7f4] ;  /* 0x0007f40001097983 */ /* 0x000ee40000300800 */
[----:B------:R-:W2:Y:S02]  /*f0f50*/  LDL.LU R10, [R1+0x7f8] ;  /* 0x0007f800010a7983 */ /* 0x000ea40000300800 */
[----:B------:R-:W2:Y:S05]  /*f0f60*/  LDL.LU R11, [R1+0x7fc] ;  /* 0x0007fc00010b7983 */ /* 0x000eaa0000300800 */
        /* <DEDUP_REMOVED lines=8> */
[----:B------:R-:W3:Y:S01]  /*f0ff0*/  LDL.LU.64 R6, [R1+0x6ea8] ;  /* 0x006ea80001067983 */ /* 0x000ee20000300a00 */
[----:B------:R-:W2:Y:S02]  /*f1000*/  LDL.64 R16, [R1+0x100] ;  /* 0x0001000001107983 */ /* 0x000ea40000100a00 */
[----:B------:R-:W-:-:S02]  /*f1010*/  IMAD.MOV.U32 R29, RZ, RZ, R5 ;  /* 0x000000ffff1d7224 */ /* 0x000fc400078e0005 */
[----:B------:R-:W3:Y:S01]  /*f1020*/  LDL.64 R4, [R1+0x110] ;  /* 0x0001100001047983 */ /* 0x000ee20000100a00 */
[----:B------:R-:W-:Y:S02]  /*f1030*/  IMAD.MOV.U32 R26, RZ, RZ, R18 ;  /* 0x000000ffff1a7224 */ /* 0x000fe400078e0012 */
[----:B------:R-:W-:Y:S01]  /*f1040*/  IMAD.MOV.U32 R27, RZ, RZ, R19 ;  /* 0x000000ffff1b7224 */ /* 0x000fe200078e0013 */
[----:B--2---:R0:W-:Y:S04]  /*f1050*/  STL.64 [R1+0x6e80], R16 ;  /* 0x006e801001007387 */ /* 0x0041e80000100a00 */
[----:B0-----:R-:W3:Y:S01]  /*f1060*/  LDL.LU R16, [R1+0x7e0] ;  /* 0x0007e00001107983 */ /* 0x001ee20000300800 */
[----:B------:R-:W3:Y:S02]  /*f1070*/  LDL.LU R17, [R1+0x7e4] ;  /* 0x0007e40001117983 */ /* 0x000ee40000300800 */
[----:B------:R-:W3:Y:S02]  /*f1080*/  LDL.LU R18, [R1+0x7e8] ;  /* 0x0007e80001127983 */ /* 0x000ee40000300800 */
[----:B------:R-:W3:Y:S01]  /*f1090*/  LDL.LU R19, [R1+0x7ec] ;  /* 0x0007ec0001137983 */ /* 0x000ee20000300800 */
[----:B------:R-:W-:Y:S01]  /*f10a0*/  STL [R1+0x6db4], R29 ;  /* 0x006db41d01007387 */ /* 0x000fe20000100800 */
[----:B------:R-:W2:Y:S01]  /*f10b0*/  LDL R28, [R1+0x3f84] ;  /* 0x003f8400011c7983 */ /* 0x000ea20000100800 */
[C---:B------:R-:W-:Y:S02]  /*f10c0*/  HMMA.16816.F32.BF16 R8, R20.reuse, R12, R8 ;  /* 0x0000000c1408723c */ /* 0x040fe40000041808 */
[----:B--2---:R-:W-:Y:S01]  /*f10d0*/  STL [R1+0x6db8], R28 ;  /* 0x006db81c01007387 */ /* 0x004fe20000100800 */
[----:B------:R-:W-:Y:S02]  /*f10e0*/  STL [R1+0x66c0], R27 ;  /* 0x0066c01b01007387 */ /* 0x000fe40000100800 */
[----:B------:R0:W-:Y:S02]  /*f10f0*/  STL [R1+0x6644], R26 ;  /* 0x0066441a01007387 */ /* 0x0001e40000100800 */
[----:B------:R1:W-:Y:S01]  /*f1100*/  STL [R1+0x6620], R3 ;  /* 0x0066200301007387 */ /* 0x0003e20000100800 */
[----:B------:R-:W-:Y:S11]  /*f1110*/  STL [R1+0x661c], R2 ;  /* 0x00661c0201007387 */ /* 0x000ff60000100800 */
[----:B------:R-:W-:Y:S04]  /*f1120*/  @!UPT UIADD3 URZ, URZ, URZ, URZ ;  /* 0x0000003f3f3ff290 */ /* 0x000fe8000fffe03f */
[----:B------:R-:W-:Y:S02]  /*f1130*/  STL.64 [R1+0x800], R8 ;  /* 0x0008000801007387 */ /* 0x000fe40000100a00 */
[----:B------:R2:W-:Y:S02]  /*f1140*/  STL.64 [R1+0x808], R10 ;  /* 0x0008080a01007387 */ /* 0x0005e40000100a00 */
[----:B0-----:R-:W-:Y:S02]  /*f1150*/  IMAD.MOV.U32 R26, RZ, RZ, R12 ;  /* 0x000000ffff1a7224 */ /* 0x001fe400078e000c */
[----:B-1----:R-:W-:Y:S01]  /*f1160*/  IMAD.MOV.U32 R3, RZ, RZ, R13 ;  /* 0x000000ffff037224 */ /* 0x002fe200078e000d */
[----:B--2---:R-:W2:Y:S01]  /*f1170*/  LDL.LU.64 R10, [R1+0x6ea0] ;  /* 0x006ea000010a7983 */ /* 0x004ea20000300a00 */
[----:B------:R-:W2:Y:S02]  /*f1180*/  LDL.LU.64 R8, [R1+0x6e98] ;  /* 0x006e980001087983 */ /* 0x000ea40000300a00 */
[----:B------:R-:W2:Y:S02]  /*f1190*/  LDL.LU.64 R12, [R1+0x6e90] ;  /* 0x006e9000010c7983 */ /* 0x000ea40000300a00 */
[----:B------:R-:W-:Y:S01]  /*f11a0*/  STL [R1+0x6dc0], R3 ;  /* 0x006dc00301007387 */ /* 0x000fe20000100800 */
[----:B------:R-:W-:Y:S01]  /*f11b0*/  STL [R1+0x6dbc], R26 ;  /* 0x006dbc1a01007387 */ /* 0x000fe20000100800 */
[C---:B--2---:R-:W-:Y:S01]  /*f11c0*/  HMMA.16816.F32.BF16 R8, R20.reuse, R12, R8 ;  /* 0x0000000c1408723c */ /* 0x044fe20000041808 */
[----:B------:R-:W-:Y:S11]  /*f11d0*/  IMAD.MOV.U32 R27, RZ, RZ, R13 ;  /* 0x000000ffff1b7224 */ /* 0x000ff600078e000d */
[----:B------:R-:W-:Y:S11]  /*f11e0*/  @!UPT UIADD3 URZ, URZ, URZ, URZ ;  /* 0x0000003f3f3ff290 */ /* 0x000ff6000fffe03f */
[----:B------:R0:W-:Y:S01]  /*f11f0*/  STL.64 [R1+0x7f0], R8 ;  /* 0x0007f00801007387 */ /* 0x0001e20000100a00 */
[----:B------:R1:W-:Y:S03]  /*f1200*/  STL.64 [R1+0x7f8], R10 ;  /* 0x0007f80a01007387 */ /* 0x0003e60000100a00 */
[----:B0-----:R-:W2:Y:S01]  /*f1210*/  LDL.LU.64 R8, [R1+0x6e88] ;  /* 0x006e880001087983 */ /* 0x001ea20000300a00 */
[----:B-1----:R-:W-:Y:S02]  /*f1220*/  IMAD.MOV.U32 R10, RZ, RZ, R12 ;  /* 0x000000ffff0a7224 */ /* 0x002fe400078e000c */
[----:B------:R-:W2:Y:S02]  /*f1230*/  LDL.LU R12, [R1+0x270] ;  /* 0x00027000010c7983 */ /* 0x000ea40000300800 */
[----:B------:R-:W2:Y:S01]  /*f1240*/  LDL.LU R13, [R1+0x274] ;  /* 0x00027400010d7983 */ /* 0x000ea20000300800 */
[----:B------:R-:W2:Y:S01]  /*f1250*/  LDL.LU R14, [R1+0x278] ;  /* 0x00027800010e7983 */ /* 0x000ea20000300800 */
[----:B------:R-:W2:Y:S01]  /*f1260*/  LDL.LU R15, [R1+0x27c] ;  /* 0x00027c00010f7983 */ /* 0x000ea20000300800 */
[----:B---3--:R-:W-:Y:S02]  /*f1270*/  HMMA.16816.F32.BF16 R16, R20, R4, R16 ;  /* 0x000000041410723c */ /* 0x008fe40000041810 */
[----:B--2---:R-:W-:Y:S01]  /*f1280*/  STL.64 [R1+0x6df0], R14 ;  /* 0x006df00e01007387 */ /* 0x004fe20000100a00 */
[----:B------:R0:W-:Y:S02]  /*f1290*/  STL.64 [R1+0x6de8], R12 ;  /* 0x006de80c01007387 */ /* 0x0001e40000100a00 */
[----:B0-----:R-:W-:-:S02]  /*f12a0*/  IMAD.MOV.U32 R12, RZ, RZ, R7 ;  /* 0x000000ffff0c7224 */ /* 0x001fc400078e0007 */
[----:B------:R-:W-:-:S05]  /*f12b0*/  IMAD.MOV.U32 R13, RZ, RZ, R6 ;  /* 0x000000ffff0d7224 */ /* 0x000fca00078e0006 */
[----:B------:R0:W-:Y:S04]  /*f12c0*/  STL.64 [R1+0x6e08], R12 ;  /* 0x006e080c01007387 */ /* 0x0001e80000100a00 */
[----:B0-----:R-:W2:Y:S04]  /*f12d0*/  LDL.64 R12, [R1+0x10] ;  /* 0x00001000010c7983 */ /* 0x001ea80000100a00 */
[----:B--2---:R0:W-:Y:S04]  /*f12e0*/  STL.64 [R1+0x6e20], R12 ;  /* 0x006e200c01007387 */ /* 0x0041e80000100a00 */
[----:B0-----:R-:W2:Y:S01]  /*f12f0*/  LDL.LU R12, [R1+0x7d0] ;  /* 0x0007d000010c7983 */ /* 0x001ea20000300800 */
[----:B------:R-:W2:Y:S02]  /*f1300*/  LDL.LU R13, [R1+0x7d4] ;  /* 0x0007d400010d7983 */ /* 0x000ea40000300800 */
[----:B------:R-:W2:Y:S02]  /*f1310*/  LDL.LU R14, [R1+0x7d8] ;  /* 0x0007d800010e7983 */ /* 0x000ea40000300800 */
[----:B------:R-:W2:Y:S01]  /*f1320*/  LDL.LU R15, [R1+0x7dc] ;  /* 0x0007dc00010f7983 */ /* 0x000ea20000300800 */
[----:B------:R-:W-:Y:S01]  /*f1330*/  STL [R1+0x6dc4], R10 ;  /* 0x006dc40a01007387 */ /* 0x000fe20000100800 */
[----:B------:R0:W-:Y:S02]  /*f1340*/  STL.64 [R1+0x7e0], R16 ;  /* 0x0007e01001007387 */ /* 0x0001e40000100a00 */
[----:B------:R-:W-:Y:S01]  /*f1350*/  STL.64 [R1+0x7e8], R18 ;  /* 0x0007e81201007387 */ /* 0x000fe20000100a00 */
[----:B0-----:R-:W2:Y:S01]  /*f1360*/  LDL.LU.64 R16, [R1+0x6e80] ;  /* 0x006e800001107983 */ /* 0x001ea20000300a00 */
[----:B------:R-:W-:-:S02]  /*f1370*/  IMAD.MOV.U32 R11, RZ, RZ, R5 ;  /* 0x000000ffff0b7224 */ /* 0x000fc400078e0005 */
[----:B------:R-:W-:Y:S02]  /*f1380*/  IMAD.MOV.U32 R29, RZ, RZ, R4 ;  /* 0x000000ffff1d7224 */ /* 0x000fe400078e0004 */
[----:B------:R-:W3:Y:S01]  /*f1390*/  LDL.LU.64 R4, [R1+0x6e78] ;  /* 0x006e780001047983 */ /* 0x000ee20000300a00 */
[----:B------:R-:W-:Y:S02]  /*f13a0*/  STL [R1+0x6e70], R11 ;  /* 0x006e700b01007387 */ /* 0x000fe40000100800 */
[----:B------:R2:W-:Y:S02]  /*f13b0*/  STL.64 [R1+0x6e68], R8 ;  /* 0x006e680801007387 */ /* 0x0005e40000100a00 */
[----:B--2---:R-:W-:Y:S01]  /*f13c0*/  HMMA.16816.F32.BF16 R8, R20, R16, R12 ;  /* 0x000000101408723c */ /* 0x004fe2000004180c */
[----:B------:R-:W-:Y:S02]  /*f13d0*/  IMAD.MOV.U32 R26, RZ, RZ, R16 ;  /* 0x000000ffff1a7224 */ /* 0x000fe400078e0010 */
[----:B------:R-:W-:Y:S11]  /*f13e0*/  IMAD.MOV.U32 R28, RZ, RZ, R17 ;  /* 0x000000ffff1c7224 */ /* 0x000ff600078e0011 */
[----:B------:R-:W-:Y:S09]  /*f13f0*/  @!UPT UIADD3 URZ, URZ, URZ, URZ ;  /* 0x0000003f3f3ff290 */ /* 0x000ff2000fffe03f */
[----:B------:R0:W-:Y:S01]  /*f1400*/  STL.64 [R1+0x7d0], R8 ;  /* 0x0007d00801007387 */ /* 0x0001e20000100a00 */
[----:B------:R1:W-:Y:S03]  /*f1410*/  STL.64 [R1+0x7d8], R10 ;  /* 0x0007d80a01007387 */ /* 0x0003e60000100a00 */
[----:B0-----:R-:W2:Y:S01]  /*f1420*/  LDL.LU R8, [R1+0x7c0] ;  /* 0x0007c00001087983 */ /* 0x001ea20000300800 */
[----:B------:R-:W2:Y:S02]  /*f1430*/  LDL.LU R9, [R1+0x7c4] ;  /* 0x0007c40001097983 */ /* 0x000ea40000300800 */
[----:B-1----:R-:W2:Y:S02]  /*f1440*/  LDL.LU R10, [R1+0x7c8] ;  /* 0x0007c800010a7983 */ /* 0x002ea40000300800 */
[----:B------:R-:W2:Y:S01]  /*f1450*/  LDL.LU R11, [R1+0x7cc] ;  /* 0x0007cc00010b7983 */ /* 0x000ea20000300800 */
[----:B------:R-:W2:Y:S01]  /*f1460*/  LDL.LU R16, [R1+0x7b0] ;  /* 0x0007b00001107983 */ /* 0x000ea20000300800 */
[----:B------:R-:W2:Y:S02]  /*f1470*/  LDL.LU R17, [R1+0x7b4] ;  /* 0x0007b40001117983 */ /* 0x000ea40000300800 */
[----:B------:R-:W2:Y:S02]  /*f1480*/  LDL.LU R18, [R1+0x7b8] ;  /* 0x0007b80001127983 */ /* 0x000ea40000300800 */
[----:B------:R-:W2:Y:S02]  /*f1490*/  LDL.LU R19, [R1+0x7bc] ;  /* 0x0007bc0001137983 */ /* 0x000ea40000300800 */
[----:B---3--:R-:W-:-:S02]  /*f14a0*/  IMAD.MOV.U32 R12, RZ, RZ, R5 ;  /* 0x000000ffff0c7224 */ /* 0x008fc400078e0005 */
[----:B------:R-:W-:Y:S01]  /*f14b0*/  IMAD.MOV.U32 R13, RZ, RZ, R4 ;  /* 0x000000ffff0d7224 */ /* 0x000fe200078e0004 */
[----:B--2---:R-:W-:Y:S01]  /*f14c0*/  STL.64 [R1+0x6e60], R18 ;  /* 0x006e601201007387 */ /* 0x004fe20000100a00 */
[----:B------:R0:W-:Y:S03]  /*f14d0*/  STL.64 [R1+0x6e58], R16 ;  /* 0x006e581001007387 */ /* 0x0001e60000100a00 */
[----:B0-----:R-:W2:Y:S01]  /*f14e0*/  LDL.64 R16, [R1+0xf0] ;  /* 0x0000f00001107983 */ /* 0x001ea20000100a00 */
[----:B------:R0:W-:Y:S03]  /*f14f0*/  STL.64 [R1+0x6e48], R12 ;  /* 0x006e480c01007387 */ /* 0x0001e60000100a00 */
[----:B0-----:R-:W3:Y:S01]  /*f1500*/  LDL.64 R12, [R1+0xe0] ;  /* 0x0000e000010c7983 */ /* 0x001ee20000100a00 */
[----:B------:R-:W2:Y:S02]  /*f1510*/  LDL.LU R4, [R1+0x490] ;  /* 0x0004900001047983 */ /* 0x000ea40000300800 */
[----:B------:R-:W2:Y:S02]  /*f1520*/  LDL.LU R5, [R1+0x494] ;  /* 0x0004940001057983 */ /* 0x000ea40000300800 */
[----:B------:R-:W2:Y:S01]  /*f1530*/  LDL.LU R6, [R1+0x498] ;  /* 0x0004980001067983 */ /* 0x000ea20000300800 */
[----:B------:R-:W2:Y:S01]  /*f1540*/  LDL.LU R7, [R1+0x49c] ;  /* 0x00049c0001077983 */ /* 0x000ea20000300800 */
        /* <DEDUP_REMOVED lines=13> */
[----:B------:R-:W-:Y:S01]  /*f1620*/  IMAD.MOV.U32 R3, RZ, RZ, R17 ;  /* 0x000000ffff037224 */ /* 0x000fe200078e0011 */
[----:B----4-:R-:W-:Y:S01]  /*f1630*/  STL.64 [R1+0x6e30], R26 ;  /* 0x006e301a01007387 */ /* 0x010fe20000100a00 */
[----:B--2---:R0:W-:Y:S03]  /*f1640*/  STL.64 [R1+0x6e28], R24 ;  /* 0x006e281801007387 */ /* 0x0041e60000100a00 */
[----:B0-----:R-:W2:Y:S01]  /*f1650*/  LDL.LU R24, [R1+0x2a0] ;  /* 0x0002a00001187983 */ /* 0x001ea20000300800 */
[----:B------:R-:W2:Y:S02]  /*f1660*/  LDL.LU R25, [R1+0x2a4] ;  /* 0x0002a40001197983 */ /* 0x000ea40000300800 */
[----:B------:R-:W2:Y:S02]  /*f1670*/  LDL.LU R26, [R1+0x2a8] ;  /* 0x0002a800011a7983 */ /* 0x000ea40000300800 */
[----:B------:R-:W2:Y:S11]  /*f1680*/  LDL.LU R27, [R1+0x2ac] ;  /* 0x0002ac00011b7983 */ /* 0x000eb60000300800 */
[----:B------:R-:W-:Y:S01]  /*f1690*/  @!UPT UIADD3 URZ, URZ, URZ, URZ ;  /* 0x0000003f3f3ff290 */ /* 0x000fe2000fffe03f */
[----:B------:R-:W-:Y:S01]  /*f16a0*/  STL.64 [R1+0x7c0], R8 ;  /* 0x0007c00801007387 */ /* 0x000fe20000100a00 */
[----:B------:R0:W-:Y:S03]  /*f16b0*/  STL.64 [R1+0x7c8], R10 ;  /* 0x0007c80a01007387 */ /* 0x0001e60000100a00 */
[----:B0-----:R-:W4:Y:S01]  /*f16c0*/  LDL.LU R11, [R1+0x6e70] ;  /* 0x006e7000010b7983 */ /* 0x001f220000300800 */
[----:B------:R-:W2:Y:S02]  /*f16d0*/  LDL.LU.64 R8, [R1+0x6e68] ;  /* 0x006e680001087983 */ /* 0x000ea40000300a00 */
[----:B------:R-:W-:Y:S02]  /*f16e0*/  IMAD.MOV.U32 R10, RZ, RZ, R16 ;  /* 0x000000ffff0a7224 */ /* 0x000fe400078e0010 */
[----:B------:R-:W3:Y:S01]  /*f16f0*/  LDL.LU.64 R18, [R1+0x6e60] ;  /* 0x006e600001127983 */ /* 0x000ee20000300a00 */
[----:B------:R-:W3:Y:S02]  /*f1700*/  LDL.LU.64 R16, [R1+0x6e58] ;  /* 0x006e580001107983 */ /* 0x000ee40000300a00 */
[C---:B---3--:R-:W-:Y:S02]  /*f1710*/  HMMA.16816.F32.BF16 R16, R20.reuse, R12, R16 ;  /* 0x0000000c1410723c */ /* 0x048fe40000041810 */
[----:B----4-:R-:W-:Y:S01]  /*f1720*/  STL.64 [R1+0x6dd0], R10 ;  /* 0x006dd00a01007387 */ /* 0x010fe20000100a00 */
[----:B--2---:R0:W-:Y:S03]  /*f1730*/  STL.64 [R1+0x6dc8], R8 ;  /* 0x006dc80801007387 */ /* 0x0041e60000100a00 */
[----:B0-----:R-:W2:Y:S01]  /*f1740*/  LDL.LU R8, [R1+0x260] ;  /* 0x0002600001087983 */ /* 0x001ea20000300800 */
[----:B------:R-:W2:Y:S02]  /*f1750*/  LDL.LU R9, [R1+0x264] ;  /* 0x0002640001097983 */ /* 0x000ea40000300800 */
[----:B------:R-:W2:Y:S02]  /*f1760*/  LDL.LU R10, [R1+0x268] ;  /* 0x00026800010a7983 */ /* 0x000ea40000300800 */
[----:B------:R-:W2:Y:S11]  /*f1770*/  LDL.LU R11, [R1+0x26c] ;  /* 0x00026c00010b7983 */ /* 0x000eb60000300800 */
[----:B------:R-:W-:Y:S01]  /*f1780*/  @!UPT UIADD3 URZ, URZ, URZ, URZ ;  /* 0x0000003f3f3ff290 */ /* 0x000fe2000fffe03f */
[----:B------:R0:W-:Y:S01]  /*f1790*/  STL.64 [R1+0x7b0], R16 ;  /* 0x0007b01001007387 */ /* 0x0001e20000100a00 */
[----:B------:R1:W-:Y:S03]  /*f17a0*/  STL.64 [R1+0x7b8], R18 ;  /* 0x0007b81201007387 */ /* 0x0003e60000100a00 */
[----:B0-----:R-:W3:Y:S01]  /*f17b0*/  LDL.LU.64 R16, [R1+0x6e50] ;  /* 0x006e500001107983 */ /* 0x001ee20000300a00 */
[----:B-1----:R-:W-:Y:S02]  /*f17c0*/  IMAD.MOV.U32 R19, RZ, RZ, R12 ;  /* 0x000000ffff137224 */ /* 0x002fe400078e000c */
[----:B------:R-:W-:Y:S02]  /*f17d0*/  IMAD.MOV.U32 R18, RZ, RZ, R13 ;  /* 0x000000ffff127224 */ /* 0x000fe400078e000d */
[----:B------:R-:W4:Y:S01]  /*f17e0*/  LDL.LU.64 R12, [R1+0x6e48] ;  /* 0x006e4800010c7983 */ /* 0x000f220000300a00 */
[----:B---3--:R-:W-:Y:S03]  /*f17f0*/  HMMA.16816.F32.BF16 R20, R20, R16, R4 ;  /* 0x000000101414723c */ /* 0x008fe60000041804 */
[----:B------:R-:W4:Y:S01]  /*f1800*/  LDL.LU.64 R6, [R1+0x6e40] ;  /* 0x006e400001067983 */ /* 0x000f220000300a00 */
[----:B------:R-:W4:Y:S11]  /*f1810*/  LDL.LU.64 R4, [R1+0x6e38] ;  /* 0x006e380001047983 */ /* 0x000f360000300a00 */
        /* <DEDUP_REMOVED lines=26> */
[----:B------:R-:W2:Y:S11]  /*f19c0*/  LDL.LU.64 R24, [R1+0x6df8] ;  /* 0x006df80001187983 */ /* 0x000eb60000300a00 */
[----:B------:R-:W-:Y:S10]  /*f19d0*/  @!UPT UIADD3 URZ, URZ, URZ, URZ ;  /* 0x0000003f3f3ff290 */ /* 0x000ff4000fffe03f */
        /* <DEDUP_REMOVED lines=11> */
[----:B------:R-:W-:Y:S01]  /*f1a90*/  STL.64 [R1+0x6d98], R24 ;  /* 0x006d981801007387 */ /* 0x000fe20000100a00 */
        /* <DEDUP_REMOVED lines=19> */
[----:B------:R-:W3:Y:S02]  /*f1bd0*/  LDL.LU R18, [R1+0x618] ;  /* 0x0006180001127983 */ /* 0x000ee40000300800 */
[----:B------:R-:W3:Y:S02]  /*f1be0*/  LDL.LU R19, [R1+0x61c] ;  /* 0x00061c0001137983 */ /* 0x000ee40000300800 */
[----:B--2---:R-:W-:-:S02]  /*f1bf0*/  IMAD.MOV.U32 R12, RZ, RZ, R10 ;  /* 0x000000ffff0c7224 */ /* 0x004fc400078e000a */
[----:B------:R-:W-:Y:S01]  /*f1c00*/  IMAD.MOV.U32 R13, RZ, RZ, R3 ;  /* 0x000000ffff0d7224 */ /* 0x000fe200078e0003 */
[----:B---3--:R-:W-:Y:S01]  /*f1c10*/  STL.64 [R1+0x6cf8], R18 ;  /* 0x006cf81201007387 */ /* 0x008fe20000100a00 */
[----:B------:R-:W-:Y:S02]  /*f1c20*/  STL.64 [R1+0x6cf0], R16 ;  /* 0x006cf01001007387 */ /* 0x000fe40000100a00 */
[----:B------:R-:W2:Y:S02]  /*f1c30*/  LDL.LU R10, [R1+0x6dc4] ;  /* 0x006dc400010a7983 */ /* 0x000ea40000300800 */
[----:B------:R-:W3:Y:S01]  /*f1c40*/  LDL.LU R3, [R1+0x6dc0] ;  /* 0x006dc00001037983 */ /* 0x000ee20000300800 */
[----:B------:R4:W-:Y:S02]  /*f1c50*/  STL.64 [R1+0x6d00], R12 ;  /* 0x006d000c01007387 */ /* 0x0009e40000100a00 */
[----:B----4-:R-:W-:Y:S02]  /*f1c60*/  IMAD.MOV.U32 R12, RZ, RZ, R26 ;  /* 0x000000ffff0c7224 */ /* 0x010fe400078e001a */
[----:B------:R-:W-:Y:S01]  /*f1c70*/  IMAD.MOV.U32 R13, RZ, RZ, R28 ;  /* 0x000000ffff0d7224 */ /* 0x000fe200078e001c */
[----:B------:R-:W4:Y:S01]  /*f1c80*/  LDL.LU R26, [R1+0x6dbc] ;  /* 0x006dbc00011a7983 */ /* 0x000f220000300800 */
        /* <DEDUP_REMOVED lines=28> */
[----:B---3--:R-:W-:-:S05]  /*f1e50*/  IMAD.MOV.U32 R13, RZ, RZ, R3 ;  /* 0x000000ffff0d7224 */ /* 0x008fca00078e0003 */
[----:B------:R-:W-:Y:S04]  /*f1e60*/  STL.64 [R1+0x6d60], R12 ;  /* 0x006d600c01007387 */ /* 0x000fe80000100a00 */
[----:B--2---:R-:W-:Y:S01]  /*f1e70*/  STL.64 [R1+0x6d40], R18 ;  /* 0x006d401201007387 */ /* 0x004fe20000100a00 */
[----:B------:R0:W-:Y:S03]  /*f1e80*/  STL.64 [R1+0x6d38], R16 ;  /* 0x006d381001007387 */ /* 0x0001e60000100a00 */
[----:B0-----:R-:W2:Y:S01]  /*f1e90*/  LDL.LU R16, [R1+0x650] ;  /* 0x0006500001107983 */ /* 0x001ea20000300800 */
[----:B------:R-:W2:Y:S02]  /*f1ea0*/  LDL.LU R17, [R1+0x654] ;  /* 0x0006540001117983 */ /* 0x000ea40000300800 */
[----:B------:R-:W3:Y:S02]  /*f1eb0*/  LDL.LU R18, [R1+0x658] ;  /* 0x0006580001127983 */ /* 0x000ee40000300800 */
[----:B------:R-:W3:Y:S01]  /*f1ec0*/  LDL.LU R19, [R1+0x65c] ;  /* 0x00065c0001137983 */ /* 0x000ee20000300800 */
[----:B------:R-:W4:Y:S01]  /*f1ed0*/  LDL R12, [R1+0x140] ;  /* 0x00014000010c7983 */ /* 0x000f220000100800 */
[----:B------:R-:W-:-:S02]  /*f1ee0*/  IMAD.MOV.U32 R13, RZ, RZ, R29 ;  /* 0x000000ffff0d7224 */ /* 0x000fc400078e001d */
[----:B------:R-:W2:Y:S03]  /*f1ef0*/  LDL.LU R29, [R1+0x6da8] ;  /* 0x006da800011d7983 */ /* 0x000ea60000300800 */
[----:B----4-:R-:W-:Y:S01]  /*f1f00*/  STL.64 [R1+0x6d78], R12 ;  /* 0x006d780c01007387 */ /* 0x010fe20000100a00 */
[----:B---3--:R-:W-:Y:S02]  /*f1f10*/  STL.64 [R1+0x6d58], R18 ;  /* 0x006d581201007387 */ /* 0x008fe40000100a00 */
[----:B--2---:R0:W-:Y:S01]  /*f1f20*/  STL.64 [R1+0x6d50], R16 ;  /* 0x006d501001007387 */ /* 0x0041e20000100a00 */
[----:B------:R-:W1:Y:S04]  /*f1f30*/  LDSM.16.MT88.4 R20, [R29+0x4c080] ;  /* 0x04c080001d14783b */ /* 0x000e680000004200 */
        /* <DEDUP_REMOVED lines=10> */
[----:B------:R-:W4:Y:S01]  /*f1fe0*/  LDL.LU R26, [R1+0x698] ;  /* 0x00069800011a7983 */ /* 0x000f220000300800 */
[----:B------:R-:W4:Y:S02]  /*f1ff0*/  LDL.LU R27, [R1+0x69c] ;  /* 0x00069c00011b7983 */ /* 0x000f240000300800 */
[----:B------:R0:W-:Y:S02]  /*f2000*/  STL.64 [R1+0x6d90], R12 ;  /* 0x006d900c01007387 */ /* 0x0001e40000100a00 */
        /* <DEDUP_REMOVED lines=13> */
[----:B----4-:R-:W-:Y:S01]  /*f20e0*/  STL.64 [R1+0x6c88], R10 ;  /* 0x006c880a01007387 */ /* 0x010fe20000100a00 */
[----:B------:R0:W-:Y:S02]  /*f20f0*/  STL.64 [R1+0x6c80], R8 ;  /* 0x006c800801007387 */ /* 0x0001e40000100a00 */
[----:B0-----:R-:W-:-:S02]  /*f2100*/  IMAD.MOV.U32 R8, RZ, RZ, R2 ;  /* 0x000000ffff087224 */ /* 0x001fc400078e0002 */
[----:B------:R-:W-:-:S05]  /*f2110*/  IMAD.MOV.U32 R9, RZ, RZ, R0 ;  /* 0x000000ffff097224 */ /* 0x000fca00078e0000 */
[----:B------:R0:W-:Y:S04]  /*f2120*/  STL.64 [R1+0x6cc0], R8 ;  /* 0x006cc00801007387 */ /* 0x0001e80000100a00 */
[----:B0-----:R-:W3:Y:S01]  /*f2130*/  LDL.64 R8, [R1+0x20] ;  /* 0x0000200001087983 */ /* 0x001ee20000100a00 */
[----:B------:R-:W-:Y:S01]  /*f2140*/  HMMA.16816.F32.BF16 R24, R4, R12, R24 ;  /* 0x0000000c0418723c */ /* 0x000fe20000041818 */
[----:B------:R-:W-:Y:S02]  /*f2150*/  IMAD.MOV.U32 R3, RZ, RZ, R13 ;  /* 0x000000ffff037224 */ /* 0x000fe400078e000d */
[----:B---3--:R0:W-:Y:S04]  /*f2160*/  STL.64 [R1+0x6cd8], R8 ;  /* 0x006cd80801007387 */ /* 0x0081e80000100a00 */
[----:B0-----:R-:W3:Y:S01]  /*f2170*/  LDL.LU R8, [R1+0x240] ;  /* 0x0002400001087983 */ /* 0x001ee20000300800 */
[----:B------:R-:W3:Y:S02]  /*f2180*/  LDL.LU R9, [R1+0x244] ;  /* 0x0002440001097983 */ /* 0x000ee40000300800 */
[----:B------:R-:W3:Y:S02]  /*f2190*/  LDL.LU R10, [R1+0x248] ;  /* 0x00024800010a7983 */ /* 0x000ee40000300800 */
[----:B------:R-:W3:Y:S01]  /*f21a0*/  LDL.LU R11, [R1+0x24c] ;  /* 0x00024c00010b7983 */ /* 0x000ee20000300800 */
[----:B-1----:R-:W-:Y:S01]  /*f21b0*/  STL.64 [R1+0x6bc8], R22 ;  /* 0x006bc81601007387 */ /* 0x002fe20000100a00 */
        /* <DEDUP_REMOVED lines=9> */
[----:B------:R-:W2:Y:S03]  /*f2250*/  LDL.LU.64 R12, [R1+0x6d90] ;  /* 0x006d9000010c7983 */ /* 0x000ea60000300a00 */
[----:B------:R-:W-:Y:S01]  /*f2260*/  STL [R1+0x6ca8], R26 ;  /* 0x006ca81a01007387 */ /* 0x000fe20000100800 */
[C---:B--2---:R-:W-:Y:S03]  /*f2270*/  HMMA.16816.F32.BF16 R12, R4.reuse, R12, R16 ;  /* 0x0000000c040c723c */ /* 0x044fe60000041810 */
[----:B------:R0:W-:Y:S04]  /*f2280*/  STL.64 [R1+0x6ca0], R24 ;  /* 0x006ca01801007387 */ /* 0x0001e80000100a00 */
[----:B0-----:R-:W2:Y:S01]  /*f2290*/  LDL.64 R24, [R1] ;  /* 0x0000000001187983 */ /* 0x001ea20000100a00 */
[----:B------:R-:W2:Y:S02]  /*f22a0*/  LDL.LU.64 R18, [R1+0x6d88] ;  /* 0x006d880001127983 */ /* 0x000ea40000300a00 */
[----:B------:R-:W2:Y:S11]  /*f22b0*/  LDL.LU.64 R16, [R1+0x6d80] ;  /* 0x006d800001107983 */ /* 0x000eb60000300a00 */
[----:B------:R-:W-:Y:S02]  /*f22c0*/  @!UPT UIADD3 URZ, URZ, URZ, URZ ;  /* 0x0000003f3f3ff290 */ /* 0x000fe4000fffe03f */
        /* <DEDUP_REMOVED lines=63> */
[----:B------:R-:W4:Y:S09]  /*f26c0*/  LDL.LU.64 R8, [R1+0x6cd8] ;  /* 0x006cd80001087983 */ /* 0x000f320000300a00 */
[----:B------:R0:W-:Y:S02]  /*f26d0*/  STL.64 [R1+0x240], R4 ;  /* 0x0002400401007387 */ /* 0x0001e40000100a00 */
[----:B------:R1:W-:Y:S02]  /*f26e0*/  STL.64 [R1+0x248], R6 ;  /* 0x0002480601007387 */ /* 0x0003e40000100a00 */
[----:B------:R-:W4:Y:S01]  /*f26f0*/  LDL.LU.64 R18, [R1+0x6cd0] ;  /* 0x006cd00001127983 */ /* 0x000f220000300a00 */
[----:B------:R-:W4:Y:S04]  /*f2700*/  LDL.LU.64 R16, [R1+0x6cc8] ;  /* 0x006cc80001107983 */ /* 0x000f280000300a00 */
[----:B0-----:R-:W3:Y:S01]  /*f2710*/  LDL.LU R4, [R1+0x470] ;  /* 0x0004700001047983 */ /* 0x001ee20000300800 */
[----:B------:R-:W3:Y:S02]  /*f2720*/  LDL.LU R5, [R1+0x474] ;  /* 0x0004740001057983 */ /* 0x000ee40000300800 */
[----:B-1----:R-:W3:Y:S02]  /*f2730*/  LDL.LU R6, [R1+0x478] ;  /* 0x0004780001067983 */ /* 0x002ee40000300800 */
[----:B------:R-:W3:Y:S01]  /*f2740*/  LDL.LU R7, [R1+0x47c] ;  /* 0x00047c0001077983 */ /* 0x000ee20000300800 */
[C---:B----4-:R-:W-:Y:S11]  /*f2750*/  HMMA.16816.F32.BF16 R20, R16.reuse, R8, R20 ;  /* 0x000000081014723c */ /* 0x050ff60000041814 */
[----:B------:R-:W-:Y:S11]  /*f2760*/  @!UPT UIADD3 URZ, URZ, URZ, URZ ;  /* 0x0000003f3f3ff290 */ /* 0x000ff6000fffe03f */
[----:B------:R-:W-:Y:S01]  /*f2770*/  @!UPT UIADD3 URZ, URZ, URZ, URZ ;  /* 0x0000003f3f3ff290 */ /* 0x000fe2000fffe03f */
[----:B------:R0:W-:Y:S01]  /*f2780*/  STL.64 [R1+0x480], R20 ;  /* 0x0004801401007387 */ /* 0x0001e20000100a00 */
[----:B------:R1:W-:Y:S02]  /*f2790*/  STL.64 [R1+0x488], R22 ;  /* 0x0004881601007387 */ /* 0x0003e40000100a00 */
[----:B0-----:R-:W-:Y:S02]  /*f27a0*/  IMAD.MOV.U32 R21, RZ, RZ, R8 ;  /* 0x000000ffff157224 */ /* 0x001fe400078e0008 */
[----:B------:R-:W-:Y:S02]  /*f27b0*/  IMAD.MOV.U32 R20, RZ, RZ, R9 ;  /* 0x000000ffff147224 */ /* 0x000fe400078e0009 */
[----:B------:R-:W3:Y:S01]  /*f27c0*/  LDL.LU.64 R8, [R1+0x6cc0] ;  /* 0x006cc00001087983 */ /* 0x000ee20000300a00 */
[----:B--2---:R-:W-:Y:S01]  /*f27d0*/  HMMA.16816.F32.BF16 R12, R16, R24, R12 ;  /* 0x00000018100c723c */ /* 0x004fe2000004180c */
[----:B-1----:R-:W-:Y:S02]  /*f27e0*/  IMAD.MOV.U32 R23, RZ, RZ, R24 ;  /* 0x000000ffff177224 */ /* 0x002fe400078e0018 */
[----:B------:R-:W-:-:S05]  /*f27f0*/  IMAD.MOV.U32 R22, RZ, RZ, R25 ;  /* 0x000000ffff167224 */ /* 0x000fca00078e0019 */
[C---:B---3--:R-:W-:Y:S01]  /*f2800*/  HMMA.16816.F32.BF16 R4, R16.reuse, R8, R4 ;  /* 0x000000081004723c */ /* 0x048fe20000041804 */
[----:B------:R-:W2:Y:S11]  /*f2810*/  LDL.LU R8, [R1+0x440] ;  /* 0x0004400001087983 */ /* 0x000eb60000300800 */
[----:B------:R-:W-:Y:S11]  /*f2820*/  @!UPT UIADD3 URZ, URZ, URZ, URZ ;  /* 0x0000003f3f3ff290 */ /* 0x000ff6000fffe03f */
[----:B------:R0:W-:Y:S01]  /*f2830*/  STL.64 [R1+0x470], R4 ;  /* 0x0004700401007387 */ /* 0x0001e20000100a00 */
[----:B------:R1:W-:Y:S02]  /*f2840*/  STL.64 [R1+0x478], R6 ;  /* 0x0004780601007387 */ /* 0x0003e40000100a00 */
[----:B------:R-:W2:Y:S02]  /*f2850*/  LDL.LU R9, [R1+0x444] ;  /* 0x0004440001097983 */ /* 0x000ea40000300800 */
[----:B------:R-:W2:Y:S01]  /*f2860*/  LDL.LU R10, [R1+0x448] ;  /* 0x00044800010a7983 */ /* 0x000ea20000300800 */
[----:B------:R-:W2:Y:S04]  /*f2870*/  LDL.LU R11, [R1+0x44c] ;  /* 0x00044c00010b7983 */ /* 0x000ea80000300800 */
[----:B0-----:R-:W3:Y:S01]  /*f2880*/  LDL.LU R4, [R1+0x430] ;  /* 0x0004300001047983 */ /* 0x001ee20000300800 */
[----:B------:R-:W3:Y:S02]  /*f2890*/  LDL.LU R5, [R1+0x434] ;  /* 0x0004340001057983 */ /* 0x000ee40000300800 */
[----:B-1----:R-:W3:Y:S02]  /*f28a0*/  LDL.LU R6, [R1+0x438] ;  /* 0x0004380001067983 */ /* 0x002ee40000300800 */
[----:B------:R-:W3:Y:S01]  /*f28b0*/  LDL.LU R7, [R1+0x43c] ;  /* 0x00043c0001077983 */ /* 0x000ee20000300800 */
[----:B------:R-:W-:Y:S01]  /*f28c0*/  STL.64 [R1+0x460], R12 ;  /* 0x0004600c01007387 */ /* 0x000fe20000100a00 */
[----:B------:R0:W-:Y:S03]  /*f28d0*/  STL.64 [R1+0x468], R14 ;  /* 0x0004680e01007387 */ /* 0x0001e60000100a00 */
        /* <DEDUP_REMOVED lines=14> */
[----:B--2---:R-:W-:Y:S11]  /*f29c0*/  STL.64 [R1+0x6c68], R20 ;  /* 0x006c681401007387 */ /* 0x004ff60000100a00 */
[----:B------:R-:W-:Y:S09]  /*f29d0*/  @!UPT UIADD3 URZ, URZ, URZ, URZ ;  /* 0x0000003f3f3ff290 */ /* 0x000ff2000fffe03f */
[----:B------:R-:W-:Y:S02]  /*f29e0*/  STL.64 [R1+0x450], R12 ;  /* 0x0004500c01007387 */ /* 0x000fe40000100a00 */
[----:B------:R0:W-:Y:S02]  /*f29f0*/  STL.64 [R1+0x458], R14 ;  /* 0x0004580e01007387 */ /* 0x0001e40000100a00 */
[----:B0-----:R-:W2:Y:S01]  /*f2a00*/  LDL.LU.64 R14, [R1+0x6c98] ;  /* 0x006c9800010e7983 */ /* 0x001ea20000300a00 */
[----:B------:R-:W4:Y:S02]  /*f2a10*/  LDL.LU.64 R12, [R1+0x6c90] ;  /* 0x006c9000010c7983 */ /* 0x000f240000300a00 */
[----:B------:R0:W-:Y:S02]  /*f2a20*/  STL.64 [R1+0x6c60], R24 ;  /* 0x006c601801007387 */ /* 0x0001e40000100a00 */
[----:B------:R-:W-:Y:S01]  /*f2a30*/  IMAD.MOV.U32 R20, RZ, RZ, R26 ;  /* 0x000000ffff147224 */ /* 0x000fe200078e001a */
        /* <DEDUP_REMOVED lines=15> */
[----:B------:R-:W3:Y:S02]  /*f2b30*/  LDL.LU.64 R8, [R1+0x6c80] ;  /* 0x006c800001087983 */ /* 0x000ee40000300a00 */
[----:B------:R-:W-:Y:S02]  /*f2b40*/  STL.64 [R1+0x6b68], R14 ;  /* 0x006b680e01007387 */ /* 0x000fe40000100a00 */
[----:B------:R0:W-:Y:S02]  /*f2b50*/  STL.64 [R1+0x6b60], R12 ;  /* 0x006b600c01007387 */ /* 0x0001e40000100a00 */
[----:B0-----:R-:W2:Y:S01]  /*f2b60*/  LDL.64 R12, [R1+0x130] ;  /* 0x00013000010c7983 */ /* 0x001ea20000100a00 */
[----:B------:R-:W-:Y:S01]  /*f2b70*/  IMAD.MOV.U32 R21, RZ, RZ, R3 ;  /* 0x000000ffff157224 */ /* 0x000fe200078e0003 */
[C---:B---3--:R-:W-:Y:S02]  /*f2b80*/  HMMA.16816.F32.BF16 R4, R16.reuse, R8, R4 ;  /* 0x000000081004723c */ /* 0x048fe40000041804 */
[----:B----4-:R-:W-:Y:S01]  /*f2b90*/  STL.64 [R1+0x6b58], R10 ;  /* 0x006b580a01007387 */ /* 0x010fe20000100a00 */
[----:B------:R0:W-:Y:S11]  /*f2ba0*/  STL.64 [R1+0x6b50], R8 ;  /* 0x006b500801007387 */ /* 0x0001f60000100a00 */
[----:B------:R-:W-:Y:S09]  /*f2bb0*/  @!UPT UIADD3 URZ, URZ, URZ, URZ ;  /* 0x0000003f3f3ff290 */ /* 0x000ff2000fffe03f */
[----:B------:R-:W-:Y:S01]  /*f2bc0*/  STL.64 [R1+0x430], R4 ;  /* 0x0004300401007387 */ /* 0x000fe20000100a00 */
[----:B------:R-:W-:Y:S02]  /*f2bd0*/  STL.64 [R1+0x438], R6 ;  /* 0x0004380601007387 */ /* 0x000fe40000100a00 */
[----:B------:R-:W1:Y:S01]  /*f2be0*/  LDSM.16.MT88.4 R4, [R28+0x4c000] ;  /* 0x04c000001c04783b */ /* 0x000e620000004200 */
[----:B--2---:R-:W-:Y:S01]  /*f2bf0*/  HMMA.16816.F32.BF16 R20, R16, R20, R24 ;  /* 0x000000141014723c */ /* 0x004fe20000041818 */
[----:B0-----:R-:W2:Y:S02]  /*f2c00*/  LDL.LU R8, [R1+0x770] ;  /* 0x0007700001087983 */ /* 0x001ea40000300800 */
[----:B------:R-:W2:Y:S02]  /*f2c10*/  LDL.LU R9, [R1+0x774] ;  /* 0x0007740001097983 */ /* 0x000ea40000300800 */
[----:B------:R-:W2:Y:S02]  /*f2c20*/  LDL.LU R10, [R1+0x778] ;  /* 0x00077800010a7983 */ /* 0x000ea40000300800 */
[----:B------:R-:W2:Y:S01]  /*f2c30*/  LDL.LU R11, [R1+0x77c] ;  /* 0x00077c00010b7983 */ /* 0x000ea20000300800 */
[----:B------:R-:W-:Y:S04]  /*f2c40*/  STL [R1+0x6b30], R28 ;  /* 0x006b301c01007387 */ /* 0x000fe80000100800 */
[----:B-1----:R-:W-:Y:S01]  /*f2c50*/  STL.64 [R1+0x6a58], R6 ;  /* 0x006a580601007387 */ /* 0x002fe20000100a00 */
[----:B------:R0:W-:Y:S02]  /*f2c60*/  STL.64 [R1+0x6a50], R4 ;  /* 0x006a500401007387 */ /* 0x0001e40000100a00 */
[----:B0-----:R-:W-:-:S02]  /*f2c70*/  IMAD.MOV.U32 R4, RZ, RZ, R2 ;  /* 0x000000ffff047224 */ /* 0x001fc400078e0002 */
[----:B------:R-:W-:-:S05]  /*f2c80*/  IMAD.MOV.U32 R5, RZ, RZ, R0 ;  /* 0x000000ffff057224 */ /* 0x000fca00078e0000 */
[----:B------:R0:W-:Y:S04]  /*f2c90*/  STL.64 [R1+0x6c08], R4 ;  /* 0x006c080401007387 */ /* 0x0001e80000100a00 */
[----:B0-----:R-:W3:Y:S01]  /*f2ca0*/  LDL.64 R4, [R1+0x140] ;  /* 0x0001400001047983 */ /* 0x001ee20000100a00 */
[----:B------:R-:W4:Y:S02]  /*f2cb0*/  LDL.LU.64 R26, [R1+0x6c78] ;  /* 0x006c7800011a7983 */ /* 0x000f240000300a00 */
[----:B------:R-:W4:Y:S02]  /*f2cc0*/  LDL.LU.64 R24, [R1+0x6c70] ;  /* 0x006c700001187983 */ /* 0x000f240000300a00 */
[----:B------:R0:W-:Y:S01]  /*f2cd0*/  STL.64 [R1+0x7a0], R20 ;  /* 0x0007a01401007387 */ /* 0x0001e20000100a00 */
[----:B------:R-:W-:Y:S04]  /*f2ce0*/  STL.64 [R1+0x7a8], R22 ;  /* 0x0007a81601007387 */ /* 0x000fe80000100a00 */
[----:B0-----:R-:W4:Y:S02]  /*f2cf0*/  LDL.LU.64 R20, [R1+0x6c68] ;  /* 0x006c680001147983 */ /* 0x001f240000300a00 */
[----:B----4-:R-:W-:Y:S01]  /*f2d00*/  HMMA.16816.F32.BF16 R24, R16, R20, R24 ;  /* 0x000000141018723c */ /* 0x010fe20000041818 */
[----:B------:R-:W-:-:S02]  /*f2d10*/  IMAD.MOV.U32 R2, RZ, RZ, R20 ;  /* 0x000000ffff027224 */ /* 0x000fc400078e0014 */
        /* <DEDUP_REMOVED lines=9> */
[----:B------:R-:W-:Y:S01]  /*f2db0*/  STL [R1+0x6b38], R0 ;  /* 0x006b380001007387 */ /* 0x000fe20000100800 */
[----:B------:R-:W-:Y:S02]  /*f2dc0*/  STL [R1+0x6b34], R2 ;  /* 0x006b340201007387 */ /* 0x000fe40000100800 */
[----:B------:R-:W-:-:S02]  /*f2dd0*/  IMAD.MOV.U32 R29, RZ, RZ, R12 ;  /* 0x000000ffff1d7224 */ /* 0x000fc400078e000c */
[----:B------:R-:W-:Y:S01]  /*f2de0*/  IMAD.MOV.U32 R27, RZ, RZ, R13 ;  /* 0x000000ffff1b7224 */ /* 0x000fe200078e000d */
[C---:B--2---:R-:W-:Y:S08]  /*f2df0*/  HMMA.16816.F32.BF16 R20, R16.reuse, R4, R20 ;  /* 0x000000041014723c */ /* 0x044ff00000041814 */
[----:B------:R-:W-:Y:S11]  /*f2e00*/  HMMA.16816.F32.BF16 R4, R16, R12, R8 ;  /* 0x0000000c1004723c */ /* 0x000ff60000041808 */
[----:B------:R-:W-:Y:S04]  /*f2e10*/  @!UPT UIADD3 URZ, URZ, URZ, URZ ;  /* 0x0000003f3f3ff290 */ /* 0x000fe8000fffe03f */
[----:B------:R-:W-:Y:S01]  /*f2e20*/  STL.64 [R1+0x780], R20 ;  /* 0x0007801401007387 */ /* 0x000fe20000100a00 */
[----:B------:R0:W-:Y:S03]  /*f2e30*/  STL.64 [R1+0x788], R22 ;  /* 0x0007881601007387 */ /* 0x0001e60000100a00 */
[----:B0-----:R-:W2:Y:S01]  /*f2e40*/  LDL.LU.64 R22, [R1+0x6c48] ;  /* 0x006c480001167983 */ /* 0x001ea20000300a00 */
[----:B------:R-:W3:Y:S02]  /*f2e50*/  LDL.LU.64 R20, [R1+0x6c40] ;  /* 0x006c400001147983 */ /* 0x000ee40000300a00 */
[----:B------:R-:W-:Y:S02]  /*f2e60*/  STL [R1+0x6b40], R3 ;  /* 0x006b400301007387 */ /* 0x000fe40000100800 */
[----:B------:R-:W-:Y:S01]  /*f2e70*/  STL [R1+0x6b3c], R26 ;  /* 0x006b3c1a01007387 */ /* 0x000fe20000100800 */
[----:B------:R-:W-:Y:S01]  /*f2e80*/  STL.64 [R1+0x770], R4 ;  /* 0x0007700401007387 */ /* 0x000fe20000100a00 */
[----:B------:R-:W-:Y:S02]  /*f2e90*/  STL.64 [R1+0x778], R6 ;  /* 0x0007780601007387 */ /* 0x000fe40000100a00 */
        /* <DEDUP_REMOVED lines=8> */
[----:B------:R0:W-:Y:S01]  /*f2f20*/  STL.64 [R1+0x6b90], R12 ;  /* 0x006b900c01007387 */ /* 0x0001e20000100a00 */
[----:B------:R-:W2:Y:S02]  /*f2f30*/  LDL.LU R8, [R1+0x1f0] ;  /* 0x0001f00001087983 */ /* 0x000ea40000300800 */
[----:B------:R-:W2:Y:S02]  /*f2f40*/  LDL.LU R9, [R1+0x1f4] ;  /* 0x0001f40001097983 */ /* 0x000ea40000300800 */
[----:B------:R-:W2:Y:S01]  /*f2f50*/  LDL.LU R10, [R1+0x1f8] ;  /* 0x0001f800010a7983 */ /* 0x000ea20000300800 */
[----:B------:R-:W2:Y:S04]  /*f2f60*/  LDL.LU R11, [R1+0x1fc] ;  /* 0x0001fc00010b7983 */ /* 0x000ea80000300800 */
[----:B0-----:R-:W2:Y:S04]  /*f2f70*/  LDL.64 R12, [R1+0x10] ;  /* 0x00001000010c7983 */ /* 0x001ea80000100a00 */
[----:B--2---:R3:W-:Y:S01]  /*f2f80*/  STL.64 [R1+0x6ba8], R12 ;  /* 0x006ba80c01007387 */ /* 0x0047e20000100a00 */
[----:B------:R-:W-:Y:S02]  /*f2f90*/  STL.64 [R1+0x6b88], R10 ;  /* 0x006b880a01007387 */ /* 0x000fe40000100a00 */
[----:B------:R0:W-:Y:S02]  /*f2fa0*/  STL.64 [R1+0x6b80], R8 ;  /* 0x006b800801007387 */ /* 0x0001e40000100a00 */
[----:B---3--:R-:W-:-:S02]  /*f2fb0*/  IMAD.MOV.U32 R12, RZ, RZ, R21 ;  /* 0x000000ffff0c7224 */ /* 0x008fc400078e0015 */
[----:B------:R-:W-:Y:S01]  /*f2fc0*/  IMAD.MOV.U32 R13, RZ, RZ, R20 ;  /* 0x000000ffff0d7224 */ /* 0x000fe200078e0014 */
[----:B0-----:R-:W2:Y:S01]  /*f2fd0*/  LDL.LU R8, [R1+0x210] ;  /* 0x0002100001087983 */ /* 0x001ea20000300800 */
[----:B------:R-:W2:Y:S02]  /*f2fe0*/  LDL.LU R9, [R1+0x214] ;  /* 0x0002140001097983 */ /* 0x000ea40000300800 */
[----:B------:R-:W3:Y:S02]  /*f2ff0*/  LDL.LU R10, [R1+0x218] ;  /* 0x00021800010a7983 */ /* 0x000ee40000300800 */
[----:B------:R-:W3:Y:S01]  /*f3000*/  LDL.LU R11, [R1+0x21c] ;  /* 0x00021c00010b7983 */ /* 0x000ee20000300800 */
[----:B------:R0:W-:Y:S04]  /*f3010*/  STL.64 [R1+0x6bd0], R12 ;  /* 0x006bd00c01007387 */ /* 0x0001e80000100a00 */
[----:B0-----:R-:W2:Y:S04]  /*f3020*/  LDL.64 R12, [R1+0xe0] ;  /* 0x0000e000010c7983 */ /* 0x001ea80000100a00 */
[----:B--2---:R-:W-:Y:S01]  /*f3030*/  STL.64 [R1+0x6be8], R12 ;  /* 0x006be80c01007387 */ /* 0x004fe20000100a00 */
        /* <DEDUP_REMOVED lines=8> */
[----:B--2---:R-:W-:Y:S01]  /*f30c0*/  STL.64 [R1+0x6c18], R6 ;  /* 0x006c180601007387 */ /* 0x004fe20000100a00 */
[----:B------:R0:W-:Y:S03]  /*f30d0*/  STL.64 [R1+0x6c10], R4 ;  /* 0x006c100401007387 */ /* 0x0001e60000100a00 */
[----:B0-----:R-:W2:Y:S04]  /*f30e0*/  LDL.64 R4, [R1+0x110] ;  /* 0x0001100001047983 */ /* 0x001ea80000100a00 */
[----:B--2---:R0:W-:Y:S01]  /*f30f0*/  STL.64 [R1+0x6c28], R4 ;  /* 0x006c280401007387 */ /* 0x0041e20000100a00 */
[----:B------:R-:W2:Y:S03]  /*f3100*/  LDL.64 R12, [R1+0xf0] ;  /* 0x0000f000010c7983 */ /* 0x000ea60000100a00 */
[----:B0-----:R-:W3:Y:S04]  /*f3110*/  LDL.64 R4, [R1+0x120] ;  /* 0x0001200001047983 */ /* 0x001ee80000100a00 */
[----:B--2---:R0:W-:Y:S04]  /*f3120*/  STL.64 [R1+0x6c00], R12 ;  /* 0x006c000c01007387 */ /* 0x0041e80000100a00 */
[----:B0-----:R-:W2:Y:S04]  /*f3130*/  LDL.64 R12, [R1+0x100] ;  /* 0x00010000010c7983 */ /* 0x001ea80000100a00 */
[----:B--2---:R0:W-:Y:S04]  /*f3140*/  STL.64 [R1+0x6c20], R12 ;  /* 0x006c200c01007387 */ /* 0x0041e80000100a00 */
        /* <DEDUP_REMOVED lines=28> */
[----:B------:R-:W-:Y:S01]  /*f3310*/  HMMA.16816.F32.BF16 R12, R16, R4, R12 ;  /* 0x00000004100c723c */ /* 0x000fe2000004180c */
        /* <DEDUP_REMOVED lines=15> */
[----:B------:R-:W-:Y:S01]  /*f3410*/  STL [R1+0x6b4c], R2 ;  /* 0x006b4c0201007387 */ /* 0x000fe20000100800 */
        /* <DEDUP_REMOVED lines=86> */
[----:B------:R-:W3:Y:S02]  /*f3980*/  LDL.LU.64 R8, [R1+0x6b50] ;  /* 0x006b500001087983 */ /* 0x000ee40000300a00 */
[----:B----4-:R-:W-:Y:S02]  /*f3990*/  STL.64 [R1+0x6a28], R14 ;  /* 0x006a280e01007387 */ /* 0x010fe40000100a00 */
[----:B------:R3:W-:Y:S02]  /*f39a0*/  STL.64 [R1+0x6a20], R12 ;  /* 0x006a200c01007387 */ /* 0x0007e40000100a00 */
[----:B---3--:R-:W-:Y:S01]  /*f39b0*/  HMMA.16816.F32.BF16 R12, R20, R8, R16 ;  /* 0x00000008140c723c */ /* 0x008fe20000041810 */
[----:B--2---:R-:W-:Y:S01]  /*f39c0*/  STL.64 [R1+0x6a18], R10 ;  /* 0x006a180a01007387 */ /* 0x004fe20000100a00 */
[----:B------:R0:W-:Y:S05]  /*f39d0*/  STL.64 [R1+0x6a10], R8 ;  /* 0x006a100801007387 */ /* 0x0001ea0000100a00 */
[----:B0-----:R-:W-:-:S02]  /*f39e0*/  IMAD.MOV.U32 R8, RZ, RZ, R5 ;  /* 0x000000ffff087224 */ /* 0x001fc400078e0005 */
[----:B------:R-:W-:Y:S02]  /*f39f0*/  IMAD.MOV.U32 R9, RZ, RZ, R4 ;  /* 0x000000ffff097224 */ /* 0x000fe400078e0004 */
[----:B------:R-:W-:Y:S02]  /*f3a00*/  IMAD.MOV.U32 R4, RZ, RZ, R2 ;  /* 0x000000ffff047224 */ /* 0x000fe400078e0002 */
[----:B------:R-:W-:-:S10]  /*f3a10*/  IMAD.MOV.U32 R5, RZ, RZ, R27 ;  /* 0x000000ffff057224 */ /* 0x000fd400078e001b */
[----:B------:R0:W-:Y:S01]  /*f3a20*/  STL.64 [R1+0x1e0], R12 ;  /* 0x0001e00c01007387 */ /* 0x0001e20000100a00 */
[----:B------:R-:W-:Y:S02]  /*f3a30*/  STL.64 [R1+0x1e8], R14 ;  /* 0x0001e80e01007387 */ /* 0x000fe40000100a00 */
[----:B------:R-:W2:Y:S02]  /*f3a40*/  LDL.LU R2, [R1+0x6b4c] ;  /* 0x006b4c0001027983 */ /* 0x000ea40000300800 */
[----:B------:R-:W3:Y:S01]  /*f3a50*/  LDL.LU R27, [R1+0x6b48] ;  /* 0x006b4800011b7983 */ /* 0x000ee20000300800 */
[----:B------:R-:W-:Y:S01]  /*f3a60*/  STL.64 [R1+0x6a80], R4 ;  /* 0x006a800401007387 */ /* 0x000fe20000100a00 */
[----:B0-----:R-:W-:Y:S02]  /*f3a70*/  IMAD.MOV.U32 R12, RZ, RZ, R29 ;  /* 0x000000ffff0c7224 */ /* 0x001fe400078e001d */
[----:B------:R-:W-:Y:S01]  /*f3a80*/  IMAD.MOV.U32 R13, RZ, RZ, R3 ;  /* 0x000000ffff0d7224 */ /* 0x000fe200078e0003 */
[----:B------:R-:W4:Y:S01]  /*f3a90*/  LDL.LU R29, [R1+0x6b44] ;  /* 0x006b4400011d7983 */ /* 0x000f220000300800 */
[----:B------:R-:W2:Y:S03]  /*f3aa0*/  LDL.LU R3, [R1+0x6b40] ;  /* 0x006b400001037983 */ /* 0x000ea60000300800 */
[----:B------:R0:W-:Y:S02]  /*f3ab0*/  STL.64 [R1+0x6a88], R12 ;  /* 0x006a880c01007387 */ /* 0x0001e40000100a00 */
[----:B0-----:R-:W-:-:S02]  /*f3ac0*/  IMAD.MOV.U32 R12, RZ, RZ, R7 ;  /* 0x000000ffff0c7224 */ /* 0x001fc400078e0007 */
[----:B------:R-:W-:-:S05]  /*f3ad0*/  IMAD.MOV.U32 R13, RZ, RZ, R6 ;  /* 0x000000ffff0d7224 */ /* 0x000fca00078e0006 */
[----:B------:R0:W-:Y:S01]  /*f3ae0*/  STL.64 [R1+0x6aa0], R12 ;  /* 0x006aa00c01007387 */ /* 0x0001e20000100a00 */
[----:B------:R-:W2:Y:S02]  /*f3af0*/  LDL.LU R4, [R1+0x160] ;  /* 0x0001600001047983 */ /* 0x000ea40000300800 */
[----:B------:R-:W2:Y:S02]  /*f3b00*/  LDL.LU R5, [R1+0x164] ;  /* 0x0001640001057983 */ /* 0x000ea40000300800 */
[----:B------:R-:W2:Y:S01]  /*f3b10*/  LDL.LU R6, [R1+0x168] ;  /* 0x0001680001067983 */ /* 0x000ea20000300800 */
[----:B------:R-:W2:Y:S01]  /*f3b20*/  LDL.LU R7, [R1+0x16c] ;  /* 0x00016c0001077983 */ /* 0x000ea20000300800 */
[----:B0-----:R-:W-:Y:S02]  /*f3b30*/  IMAD.MOV.U32 R12, RZ, RZ, R26 ;  /* 0x000000ffff0c7224 */ /* 0x001fe400078e001a */
        /* <DEDUP_REMOVED lines=17> */
[----:B---3--:R-:W1:Y:S04]  /*f3c50*/  LDSM.16.MT88.4 R16, [R28+0x4c080] ;  /* 0x04c080001c10783b */ /* 0x008e680000004200 */
        /* <DEDUP_REMOVED lines=40> */
[----:B0-----:R-:W4:Y:S01]  /*f3ee0*/  LDL.LU R4, [R1+0x1d0] ;  /* 0x0001d00001047983 */ /* 0x001f220000300800 */
[----:B------:R-:W4:Y:S02]  /*f3ef0*/  LDL.LU R5, [R1+0x1d4] ;  /* 0x0001d40001057983 */ /* 0x000f240000300800 */
[----:B------:R-:W4:Y:S02]  /*f3f00*/  LDL.LU R6, [R1+0x1d8] ;  /* 0x0001d80001067983 */ /* 0x000f240000300800 */
[----:B------:R-:W4:Y:S01]  /*f3f10*/  LDL.LU R7, [R1+0x1dc] ;  /* 0x0001dc0001077983 */ /* 0x000f220000300800 */
[----:B------:R0:W-:Y:S04]  /*f3f20*/  STL.64 [R1+0x6a48], R8 ;  /* 0x006a480801007387 */ /* 0x0001e80000100a00 */
[----:B0-----:R-:W2:Y:S04]  /*f3f30*/  LDL.64 R8, [R1+0x20] ;  /* 0x0000200001087983 */ /* 0x001ea80000100a00 */
[----:B--2---:R0:W-:Y:S04]  /*f3f40*/  STL.64 [R1+0x6a60], R8 ;  /* 0x006a600801007387 */ /* 0x0041e80000100a00 */
[----:B0-----:R-:W2:Y:S01]  /*f3f50*/  LDL.LU R8, [R1+0x940] ;  /* 0x0009400001087983 */ /* 0x001ea20000300800 */
[----:B------:R-:W2:Y:S02]  /*f3f60*/  LDL.LU R9, [R1+0x944] ;  /* 0x0009440001097983 */ /* 0x000ea40000300800 */
[----:B------:R-:W3:Y:S02]  /*f3f70*/  LDL.LU R10, [R1+0x948] ;  /* 0x00094800010a7983 */ /* 0x000ee40000300800 */
[----:B------:R-:W3:Y:S01]  /*f3f80*/  LDL.LU R11, [R1+0x94c] ;  /* 0x00094c00010b7983 */ /* 0x000ee20000300800 */
[----:B----4-:R-:W-:Y:S01]  /*f3f90*/  HMMA.16816.F32.BF16 R4, R20, R12, R4 ;  /* 0x0000000c1404723c */ /* 0x010fe20000041804 */
        /* <DEDUP_REMOVED lines=8> */
[----:B------:R-:W3:Y:S01]  /*f4020*/  LDL.64 R24, [R1] ;  /* 0x0000000001187983 */ /* 0x000ee20000100a00 */
[----:B-1----:R-:W-:Y:S02]  /*f4030*/  STL.64 [R1+0x6958], R18 ;  /* 0x0069581201007387 */ /* 0x002fe40000100a00 */
[----:B------:R0:W-:Y:S02]  /*f4040*/  STL.64 [R1+0x6950], R16 ;  /* 0x0069501001007387 */ /* 0x0001e40000100a00 */
[----:B0-----:R-:W4:Y:S01]  /*f4050*/  LDL.LU R16, [R1+0x410] ;  /* 0x0004100001107983 */ /* 0x001f220000300800 */
[----:B------:R-:W4:Y:S02]  /*f4060*/  LDL.LU R17, [R1+0x414] ;  /* 0x0004140001117983 */ /* 0x000f240000300800 */
[----:B------:R-:W4:Y:S02]  /*f4070*/  LDL.LU R18, [R1+0x418] ;  /* 0x0004180001127983 */ /* 0x000f240000300800 */
[----:B------:R-:W4:Y:S01]  /*f4080*/  LDL.LU R19, [R1+0x41c] ;  /* 0x00041c0001137983 */ /* 0x000f220000300800 */
        /* <DEDUP_REMOVED lines=68> */
[----:B---3--:R-:W-:Y:S02]  /*f44d0*/  HMMA.16816.F32.BF16 R20, R20, R4, R8 ;  /* 0x000000041414723c */ /* 0x008fe40000041808 */
[----:B------:R-:W4:Y:S01]  /*f44e0*/  LDL.LU.64 R8, [R1+0x6a60] ;  /* 0x006a600001087983 */ /* 0x000f220000300a00 */
[----:B-1----:R-:W4:Y:S02]  /*f44f0*/  LDL.LU.64 R6, [R1+0x6a58] ;  /* 0x006a580001067983 */ /* 0x002f240000300a00 */
[----:B------:R-:W4:Y:S11]  /*f4500*/  LDL.LU.64 R4, [R1+0x6a50] ;  /* 0x006a500001047983 */ /* 0x000f360000300a00 */
[----:B------:R-:W-:Y:S07]  /*f4510*/  @!UPT UIADD3 URZ, URZ, URZ, URZ ;  /* 0x0000003f3f3ff290 */ /* 0x000fee000fffe03f */
[----:B------:R0:W-:Y:S01]  /*f4520*/  STL.64 [R1+0xc0], R20 ;  /* 0x0000c01401007387 */ /* 0x0001e20000100a00 */
[----:B------:R1:W-:Y:S03]  /*f4530*/  STL.64 [R1+0xc8], R22 ;  /* 0x0000c81601007387 */ /* 0x0003e60000100a00 */
        /* <DEDUP_REMOVED lines=31> */
[----:B------:R-:W4:Y:S02]  /*f4730*/  LDL.LU.64 R24, [R1+0x6a30] ;  /* 0x006a300001187983 */ /* 0x000f240000300a00 */
[----:B------:R-:W2:Y:S01]  /*f4740*/  LDL R28, [R1+0x3f80] ;  /* 0x003f8000011c7983 */ /* 0x000ea20000100800 */
        /* <DEDUP_REMOVED lines=36> */
[----:B---3--:R-:W-:Y:S03]  /*f4990*/  HMMA.16816.F32.BF16 R20, R4, R8, R20 ;  /* 0x000000080414723c */ /* 0x008fe60000041814 */
[----:B----4-:R-:W-:Y:S01]  /*f49a0*/  STL.64 [R1+0x68e8], R10 ;  /* 0x0068e80a01007387 */ /* 0x010fe20000100a00 */
[----:B------:R0:W-:Y:S11]  /*f49b0*/  STL.64 [R1+0x68e0], R8 ;  /* 0x0068e00801007387 */ /* 0x0001f60000100a00 */
[----:B------:R-:W-:Y:S08]  /*f49c0*/  @!UPT UIADD3 URZ, URZ, URZ, URZ ;  /* 0x0000003f3f3ff290 */ /* 0x000ff0000fffe03f */
[----:B------:R-:W-:Y:S01]  /*f49d0*/  STL.64 [R1+0x3c0], R20 ;  /* 0x0003c01401007387 */ /* 0x000fe20000100a00 */
[----:B------:R-:W-:Y:S02]  /*f49e0*/  STL.64 [R1+0x3c8], R22 ;  /* 0x0003c81601007387 */ /* 0x000fe40000100a00 */
[----:B------:R-:W1:Y:S04]  /*f49f0*/  LDSM.16.MT88.4 R20, [R28+0x4c000] ;  /* 0x04c000001c14783b */ /* 0x000e680000004200 */
[----:B0-----:R-:W3:Y:S01]  /*f4a00*/  LDL.LU R8, [R1+0x6f0] ;  /* 0x0006f00001087983 */ /* 0x001ee20000300800 */
[----:B------:R-:W3:Y:S01]  /*f4a10*/  LDL.LU R9, [R1+0x6f4] ;  /* 0x0006f40001097983 */ /* 0x000ee20000300800 */
[----:B------:R-:W3:Y:S02]  /*f4a20*/  LDL.LU R10, [R1+0x6f8] ;  /* 0x0006f800010a7983 */ /* 0x000ee40000300800 */
[----:B------:R-:W3:Y:S01]  /*f4a30*/  LDL.LU R11, [R1+0x6fc] ;  /* 0x0006fc00010b7983 */ /* 0x000ee20000300800 */
[----:B-1----:R-:W-:Y:S01]  /*f4a40*/  STL.64 [R1+0x67f8], R22 ;  /* 0x0067f81601007387 */ /* 0x002fe20000100a00 */
[----:B------:R0:W-:Y:S03]  /*f4a50*/  STL.64 [R1+0x67f0], R20 ;  /* 0x0067f01401007387 */ /* 0x0001e60000100a00 */
[----:B0-----:R-:W4:Y:S01]  /*f4a60*/  LDL.LU.64 R20, [R1+0xd0] ;  /* 0x0000d00001147983 */ /* 0x001f220000300a00 */
[----:B------:R-:W-:-:S02]  /*f4a70*/  IMAD.MOV.U32 R16, RZ, RZ, R2 ;  /* 0x000000ffff107224 */ /* 0x000fc400078e0002 */
[----:B------:R-:W-:-:S07]  /*f4a80*/  IMAD.MOV.U32 R17, RZ, RZ, R0 ;  /* 0x000000ffff117224 */ /* 0x000fce00078e0000 */
[C---:B--2---:R-:W-:Y:S01]  /*f4a90*/  HMMA.16816.F32.BF16 R16, R4.reuse, R16, R24 ;  /* 0x000000100410723c */ /* 0x044fe20000041818 */
[----:B----4-:R0:W-:Y:S04]  /*f4aa0*/  STL.64 [R1+0x6968], R20 ;  /* 0x0069681401007387 */ /* 0x0101e80000100a00 */
[----:B0-----:R-:W2:Y:S01]  /*f4ab0*/  LDL.64 R20, [R1+0x140] ;  /* 0x0001400001147983 */ /* 0x001ea20000100a00 */
[----:B------:R-:W4:Y:S02]  /*f4ac0*/  LDL.LU.64 R26, [R1+0x6a08] ;  /* 0x006a0800011a7983 */ /* 0x000f240000300a00 */
[----:B------:R-:W4:Y:S11]  /*f4ad0*/  LDL.LU.64 R24, [R1+0x6a00] ;  /* 0x006a000001187983 */ /* 0x000f360000300a00 */
[----:B------:R-:W-:Y:S04]  /*f4ae0*/  @!UPT UIADD3 URZ, URZ, URZ, URZ ;  /* 0x0000003f3f3ff290 */ /* 0x000fe8000fffe03f */
[----:B------:R0:W-:Y:S01]  /*f4af0*/  STL.64 [R1+0x3b0], R16 ;  /* 0x0003b01001007387 */ /* 0x0001e20000100a00 */
[----:B------:R-:W-:Y:S04]  /*f4b00*/  STL.64 [R1+0x3b8], R18 ;  /* 0x0003b81201007387 */ /* 0x000fe80000100a00 */
[----:B0-----:R-:W4:Y:S02]  /*f4b10*/  LDL.LU.64 R16, [R1+0x69f8] ;  /* 0x0069f80001107983 */ /* 0x001f240000300a00 */
[C---:B----4-:R-:W-:Y:S01]  /*f4b20*/  HMMA.16816.F32.BF16 R24, R4.reuse, R16, R24 ;  /* 0x000000100418723c */ /* 0x050fe20000041818 */
[----:B------:R-:W-:Y:S02]  /*f4b30*/  IMAD.MOV.U32 R2, RZ, RZ, R16 ;  /* 0x000000ffff027224 */ /* 0x000fe400078e0010 */
[----:B------:R-:W-:Y:S11]  /*f4b40*/  IMAD.MOV.U32 R0, RZ, RZ, R17 ;  /* 0x000000ffff007224 */ /* 0x000ff600078e0011 */
[----:B------:R-:W-:Y:S09]  /*f4b50*/  @!UPT UIADD3 URZ, URZ, URZ, URZ ;  /* 0x0000003f3f3ff290 */ /* 0x000ff2000fffe03f */
[----:B------:R0:W-:Y:S01]  /*f4b60*/  STL.64 [R1+0x710], R24 ;  /* 0x0007101801007387 */ /* 0x0001e20000100a00 */
[----:B------:R1:W-:Y:S03]  /*f4b70*/  STL.64 [R1+0x718], R26 ;  /* 0x0007181a01007387 */ /* 0x0003e60000100a00 */
[----:B0-----:R-:W4:Y:S01]  /*f4b80*/  LDL.LU.64 R24, [R1+0x69f0] ;  /* 0x0069f00001187983 */ /* 0x001f220000300a00 */
[----:B------:R-:W4:Y:S02]  /*f4b90*/  LDL.LU.64 R18, [R1+0x69e8] ;  /* 0x0069e80001127983 */ /* 0x000f240000300a00 */
[----:B------:R-:W4:Y:S01]  /*f4ba0*/  LDL.LU.64 R16, [R1+0x69e0] ;  /* 0x0069e00001107983 */ /* 0x000f220000300a00 */
[----:B---3--:R-:W-:Y:S01]  /*f4bb0*/  HMMA.16816.F32.BF16 R8, R4, R12, R8 ;  /* 0x0000000c0408723c */ /* 0x008fe20000041808 */
[----:B------:R-:W-:Y:S01]  /*f4bc0*/  STL [R1+0x68c4], R0 ;  /* 0x0068c40001007387 */ /* 0x000fe20000100800 */
[----:B------:R-:W-:Y:S02]  /*f4bd0*/  STL [R1+0x68c0], R2 ;  /* 0x0068c00201007387 */ /* 0x000fe40000100800 */
[----:B--2---:R-:W-:-:S02]  /*f4be0*/  IMAD.MOV.U32 R3, RZ, RZ, R21 ;  /* 0x000000ffff037224 */ /* 0x004fc400078e0015 */
[----:B-1----:R-:W-:Y:S02]  /*f4bf0*/  IMAD.MOV.U32 R26, RZ, RZ, R20 ;  /* 0x000000ffff1a7224 */ /* 0x002fe400078e0014 */
[----:B----4-:R-:W-:Y:S11]  /*f4c00*/  HMMA.16816.F32.BF16 R16, R4, R20, R16 ;  /* 0x000000140410723c */ /* 0x010ff60000041810 */
        /* <DEDUP_REMOVED lines=15> */
[----:B------:R-:W-:Y:S01]  /*f4d00*/  IMAD.MOV.U32 R27, RZ, RZ, R13 ;  /* 0x000000ffff1b7224 */ /* 0x000fe200078e000d */
[----:B--2---:R-:W-:Y:S01]  /*f4d10*/  STL.64 [R1+0x6908], R10 ;  /* 0x0069080a01007387 */ /* 0x004fe20000100a00 */
[----:B----4-:R0:W-:Y:S02]  /*f4d20*/  STL.64 [R1+0x6900], R8 ;  /* 0x0069000801007387 */ /* 0x0101e40000100a00 */
[----:B------:R-:W2:Y:S02]  /*f4d30*/  LDL.LU R12, [R1+0x5c0] ;  /* 0x0005c000010c7983 */ /* 0x000ea40000300800 */
[----:B------:R-:W2:Y:S01]  /*f4d40*/  LDL.LU R13, [R1+0x5c4] ;  /* 0x0005c400010d7983 */ /* 0x000ea20000300800 */
[----:B------:R-:W4:Y:S01]  /*f4d50*/  LDL.LU R14, [R1+0x5c8] ;  /* 0x0005c800010e7983 */ /* 0x000f220000300800 */
[----:B------:R-:W4:Y:S02]  /*f4d60*/  LDL.LU R15, [R1+0x5cc] ;  /* 0x0005cc00010f7983 */ /* 0x000f240000300800 */
[----:B0-----:R-:W-:-:S02]  /*f4d70*/  IMAD.MOV.U32 R8, RZ, RZ, R19 ;  /* 0x000000ffff087224 */ /* 0x001fc400078e0013 */
[----:B------:R-:W-:Y:S01]  /*f4d80*/  IMAD.MOV.U32 R9, RZ, RZ, R18 ;  /* 0x000000ffff097224 */ /* 0x000fe200078e0012 */
[----:B----4-:R-:W-:Y:S01]  /*f4d90*/  STL.64 [R1+0x6918], R14 ;  /* 0x0069180e01007387 */ /* 0x010fe20000100a00 */
[----:B--2---:R-:W-:Y:S03]  /*f4da0*/  STL.64 [R1+0x6910], R12 ;  /* 0x0069100c01007387 */ /* 0x004fe60000100a00 */
[----:B------:R0:W-:Y:S02]  /*f4db0*/  STL.64 [R1+0x6920], R8 ;  /* 0x0069200801007387 */ /* 0x0001e40000100a00 */
[----:B0-----:R-:W2:Y:S04]  /*f4dc0*/  LDL.64 R8, [R1+0x10] ;  /* 0x0000100001087983 */ /* 0x001ea80000100a00 */
[----:B--2---:R-:W-:Y:S01]  /*f4dd0*/  STL.64 [R1+0x6938], R8 ;  /* 0x0069380801007387 */ /* 0x004fe20000100a00 */
        /* <DEDUP_REMOVED lines=10> */
[----:B0-----:R-:W2:Y:S04]  /*f4e80*/  LDL.64 R20, [R1+0xf0] ;  /* 0x0000f00001147983 */ /* 0x001ea80000100a00 */
[----:B--2---:R0:W-:Y:S04]  /*f4e90*/  STL.64 [R1+0x6988], R20 ;  /* 0x0069881401007387 */ /* 0x0041e80000100a00 */
[----:B0-----:R-:W2:Y:S01]  /*f4ea0*/  LDL.64 R20, [R1+0x100] ;  /* 0x0001000001147983 */ /* 0x001ea20000100a00 */
[----:B---3--:R-:W-:-:S02]  /*f4eb0*/  IMAD.MOV.U32 R8, RZ, RZ, R17 ;  /* 0x000000ffff087224 */ /* 0x008fc400078e0011 */
[----:B------:R-:W-:Y:S01]  /*f4ec0*/  IMAD.MOV.U32 R9, RZ, RZ, R16 ;  /* 0x000000ffff097224 */ /* 0x000fe200078e0010 */
[----:B--2---:R0:W-:Y:S04]  /*f4ed0*/  STL.64 [R1+0x69a0], R20 ;  /* 0x0069a01401007387 */ /* 0x0041e80000100a00 */
[----:B0-----:R-:W2:Y:S04]  /*f4ee0*/  LDL.64 R20, [R1+0x110] ;  /* 0x0001100001147983 */ /* 0x001ea80000100a00 */
[----:B--2---:R-:W-:Y:S01]  /*f4ef0*/  STL.64 [R1+0x69b8], R20 ;  /* 0x0069b81401007387 */ /* 0x004fe20000100a00 */
[----:B------:R0:W-:Y:S03]  /*f4f00*/  STL.64 [R1+0x6960], R8 ;  /* 0x0069600801007387 */ /* 0x0001e60000100a00 */
[----:B0-----:R-:W2:Y:S04]  /*f4f10*/  LDL.64 R8, [R1+0xe0] ;  /* 0x0000e00001087983 */ /* 0x001ea80000100a00 */
[----:B--2---:R0:W-:Y:S04]  /*f4f20*/  STL.64 [R1+0x6980], R8 ;  /* 0x0069800801007387 */ /* 0x0041e80000100a00 */
[----:B0-----:R-:W2:Y:S01]  /*f4f30*/  LDL.LU R8, [R1+0x6b0] ;  /* 0x0006b00001087983 */ /* 0x001ea20000300800 */
[----:B------:R-:W2:Y:S02]  /*f4f40*/  LDL.LU R9, [R1+0x6b4] ;  /* 0x0006b40001097983 */ /* 0x000ea40000300800 */
[----:B------:R-:W3:Y:S02]  /*f4f50*/  LDL.LU R10, [R1+0x6b8] ;  /* 0x0006b800010a7983 */ /* 0x000ee40000300800 */
[----:B------:R-:W3:Y:S01]  /*f4f60*/  LDL.LU R11, [R1+0x6bc] ;  /* 0x0006bc00010b7983 */ /* 0x000ee20000300800 */
[----:B------:R-:W2:Y:S04]  /*f4f70*/  LDL.64 R20, [R1+0x120] ;  /* 0x0001200001147983 */ /* 0x000ea80000100a00 */
        /* <DEDUP_REMOVED lines=22> */
[----:B----4-:R-:W-:Y:S01]  /*f50e0*/  STL.64 [R1+0x6930], R14 ;  /* 0x0069300e01007387 */ /* 0x010fe20000100a00 */
[----:B------:R0:W-:Y:S03]  /*f50f0*/  STL.64 [R1+0x6928], R12 ;  /* 0x0069280c01007387 */ /* 0x0001e60000100a00 */
[----:B0-----:R-:W4:Y:S01]  /*f5100*/  LDL.LU R12, [R1+0x5e0] ;  /* 0x0005e000010c7983 */ /* 0x001f220000300800 */
[----:B------:R-:W4:Y:S02]  /*f5110*/  LDL.LU R13, [R1+0x5e4] ;  /* 0x0005e400010d7983 */ /* 0x000f240000300800 */
[----:B------:R-:W3:Y:S02]  /*f5120*/  LDL.LU R14, [R1+0x5e8] ;  /* 0x0005e800010e7983 */ /* 0x000ee40000300800 */
[----:B------:R-:W3:Y:S02]  /*f5130*/  LDL.LU R15, [R1+0x5ec] ;  /* 0x0005ec00010f7983 */ /* 0x000ee40000300800 */
[----:B------:R-:W-:-:S02]  /*f5140*/  IMAD.MOV.U32 R2, RZ, RZ, R20 ;  /* 0x000000ffff027224 */ /* 0x000fc400078e0014 */
[----:B------:R-:W-:Y:S01]  /*f5150*/  IMAD.MOV.U32 R29, RZ, RZ, R21 ;  /* 0x000000ffff1d7224 */ /* 0x000fe200078e0015 */
[C---:B--2---:R-:W-:Y:S01]  /*f5160*/  HMMA.16816.F32.BF16 R8, R4.reuse, R20, R8 ;  /* 0x000000140408723c */ /* 0x044fe20000041808 */
[----:B---3--:R-:W-:Y:S01]  /*f5170*/  STL.64 [R1+0x6948], R14 ;  /* 0x0069480e01007387 */ /* 0x008fe20000100a00 */
[----:B----4-:R0:W-:Y:S03]  /*f5180*/  STL.64 [R1+0x6940], R12 ;  /* 0x0069400c01007387 */ /* 0x0101e60000100a00 */
[----:B0-----:R-:W2:Y:S01]  /*f5190*/  LDL.LU R12, [R1+0x5f0] ;  /* 0x0005f000010c7983 */ /* 0x001ea20000300800 */
[----:B------:R-:W2:Y:S02]  /*f51a0*/  LDL.LU R13, [R1+0x5f4] ;  /* 0x0005f400010d7983 */ /* 0x000ea40000300800 */
[----:B------:R-:W2:Y:S02]  /*f51b0*/  LDL.LU R14, [R1+0x5f8] ;  /* 0x0005f800010e7983 */ /* 0x000ea40000300800 */
[----:B------:R-:W2:Y:S01]  /*f51c0*/  LDL.LU R15, [R1+0x5fc] ;  /* 0x0005fc00010f7983 */ /* 0x000ea20000300800 */
[----:B------:R-:W-:Y:S01]  /*f51d0*/  STL [R1+0x68d4], R27 ;  /* 0x0068d41b01007387 */ /* 0x000fe20000100800 */
[----:B------:R-:W-:Y:S11]  /*f51e0*/  STL [R1+0x68d0], R28 ;  /* 0x0068d01c01007387 */ /* 0x000ff60000100800 */
        /* <DEDUP_REMOVED lines=42> */
[----:B---3--:R-:W-:Y:S03]  /*f5490*/  HMMA.16816.F32.BF16 R4, R4, R20, R16 ;  /* 0x000000140404723c */ /* 0x008fe60000041810 */
[----:B------:R-:W2:Y:S01]  /*f54a0*/  LDL.LU.64 R18, [R1+0x6958] ;  /* 0x0069580001127983 */ /* 0x000ea20000300a00 */
[----:B------:R-:W2:Y:S11]  /*f54b0*/  LDL.LU.64 R16, [R1+0x6950] ;  /* 0x0069500001107983 */ /* 0x000eb60000300a00 */
[----:B------:R-:W-:Y:S08]  /*f54c0*/  @!UPT UIADD3 URZ, URZ, URZ, URZ ;  /* 0x0000003f3f3ff290 */ /* 0x000ff0000fffe03f */
[----:B------:R-:W-:Y:S01]  /*f54d0*/  STL.64 [R1+0x3a0], R4 ;  /* 0x0003a00401007387 */ /* 0x000fe20000100a00 */
[----:B------:R0:W-:Y:S03]  /*f54e0*/  STL.64 [R1+0x3a8], R6 ;  /* 0x0003a80601007387 */ /* 0x0001e60000100a00 */
[----:B0-----:R-:W3:Y:S01]  /*f54f0*/  LDL R7, [R1+0x3f80] ;  /* 0x003f800001077983 */ /* 0x001ee20000100800 */
[C---:B--2---:R-:W-:Y:S03]  /*f5500*/  HMMA.16816.F32.BF16 R8, R16.reuse, R8, R12 ;  /* 0x000000081008723c */ /* 0x044fe6000004180c */
[----:B---3--:R0:W-:Y:S01]  /*f5510*/  STL [R1+0x68dc], R7 ;  /* 0x0068dc0701007387 */ /* 0x0081e20000100800 */
[----:B------:R-:W2:Y:S02]  /*f5520*/  LDL.LU R4, [R1+0x5a0] ;  /* 0x0005a00001047983 */ /* 0x000ea40000300800 */
[----:B------:R-:W2:Y:S02]  /*f5530*/  LDL.LU R5, [R1+0x5a4] ;  /* 0x0005a40001057983 */ /* 0x000ea40000300800 */
[----:B------:R-:W2:Y:S01]  /*f5540*/  LDL.LU R6, [R1+0x5a8] ;  /* 0x0005a80001067983 */ /* 0x000ea20000300800 */
[----:B0-----:R-:W2:Y:S01]  /*f5550*/  LDL.LU R7, [R1+0x5ac] ;  /* 0x0005ac0001077983 */ /* 0x001ea20000300800 */
[----:B------:R-:W-:Y:S02]  /*f5560*/  STL.64 [R1+0x6810], R20 ;  /* 0x0068101401007387 */ /* 0x000fe40000100a00 */
        /* <DEDUP_REMOVED lines=20> */
[----:B0-----:R-:W4:Y:S01]  /*f56b0*/  LDL.LU.64 R10, [R1+0x6908] ;  /* 0x00690800010a7983 */ /* 0x001f220000300a00 */
[----:B------:R-:W4:Y:S01]  /*f56c0*/  LDL.LU.64 R8, [R1+0x6900] ;  /* 0x0069000001087983 */ /* 0x000f220000300a00 */
[C---:B---3--:R-:W-:Y:S11]  /*f56d0*/  HMMA.16816.F32.BF16 R12, R16.reuse, R24, R12 ;  /* 0x00000018100c723c */ /* 0x048ff6000004180c */
[----:B------:R-:W-:Y:S11]  /*f56e0*/  @!UPT UIADD3 URZ, URZ, URZ, URZ ;  /* 0x0000003f3f3ff290 */ /* 0x000ff6000fffe03f */
[----:B------:R-:W-:Y:S01]  /*f56f0*/  @!UPT UIADD3 URZ, URZ, URZ, URZ ;  /* 0x0000003f3f3ff290 */ /* 0x000fe2000fffe03f */
[----:B------:R-:W-:Y:S01]  /*f5700*/  STL.64 [R1+0x5c0], R12 ;  /* 0x0005c00c01007387 */ /* 0x000fe20000100a00 */
[----:B------:R0:W-:Y:S03]  /*f5710*/  STL.64 [R1+0x5c8], R14 ;  /* 0x0005c80e01007387 */ /* 0x0001e60000100a00 */
[----:B0-----:R-:W3:Y:S01]  /*f5720*/  LDL.LU.64 R14, [R1+0x68f8] ;  /* 0x0068f800010e7983 */ /* 0x001ee20000300a00 */
[----:B------:R-:W4:Y:S02]  /*f5730*/  LDL.LU.64 R12, [R1+0x68f0] ;  /* 0x0068f000010c7983 */ /* 0x000f240000300a00 */
[----:B------:R-:W-:Y:S01]  /*f5740*/  STL.64 [R1+0x67e0], R24 ;  /* 0x0067e01801007387 */ /* 0x000fe20000100a00 */
[C---:B----4-:R-:W-:Y:S11]  /*f5750*/  HMMA.16816.F32.BF16 R8, R16.reuse, R12, R8 ;  /* 0x0000000c1008723c */ /* 0x050ff60000041808 */
[----:B------:R-:W-:Y:S11]  /*f5760*/  @!UPT UIADD3 URZ, URZ, URZ, URZ ;  /* 0x0000003f3f3ff290 */ /* 0x000ff6000fffe03f */
[----:B------:R-:W-:Y:S01]  /*f5770*/  @!UPT UIADD3 URZ, URZ, URZ, URZ ;  /* 0x0000003f3f3ff290 */ /* 0x000fe2000fffe03f */
[----:B------:R-:W-:Y:S01]  /*f5780*/  STL.64 [R1+0x5b0], R8 ;  /* 0x0005b00801007387 */ /* 0x000fe20000100a00 */
[----:B------:R0:W-:Y:S03]  /*f5790*/  STL.64 [R1+0x5b8], R10 ;  /* 0x0005b80a01007387 */ /* 0x0001e60000100a00 */
[----:B0-----:R-:W4:Y:S01]  /*f57a0*/  LDL.LU.64 R10, [R1+0x68e8] ;  /* 0x0068e800010a7983 */ /* 0x001f220000300a00 */
[----:B------:R-:W2:Y:S02]  /*f57b0*/  LDL.LU.64 R8, [R1+0x68e0] ;  /* 0x0068e00001087983 */ /* 0x000ea40000300a00 */
[----:B---3--:R-:W-:Y:S02]  /*f57c0*/  STL.64 [R1+0x67a0], R14 ;  /* 0x0067a00e01007387 */ /* 0x008fe40000100a00 */
[----:B------:R0:W-:Y:S02]  /*f57d0*/  STL.64 [R1+0x6798], R12 ;  /* 0x0067980c01007387 */ /* 0x0001e40000100a00 */
[----:B0-----:R-:W3:Y:S04]  /*f57e0*/  LDL R12, [R1+0x30] ;  /* 0x00003000010c7983 */ /* 0x001ee80000100800 */
[----:B------:R-:W3:Y:S01]  /*f57f0*/  LDL R13, [R1+0x34] ;  /* 0x00003400010d7983 */ /* 0x000ee20000100800 */
[C---:B--2---:R-:W-:Y:S11]  /*f5800*/  HMMA.16816.F32.BF16 R4, R16.reuse, R8, R4 ;  /* 0x000000081004723c */ /* 0x044ff60000041804 */
[----:B------:R-:W-:Y:S11]  /*f5810*/  @!UPT UIADD3 URZ, URZ, URZ, URZ ;  /* 0x0000003f3f3ff290 */ /* 0x000ff6000fffe03f */
[----:B------:R-:W-:Y:S01]  /*f5820*/  @!UPT UIADD3 URZ, URZ, URZ, URZ ;  /* 0x0000003f3f3ff290 */ /* 0x000fe2000fffe03f */
[----:B------:R-:W-:Y:S01]  /*f5830*/  STL.64 [R1+0x5a0], R4 ;  /* 0x0005a00401007387 */ /* 0x000fe20000100a00 */
[----:B------:R0:W-:Y:S03]  /*f5840*/  STL.64 [R1+0x5a8], R6 ;  /* 0x0005a80601007387 */ /* 0x0001e60000100a00 */
[----:B0-----:R-:W2:Y:S01]  /*f5850*/  LDL.LU R7, [R1+0x68dc] ;  /* 0x0068dc0001077983 */ /* 0x001ea20000300800 */
[----:B----4-:R-:W-:Y:S02]  /*f5860*/  STL.64 [R1+0x6790], R10 ;  /* 0x0067900a01007387 */ /* 0x010fe40000100a00 */
[----:B------:R0:W-:Y:S02]  /*f5870*/  STL.64 [R1+0x6788], R8 ;  /* 0x0067880801007387 */ /* 0x0001e40000100a00 */
[----:B0-----:R-:W3:Y:S01]  /*f5880*/  LDL.LU R8, [R1+0x590] ;  /* 0x0005900001087983 */ /* 0x001ee20000300800 */
[----:B------:R-:W3:Y:S02]  /*f5890*/  LDL.LU R9, [R1+0x594] ;  /* 0x0005940001097983 */ /* 0x000ee40000300800 */
[----:B------:R-:W3:Y:S02]  /*f58a0*/  LDL.LU R10, [R1+0x598] ;  /* 0x00059800010a7983 */ /* 0x000ee40000300800 */
[----:B------:R-:W3:Y:S01]  /*f58b0*/  LDL.LU R11, [R1+0x59c] ;  /* 0x00059c00010b7983 */ /* 0x000ee20000300800 */
[----:B--2---:R-:W0:Y:S04]  /*f58c0*/  LDSM.16.MT88.4 R4, [R7+0x4c080] ;  /* 0x04c080000704783b */ /* 0x004e280000004200 */
[----:B0-----:R-:W-:Y:S01]  /*f58d0*/  STL [R1+0x66c4], R7 ;  /* 0x0066c40701007387 */ /* 0x001fe20000100800 */
[----:B------:R-:W-:Y:S02]  /*f58e0*/  STL [R1+0x6770], R6 ;  /* 0x0067700601007387 */ /* 0x000fe40000100800 */
[----:B------:R3:W-:Y:S02]  /*f58f0*/  STL.64 [R1+0x6768], R4 ;  /* 0x0067680401007387 */ /* 0x0007e40000100a00 */
[----:B---3--:R-:W-:Y:S01]  /*f5900*/  HMMA.16816.F32.BF16 R4, R16, R12, R8 ;  /* 0x0000000c1004723c */ /* 0x008fe20000041808 */
[----:B------:R-:W2:Y:S11]  /*f5910*/  LDL.LU R12, [R1+0x360] ;  /* 0x00036000010c7983 */ /* 0x000eb60000300800 */
[----:B------:R-:W-:Y:S11]  /*f5920*/  @!UPT UIADD3 URZ, URZ, URZ, URZ ;  /* 0x0000003f3f3ff290 */ /* 0x000ff6000fffe03f */
[----:B------:R-:W-:Y:S01]  /*f5930*/  STL.64 [R1+0x590], R4 ;  /* 0x0005900401007387 */ /* 0x000fe20000100a00 */
[----:B------:R-:W-:Y:S02]  /*f5940*/  STL.64 [R1+0x598], R6 ;  /* 0x0005980601007387 */ /* 0x000fe40000100a00 */
[----:B------:R-:W2:Y:S02]  /*f5950*/  LDL.LU R13, [R1+0x364] ;  /* 0x00036400010d7983 */ /* 0x000ea40000300800 */
[----:B------:R-:W3:Y:S01]  /*f5960*/  LDL.LU R14, [R1+0x368] ;  /* 0x00036800010e7983 */ /* 0x000ee20000300800 */
[----:B------:R-:W3:Y:S04]  /*f5970*/  LDL.LU R15, [R1+0x36c] ;  /* 0x00036c00010f7983 */ /* 0x000ee80000300800 */
[----:B---3--:R-:W-:Y:S01]  /*f5980*/  STL.64 [R1+0x67b0], R14 ;  /* 0x0067b00e01007387 */ /* 0x008fe20000100a00 */
[----:B--2---:R0:W-:Y:S03]  /*f5990*/  STL.64 [R1+0x67a8], R12 ;  /* 0x0067a80c01007387 */ /* 0x0041e60000100a00 */
[----:B0-----:R-:W2:Y:S01]  /*f59a0*/  LDL.64 R12, [R1] ;  /* 0x00000000010c7983 */ /* 0x001ea20000100a00 */
[----:B------:R-:W-:-:S02]  /*f59b0*/  IMAD.MOV.U32 R4, RZ, RZ, R23 ;  /* 0x000000ffff047224 */ /* 0x000fc400078e0017 */
[----:B------:R-:W-:Y:S01]  /*f59c0*/  IMAD.MOV.U32 R5, RZ, RZ, R22 ;  /* 0x000000ffff057224 */ /* 0x000fe200078e0016 */
[----:B--2---:R0:W-:Y:S01]  /*f59d0*/  STL.64 [R1+0x67c8], R12 ;  /* 0x0067c80c01007387 */ /* 0x0041e20000100a00 */
[----:B------:R-:W2:Y:S02]  /*f59e0*/  LDL.LU R8, [R1+0x350] ;  /* 0x0003500001087983 */ /* 0x000ea40000300800 */
[----:B------:R-:W2:Y:S02]  /*f59f0*/  LDL.LU R9, [R1+0x354] ;  /* 0x0003540001097983 */ /* 0x000ea40000300800 */
[----:B------:R-:W3:Y:S01]  /*f5a00*/  LDL.LU R10, [R1+0x358] ;  /* 0x00035800010a7983 */ /* 0x000ee20000300800 */
[----:B------:R-:W3:Y:S01]  /*f5a10*/  LDL.LU R11, [R1+0x35c] ;  /* 0x00035c00010b7983 */ /* 0x000ee20000300800 */
[----:B------:R1:W-:Y:S02]  /*f5a20*/  STL.64 [R1+0x6818], R4 ;  /* 0x0068180401007387 */ /* 0x0003e40000100a00 */
[----:B0-----:R-:W-:-:S02]  /*f5a30*/  IMAD.MOV.U32 R13, RZ, RZ, R20 ;  /* 0x000000ffff0d7224 */ /* 0x001fc400078e0014 */
[----:B------:R-:W-:Y:S01]  /*f5a40*/  IMAD.MOV.U32 R12, RZ, RZ, R21 ;  /* 0x000000ffff0c7224 */ /* 0x000fe200078e0015 */
[----:B------:R-:W4:Y:S01]  /*f5a50*/  LDL.LU R20, [R1+0x510] ;  /* 0x0005100001147983 */ /* 0x000f220000300800 */
[----:B------:R-:W4:Y:S02]  /*f5a60*/  LDL.LU R21, [R1+0x514] ;  /* 0x0005140001157983 */ /* 0x000f240000300800 */
[----:B------:R-:W2:Y:S02]  /*f5a70*/  LDL.LU R22, [R1+0x518] ;  /* 0x0005180001167983 */ /* 0x000ea40000300800 */
[----:B------:R-:W2:Y:S02]  /*f5a80*/  LDL.LU R23, [R1+0x51c] ;  /* 0x00051c0001177983 */ /* 0x000ea40000300800 */
[----:B-1----:R-:W-:Y:S02]  /*f5a90*/  IMAD.MOV.U32 R4, RZ, RZ, R2 ;  /* 0x000000ffff047224 */ /* 0x002fe400078e0002 */
[----:B------:R-:W-:Y:S01]  /*f5aa0*/  IMAD.MOV.U32 R5, RZ, RZ, R27 ;  /* 0x000000ffff057224 */ /* 0x000fe200078e001b */
[----:B--2---:R-:W-:Y:S01]  /*f5ab0*/  STL.64 [R1+0x6828], R22 ;  /* 0x0068281601007387 */ /* 0x004fe20000100a00 */
[----:B----4-:R-:W-:Y:S02]  /*f5ac0*/  STL.64 [R1+0x6820], R20 ;  /* 0x0068201401007387 */ /* 0x010fe40000100a00 */
[----:B------:R-:W2:Y:S02]  /*f5ad0*/  LDL.LU R2, [R1+0x68d8] ;  /* 0x0068d80001027983 */ /* 0x000ea40000300800 */
[----:B------:R-:W4:Y:S01]  /*f5ae0*/  LDL.LU R27, [R1+0x68d4] ;  /* 0x0068d400011b7983 */ /* 0x000f220000300800 */
        /* <DEDUP_REMOVED lines=40> */
[----:B---3--:R-:W-:-:S02]  /*f5d70*/  IMAD.MOV.U32 R4, RZ, RZ, R26 ;  /* 0x000000ffff047224 */ /* 0x008fc400078e001a */
[----:B------:R-:W-:-:S05]  /*f5d80*/  IMAD.MOV.U32 R5, RZ, RZ, R3 ;  /* 0x000000ffff057224 */ /* 0x000fca00078e0003 */
[----:B------:R-:W-:Y:S04]  /*f5d90*/  STL.64 [R1+0x68a8], R4 ;  /* 0x0068a80401007387 */ /* 0x000fe80000100a00 */
        /* <DEDUP_REMOVED lines=31> */
[----:B------:R-:W4:Y:S01]  /*f5f90*/  LDL.64 R24, [R1+0x20] ;  /* 0x0000200001187983 */ /* 0x000f220000100a00 */
        /* <DEDUP_REMOVED lines=78> */
[----:B------:R-:W4:Y:S01]  /*f6480*/  LDL.LU.64 R14, [R1+0x6808] ;  /* 0x00680800010e7983 */ /* 0x000f220000300a00 */
[----:B------:R-:W4:Y:S08]  /*f6490*/  LDL.LU.64 R12, [R1+0x6800] ;  /* 0x00680000010c7983 */ /* 0x000f300000300a00 */
[----:B------:R0:W-:Y:S02]  /*f64a0*/  STL.64 [R1+0xb0], R16 ;  /* 0x0000b01001007387 */ /* 0x0001e40000100a00 */
[----:B------:R-:W-:Y:S01]  /*f64b0*/  STL.64 [R1+0xb8], R18 ;  /* 0x0000b81201007387 */ /* 0x000fe20000100a00 */
[----:B------:R-:W4:Y:S01]  /*f64c0*/  LDL.LU.64 R22, [R1+0x67f8] ;  /* 0x0067f80001167983 */ /* 0x000f220000300a00 */
[----:B------:R-:W4:Y:S03]  /*f64d0*/  LDL.LU.64 R20, [R1+0x67f0] ;  /* 0x0067f00001147983 */ /* 0x000f260000300a00 */
[----:B0-----:R-:W3:Y:S01]  /*f64e0*/  LDL.LU.64 R16, [R1+0x30] ;  /* 0x0000300001107983 */ /* 0x001ee20000300a00 */
[C---:B----4-:R-:W-:Y:S11]  /*f64f0*/  HMMA.16816.F32.BF16 R12, R20.reuse, R24, R12 ;  /* 0x00000018140c723c */ /* 0x050ff6000004180c */
[----:B------:R-:W-:Y:S11]  /*f6500*/  @!UPT UIADD3 URZ, URZ, URZ, URZ ;  /* 0x0000003f3f3ff290 */ /* 0x000ff6000fffe03f */
[----:B------:R-:W-:Y:S01]  /*f6510*/  @!UPT UIADD3 URZ, URZ, URZ, URZ ;  /* 0x0000003f3f3ff290 */ /* 0x000fe2000fffe03f */
[----:B------:R0:W-:Y:S01]  /*f6520*/  STL.64 [R1+0x390], R12 ;  /* 0x0003900c01007387 */ /* 0x0001e20000100a00 */
[----:B------:R1:W-:Y:S03]  /*f6530*/  STL.64 [R1+0x398], R14 ;  /* 0x0003980e01007387 */ /* 0x0003e60000100a00 */
[----:B0-----:R-:W1:Y:S01]  /*f6540*/  LDL.LU.64 R12, [R1+0x67e8] ;  /* 0x0067e800010c7983 */ /* 0x001e620000300a00 */
[----:B------:R-:W-:Y:S02]  /*f6550*/  IMAD.MOV.U32 R26, RZ, RZ, R25 ;  /* 0x000000ffff1a7224 */ /* 0x000fe400078e0019 */
[----:B------:R-:W4:Y:S03]  /*f6560*/  LDL.LU.64 R24, [R1+0x67e0] ;  /* 0x0067e00001187983 */ /* 0x000f260000300a00 */
[----:B------:R-:W-:Y:S01]  /*f6570*/  STL [R1+0x6748], R26 ;  /* 0x0067481a01007387 */ /* 0x000fe20000100800 */
[C---:B-1----:R-:W-:Y:S03]  /*f6580*/  HMMA.16816.F32.BF16 R12, R20.reuse, R12, R8 ;  /* 0x0000000c140c723c */ /* 0x042fe60000041808 */
[----:B------:R-:W2:Y:S01]  /*f6590*/  LDL.LU.64 R10, [R1+0x67d8] ;  /* 0x0067d800010a7983 */ /* 0x000ea20000300a00 */
[----:B------:R-:W2:Y:S11]  /*f65a0*/  LDL.LU.64 R8, [R1+0x67d0] ;  /* 0x0067d00001087983 */ /* 0x000eb60000300a00 */
[----:B------:R-:W-:Y:S08]  /*f65b0*/  @!UPT UIADD3 URZ, URZ, URZ, URZ ;  /* 0x0000003f3f3ff290 */ /* 0x000ff0000fffe03f */
[----:B------:R0:W-:Y:S01]  /*f65c0*/  STL.64 [R1+0x380], R12 ;  /* 0x0003800c01007387 */ /* 0x0001e20000100a00 */
[----:B------:R-:W-:Y:S03]  /*f65d0*/  STL.64 [R1+0x388], R14 ;  /* 0x0003880e01007387 */ /* 0x000fe60000100a00 */
[----:B0-----:R-:W2:Y:S01]  /*f65e0*/  LDL.LU.64 R12, [R1+0x67c8] ;  /* 0x0067c800010c7983 */ /* 0x001ea20000300a00 */
[----:B------:R-:W3:Y:S01]  /*f65f0*/  LDL R28, [R1+0xb38] ;  /* 0x000b3800011c7983 */ /* 0x000ee20000100800 */
[C---:B--2---:R-:W-:Y:S01]  /*f6600*/  HMMA.16816.F32.BF16 R8, R20.reuse, R12, R8 ;  /* 0x0000000c1408723c */ /* 0x044fe20000041808 */
[----:B------:R-:W-:Y:S11]  /*f6610*/  IMAD.MOV.U32 R26, RZ, RZ, R13 ;  /* 0x000000ffff1a7224 */ /* 0x000ff600078e000d */
[----:B------:R-:W-:Y:S11]  /*f6620*/  @!UPT UIADD3 URZ, URZ, URZ, URZ ;  /* 0x0000003f3f3ff290 */ /* 0x000ff6000fffe03f */
        /* <DEDUP_REMOVED lines=20> */
[----:B----4-:R-:W-:Y:S02]  /*f6770*/  STL.64 [R1+0x6668], R14 ;  /* 0x0066680e01007387 */ /* 0x010fe40000100a00 */
[----:B------:R0:W-:Y:S02]  /*f6780*/  STL.64 [R1+0x6660], R12 ;  /* 0x0066600c01007387 */ /* 0x0001e40000100a00 */
[----:B0-----:R-:W4:Y:S01]  /*f6790*/  LDL.LU.64 R12, [R1+0x130] ;  /* 0x00013000010c7983 */ /* 0x001f220000300a00 */
[C---:B--2---:R-:W-:Y:S03]  /*f67a0*/  HMMA.16816.F32.BF16 R4, R20.reuse, R8, R4 ;  /* 0x000000081404723c */ /* 0x044fe60000041804 */
[----:B----4-:R0:W-:Y:S04]  /*f67b0*/  STL.64 [R1+0x6750], R12 ;  /* 0x0067500c01007387 */ /* 0x0101e80000100a00 */
[----:B0-----:R-:W2:Y:S11]  /*f67c0*/  LDL.LU.64 R12, [R1+0x150] ;  /* 0x00015000010c7983 */ /* 0x001eb60000300a00 */
[----:B------:R-:W-:Y:S05]  /*f67d0*/  @!UPT UIADD3 URZ, URZ, URZ, URZ ;  /* 0x0000003f3f3ff290 */ /* 0x000fea000fffe03f */
[----:B------:R-:W-:Y:S02]  /*f67e0*/  STL.64 [R1+0x340], R4 ;  /* 0x0003400401007387 */ /* 0x000fe40000100a00 */
[----:B------:R0:W-:Y:S02]  /*f67f0*/  STL.64 [R1+0x348], R6 ;  /* 0x0003480601007387 */ /* 0x0001e40000100a00 */
[----:B0-----:R-:W3:Y:S01]  /*f6800*/  LDL.LU.64 R6, [R1+0x6780] ;  /* 0x0067800001067983 */ /* 0x001ee20000300a00 */
[----:B------:R-:W3:Y:S02]  /*f6810*/  LDL.LU.64 R4, [R1+0x6778] ;  /* 0x0067780001047983 */ /* 0x000ee40000300a00 */
[----:B------:R-:W-:Y:S02]  /*f6820*/  STL.64 [R1+0x6658], R10 ;  /* 0x0066580a01007387 */ /* 0x000fe40000100a00 */
[----:B------:R0:W-:Y:S02]  /*f6830*/  STL.64 [R1+0x6650], R8 ;  /* 0x0066500801007387 */ /* 0x0001e40000100a00 */
[----:B0-----:R-:W4:Y:S01]  /*f6840*/  LDL.LU R8, [R1+0x300] ;  /* 0x0003000001087983 */ /* 0x001f220000300800 */
[----:B------:R-:W4:Y:S02]  /*f6850*/  LDL.LU R9, [R1+0x304] ;  /* 0x0003040001097983 */ /* 0x000f240000300800 */
[----:B------:R-:W2:Y:S02]  /*f6860*/  LDL.LU R10, [R1+0x308] ;  /* 0x00030800010a7983 */ /* 0x000ea40000300800 */
[----:B------:R-:W2:Y:S01]  /*f6870*/  LDL.LU R11, [R1+0x30c] ;  /* 0x00030c00010b7983 */ /* 0x000ea20000300800 */
[----:B---3--:R-:W-:Y:S01]  /*f6880*/  HMMA.16816.F32.BF16 R4, R20, R16, R4 ;  /* 0x000000101404723c */ /* 0x008fe20000041804 */
        /* <DEDUP_REMOVED lines=9> */
[----:B0-----:R-:W3:Y:S01]  /*f6920*/  LDL.LU R6, [R1+0x6770] ;  /* 0x0067700001067983 */ /* 0x001ee20000300800 */
[----:B------:R-:W4:Y:S02]  /*f6930*/  LDL.LU.64 R4, [R1+0x6768] ;  /* 0x0067680001047983 */ /* 0x000f240000300a00 */
[----:B------:R-:W-:Y:S02]  /*f6940*/  IMAD.MOV.U32 R7, RZ, RZ, R16 ;  /* 0x000000ffff077224 */ /* 0x000fe400078e0010 */
[----:B------:R-:W-:Y:S02]  /*f6950*/  IMAD.MOV.U32 R27, RZ, RZ, R17 ;  /* 0x000000ffff1b7224 */ /* 0x000fe400078e0011 */
[----:B------:R0:W1:Y:S04]  /*f6960*/  LDSM.16.MT88.4 R16, [R28+0x4d000] ;  /* 0x04d000001c10783b */ /* 0x0000680000004200 */
[----:B------:R-:W-:Y:S01]  /*f6970*/  STL [R1+0x66e8], R27 ;  /* 0x0066e81b01007387 */ /* 0x000fe20000100800 */
[----:B------:R-:W-:Y:S02]  /*f6980*/  STL.64 [R1+0x66e0], R24 ;  /* 0x0066e01801007387 */ /* 0x000fe40000100a00 */
[----:B------:R-:W-:-:S02]  /*f6990*/  IMAD.MOV.U32 R29, RZ, RZ, R13 ;  /* 0x000000ffff1d7224 */ /* 0x000fc400078e000d */
[----:B0-----:R-:W-:Y:S01]  /*f69a0*/  IMAD.MOV.U32 R28, RZ, RZ, R12 ;  /* 0x000000ffff1c7224 */ /* 0x001fe200078e000c */
[----:B--2---:R-:W-:Y:S01]  /*f69b0*/  HMMA.16816.F32.BF16 R8, R20, R12, R8 ;  /* 0x0000000c1408723c */ /* 0x004fe20000041808 */
[----:B---3--:R-:W-:Y:S01]  /*f69c0*/  STL.64 [R1+0x66d0], R6 ;  /* 0x0066d00601007387 */ /* 0x008fe20000100a00 */
[----:B----4-:R0:W-:Y:S03]  /*f69d0*/  STL.64 [R1+0x66c8], R4 ;  /* 0x0066c80401007387 */ /* 0x0101e60000100a00 */
[----:B0-----:R-:W2:Y:S01]  /*f69e0*/  LDL.LU.64 R4, [R1+0x140] ;  /* 0x0001400001047983 */ /* 0x001ea20000300a00 */
[----:B-1----:R-:W-:Y:S02]  /*f69f0*/  STL.64 [R1+0x6550], R18 ;  /* 0x0065501201007387 */ /* 0x002fe40000100a00 */
[----:B------:R0:W-:Y:S02]  /*f6a00*/  STL.64 [R1+0x6548], R16 ;  /* 0x0065481001007387 */ /* 0x0001e40000100a00 */
[----:B0-----:R-:W-:-:S02]  /*f6a10*/  IMAD.MOV.U32 R16, RZ, RZ, R2 ;  /* 0x000000ffff107224 */ /* 0x001fc400078e0002 */
[----:B------:R-:W-:-:S05]  /*f6a20*/  IMAD.MOV.U32 R17, RZ, RZ, R0 ;  /* 0x000000ffff117224 */ /* 0x000fca00078e0000 */
[----:B------:R0:W-:Y:S04]  /*f6a30*/  STL.64 [R1+0x6740], R16 ;  /* 0x0067401001007387 */ /* 0x0001e80000100a00 */
        /* <DEDUP_REMOVED lines=9> */
[----:B------:R-:W-:Y:S01]  /*f6ad0*/  STL [R1+0x6628], R29 ;  /* 0x0066281d01007387 */ /* 0x000fe20000100800 */
[----:B------:R0:W-:Y:S01]  /*f6ae0*/  STL [R1+0x6624], R28 ;  /* 0x0066241c01007387 */ /* 0x0001e20000100800 */
[----:B--2---:R-:W-:-:S02]  /*f6af0*/  IMAD.MOV.U32 R2, RZ, RZ, R4 ;  /* 0x000000ffff027224 */ /* 0x004fc400078e0004 */
[----:B------:R-:W-:Y:S01]  /*f6b00*/  IMAD.MOV.U32 R0, RZ, RZ, R5 ;  /* 0x000000ffff007224 */ /* 0x000fe200078e0005 */
[C---:B---3--:R-:W-:Y:S08]  /*f6b10*/  HMMA.16816.F32.BF16 R16, R20.reuse, R4, R16 ;  /* 0x000000041410723c */ /* 0x048ff00000041810 */
[----:B----4-:R-:W-:Y:S11]  /*f6b20*/  HMMA.16816.F32.BF16 R4, R20, R12, R8 ;  /* 0x0000000c1404723c */ /* 0x010ff60000041808 */
[----:B------:R-:W-:Y:S04]  /*f6b30*/  @!UPT UIADD3 URZ, URZ, URZ, URZ ;  /* 0x0000003f3f3ff290 */ /* 0x000fe8000fffe03f */
[----:B------:R-:W-:Y:S01]  /*f6b40*/  STL.64 [R1+0x310], R16 ;  /* 0x0003101001007387 */ /* 0x000fe20000100a00 */
[----:B------:R-:W-:Y:S02]  /*f6b50*/  STL.64 [R1+0x318], R18 ;  /* 0x0003181201007387 */ /* 0x000fe40000100a00 */
[----:B------:R-:W-:Y:S02]  /*f6b60*/  STL [R1+0x6630], R0 ;  /* 0x0066300001007387 */ /* 0x000fe40000100800 */
[----:B------:R-:W-:Y:S03]  /*f6b70*/  STL [R1+0x662c], R2 ;  /* 0x00662c0201007387 */ /* 0x000fe60000100800 */
[----:B------:R-:W-:Y:S01]  /*f6b80*/  STL.64 [R1+0x300], R4 ;  /* 0x0003000401007387 */ /* 0x000fe20000100a00 */
[----:B------:R-:W-:Y:S02]  /*f6b90*/  STL.64 [R1+0x308], R6 ;  /* 0x0003080601007387 */ /* 0x000fe40000100a00 */
[----:B------:R-:W2:Y:S02]  /*f6ba0*/  LDL.LU R8, [R1+0x8e0] ;  /* 0x0008e00001087983 */ /* 0x000ea40000300800 */
[----:B------:R-:W2:Y:S01]  /*f6bb0*/  LDL.LU R9, [R1+0x8e4] ;  /* 0x0008e40001097983 */ /* 0x000ea20000300800 */
[----:B------:R-:W3:Y:S01]  /*f6bc0*/  LDL.LU R10, [R1+0x8e8] ;  /* 0x0008e800010a7983 */ /* 0x000ee20000300800 */
[----:B------:R-:W3:Y:S02]  /*f6bd0*/  LDL.LU R11, [R1+0x8ec] ;  /* 0x0008ec00010b7983 */ /* 0x000ee40000300800 */
[----:B0-----:R-:W-:-:S02]  /*f6be0*/  IMAD.MOV.U32 R28, RZ, RZ, R12 ;  /* 0x000000ffff1c7224 */ /* 0x001fc400078e000c */
[----:B------:R-:W-:Y:S01]  /*f6bf0*/  IMAD.MOV.U32 R3, RZ, RZ, R13 ;  /* 0x000000ffff037224 */ /* 0x000fe200078e000d */
[----:B---3--:R-:W-:Y:S01]  /*f6c00*/  STL.64 [R1+0x6678], R10 ;  /* 0x0066780a01007387 */ /* 0x008fe20000100a00 */
[----:B--2---:R0:W-:Y:S02]  /*f6c10*/  STL.64 [R1+0x6670], R8 ;  /* 0x0066700801007387 */ /* 0x0041e40000100a00 */
[----:B------:R-:W2:Y:S02]  /*f6c20*/  LDL.LU R12, [R1+0x8f0] ;  /* 0x0008f000010c7983 */ /* 0x000ea40000300800 */
[----:B------:R-:W2:Y:S01]  /*f6c30*/  LDL.LU R13, [R1+0x8f4] ;  /* 0x0008f400010d7983 */ /* 0x000ea20000300800 */
[----:B------:R-:W3:Y:S01]  /*f6c40*/  LDL.LU R14, [R1+0x8f8] ;  /* 0x0008f800010e7983 */ /* 0x000ee20000300800 */
[----:B------:R-:W3:Y:S03]  /*f6c50*/  LDL.LU R15, [R1+0x8fc] ;  /* 0x0008fc00010f7983 */ /* 0x000ee60000300800 */
[----:B---3--:R-:W-:Y:S01]  /*f6c60*/  STL.64 [R1+0x6688], R14 ;  /* 0x0066880e01007387 */ /* 0x008fe20000100a00 */
[----:B--2---:R-:W-:Y:S02]  /*f6c70*/  STL.64 [R1+0x6680], R12 ;  /* 0x0066800c01007387 */ /* 0x004fe40000100a00 */
[----:B0-----:R-:W2:Y:S02]  /*f6c80*/  LDL.LU R8, [R1] ;  /* 0x0000000001087983 */ /* 0x001ea40000300800 */
[----:B------:R-:W-:-:S02]  /*f6c90*/  IMAD.MOV.U32 R9, RZ, RZ, R26 ;  /* 0x000000ffff097224 */ /* 0x000fc400078e001a */
[----:B------:R-:W3:Y:S04]  /*f6ca0*/  LDL.LU R26, [R1+0x6748] ;  /* 0x00674800011a7983 */ /* 0x000ee80000300800 */
[----:B--2---:R0:W-:Y:S04]  /*f6cb0*/  STL.64 [R1+0x6690], R8 ;  /* 0x0066900801007387 */ /* 0x0041e80000100a00 */
[----:B0-----:R-:W2:Y:S01]  /*f6cc0*/  LDL.LU R8, [R1+0x10] ;  /* 0x0000100001087983 */ /* 0x001ea20000300800 */
[----:B------:R-:W2:Y:S03]  /*f6cd0*/  LDL.LU R9, [R1+0x14] ;  /* 0x0000140001097983 */ /* 0x000ea60000300800 */
[----:B--2---:R0:W-:Y:S01]  /*f6ce0*/  STL.64 [R1+0x66a8], R8 ;  /* 0x0066a80801007387 */ /* 0x0041e20000100a00 */
[----:B------:R-:W2:Y:S02]  /*f6cf0*/  LDL.LU R12, [R1+0x900] ;  /* 0x00090000010c7983 */ /* 0x000ea40000300800 */
[----:B------:R-:W2:Y:S02]  /*f6d00*/  LDL.LU R13, [R1+0x904] ;  /* 0x00090400010d7983 */ /* 0x000ea40000300800 */
[----:B------:R-:W4:Y:S01]  /*f6d10*/  LDL.LU R14, [R1+0x908] ;  /* 0x00090800010e7983 */ /* 0x000f220000300800 */
[----:B------:R-:W4:Y:S04]  /*f6d20*/  LDL.LU R15, [R1+0x90c] ;  /* 0x00090c00010f7983 */ /* 0x000f280000300800 */
[----:B0-----:R-:W2:Y:S01]  /*f6d30*/  LDL.LU R8, [R1+0x20] ;  /* 0x0000200001087983 */ /* 0x001ea20000300800 */
[----:B------:R-:W2:Y:S02]  /*f6d40*/  LDL.LU R24, [R1+0x2b0] ;  /* 0x0002b00001187983 */ /* 0x000ea40000300800 */
[----:B---3--:R-:W-:-:S02]  /*f6d50*/  IMAD.MOV.U32 R9, RZ, RZ, R26 ;  /* 0x000000ffff097224 */ /* 0x008fc400078e001a */
[----:B------:R-:W2:Y:S01]  /*f6d60*/  LDL.LU R25, [R1+0x2b4] ;  /* 0x0002b40001197983 */ /* 0x000ea20000300800 */
[----:B------:R-:W3:Y:S01]  /*f6d70*/  LDL.LU R26, [R1+0x2b8] ;  /* 0x0002b800011a7983 */ /* 0x000ee20000300800 */
[----:B------:R-:W3:Y:S03]  /*f6d80*/  LDL.LU R27, [R1+0x2bc] ;  /* 0x0002bc00011b7983 */ /* 0x000ee60000300800 */
[----:B---3--:R-:W-:Y:S01]  /*f6d90*/  STL.64 [R1+0x66f8], R26 ;  /* 0x0066f81a01007387 */ /* 0x008fe20000100a00 */
[----:B--2---:R0:W-:Y:S03]  /*f6da0*/  STL.64 [R1+0x66f0], R24 ;  /* 0x0066f01801007387 */ /* 0x0041e60000100a00 */
[----:B0-----:R-:W2:Y:S04]  /*f6db0*/  LDL.LU.64 R24, [R1+0xf0] ;  /* 0x0000f00001187983 */ /* 0x001ea80000300a00 */
[----:B--2---:R0:W-:Y:S04]  /*f6dc0*/  STL.64 [R1+0x6708], R24 ;  /* 0x0067081801007387 */ /* 0x0041e80000100a00 */
[----:B0-----:R-:W2:Y:S04]  /*f6dd0*/  LDL.LU.64 R24, [R1+0x100] ;  /* 0x0001000001187983 */ /* 0x001ea80000300a00 */
[----:B--2---:R0:W-:Y:S04]  /*f6de0*/  STL.64 [R1+0x6720], R24 ;  /* 0x0067201801007387 */ /* 0x0041e80000100a00 */
[----:B0-----:R-:W2:Y:S04]  /*f6df0*/  LDL.LU.64 R24, [R1+0x110] ;  /* 0x0001100001187983 */ /* 0x001ea80000300a00 */
[----:B--2---:R-:W-:Y:S01]  /*f6e00*/  STL.64 [R1+0x6738], R24 ;  /* 0x0067381801007387 */ /* 0x004fe20000100a00 */
[----:B------:R0:W-:Y:S03]  /*f6e10*/  STL.64 [R1+0x66d8], R8 ;  /* 0x0066d80801007387 */ /* 0x0001e60000100a00 */
[----:B0-----:R-:W2:Y:S04]  /*f6e20*/  LDL.LU.64 R8, [R1+0xe0] ;  /* 0x0000e00001087983 */ /* 0x001ea80000300a00 */
[----:B--2---:R0:W-:Y:S04]  /*f6e30*/  STL.64 [R1+0x6700], R8 ;  /* 0x0067000801007387 */ /* 0x0041e80000100a00 */
        /* <DEDUP_REMOVED lines=8> */
[----:B------:R-:W4:Y:S04]  /*f6ec0*/  LDL.LU.64 R24, [R1+0x120] ;  /* 0x0001200001187983 */ /* 0x000f280000300a00 */
        /* <DEDUP_REMOVED lines=20> */
[----:B------:R-:W2:Y:S02]  /*f7010*/  LDL.LU R14, [R1+0x918] ;  /* 0x00091800010e7983 */ /* 0x000ea40000300800 */
[----:B------:R-:W2:Y:S01]  /*f7020*/  LDL.LU R15, [R1+0x91c] ;  /* 0x00091c00010f7983 */ /* 0x000ea20000300800 */
[----:B------:R-:W-:Y:S01]  /*f7030*/  HMMA.16816.F32.BF16 R16, R20, R24, R16 ;  /* 0x000000181410723c */ /* 0x000fe20000041810 */
[----:B--2---:R-:W-:Y:S01]  /*f7040*/  STL.64 [R1+0x66b8], R14 ;  /* 0x0066b80e01007387 */ /* 0x004fe20000100a00 */
[----:B----4-:R0:W-:Y:S03]  /*f7050*/  STL.64 [R1+0x66b0], R12 ;  /* 0x0066b00c01007387 */ /* 0x0101e60000100a00 */
[----:B0-----:R-:W2:Y:S01]  /*f7060*/  LDL.LU R12, [R1+0x920] ;  /* 0x00092000010c7983 */ /* 0x001ea20000300800 */
[----:B------:R-:W2:Y:S02]  /*f7070*/  LDL.LU R13, [R1+0x924] ;  /* 0x00092400010d7983 */ /* 0x000ea40000300800 */
[----:B------:R-:W2:Y:S02]  /*f7080*/  LDL.LU R14, [R1+0x928] ;  /* 0x00092800010e7983 */ /* 0x000ea40000300800 */
[----:B------:R-:W2:Y:S01]  /*f7090*/  LDL.LU R15, [R1+0x92c] ;  /* 0x00092c00010f7983 */ /* 0x000ea20000300800 */
[----:B------:R-:W-:Y:S01]  /*f70a0*/  STL [R1+0x6638], R3 ;  /* 0x0066380301007387 */ /* 0x000fe20000100800 */
[----:B------:R-:W-:Y:S11]  /*f70b0*/  STL [R1+0x6634], R28 ;  /* 0x0066341c01007387 */ /* 0x000ff60000100800 */
[----:B------:R0:W-:Y:S02]  /*f70c0*/  STL.64 [R1+0x2f0], R16 ;  /* 0x0002f01001007387 */ /* 0x0001e40000100a00 */
[----:B------:R1:W-:Y:S01]  /*f70d0*/  STL.64 [R1+0x2f8], R18 ;  /* 0x0002f81201007387 */ /* 0x0003e20000100a00 */
[----:B0-----:R-:W3:Y:S01]  /*f70e0*/  LDL.LU.64 R16, [R1+0x6740] ;  /* 0x0067400001107983 */ /* 0x001ee20000300a00 */
[----:B-1----:R-:W-:-:S02]  /*f70f0*/  IMAD.MOV.U32 R19, RZ, RZ, R24 ;  /* 0x000000ffff137224 */ /* 0x002fc400078e0018 */
[----:B------:R-:W-:Y:S02]  /*f7100*/  IMAD.MOV.U32 R18, RZ, RZ, R25 ;  /* 0x000000ffff127224 */ /* 0x000fe400078e0019 */
[----:B------:R-:W4:Y:S03]  /*f7110*/  LDL.LU.64 R24, [R1+0x6738] ;  /* 0x0067380001187983 */ /* 0x000f260000300a00 */
[----:B------:R-:W-:Y:S02]  /*f7120*/  STL [R1+0x6640], R18 ;  /* 0x0066401201007387 */ /* 0x000fe40000100800 */
[----:B------:R-:W-:Y:S01]  /*f7130*/  STL [R1+0x663c], R19 ;  /* 0x00663c1301007387 */ /* 0x000fe20000100800 */
        /* <DEDUP_REMOVED lines=25> */
[----:B------:R-:W4:Y:S02]  /*f72d0*/  LDL.LU.64 R26, [R1+0x66f8] ;  /* 0x0066f800011a7983 */ /* 0x000f240000300a00 */
[----:B------:R-:W4:Y:S02]  /*f72e0*/  LDL.LU.64 R24, [R1+0x66f0] ;  /* 0x0066f00001187983 */ /* 0x000f240000300a00 */
[----:B----4-:R-:W-:Y:S01]  /*f72f0*/  HMMA.16816.F32.BF16 R24, R20, R8, R24 ;  /* 0x000000081418723c */ /* 0x010fe20000041818 */
[----:B------:R-:W-:-:S07]  /*f7300*/  IMAD.MOV.U32 R18, RZ, RZ, R9 ;  /* 0x000000ffff127224 */ /* 0x000fce00078e0009 */
[----:B---3--:R-:W-:Y:S11]  /*f7310*/  HMMA.16816.F32.BF16 R20, R20, R16, R4 ;  /* 0x000000101414723c */ /* 0x008ff60000041804 */
[----:B------:R-:W-:Y:S04]  /*f7320*/  @!UPT UIADD3 URZ, URZ, URZ, URZ ;  /* 0x0000003f3f3ff290 */ /* 0x000fe8000fffe03f */
[----:B------:R-:W-:Y:S01]  /*f7330*/  STL.64 [R1+0x2b0], R24 ;  /* 0x0002b01801007387 */ /* 0x000fe20000100a00 */
[----:B------:R0:W-:Y:S03]  /*f7340*/  STL.64 [R1+0x2b8], R26 ;  /* 0x0002b81a01007387 */ /* 0x0001e60000100a00 */
[----:B0-----:R-:W3:Y:S01]  /*f7350*/  LDL.LU R27, [R1+0x66e8] ;  /* 0x0066e800011b7983 */ /* 0x001ee20000300800 */
[----:B------:R-:W4:Y:S02]  /*f7360*/  LDL.LU.64 R24, [R1+0x66e0] ;  /* 0x0066e00001187983 */ /* 0x000f240000300a00 */
[----:B------:R-:W-:Y:S02]  /*f7370*/  IMAD.MOV.U32 R26, RZ, RZ, R8 ;  /* 0x000000ffff1a7224 */ /* 0x000fe400078e0008 */
[----:B------:R-:W2:Y:S01]  /*f7380*/  LDL.LU.64 R8, [R1+0x66d8] ;  /* 0x0066d80001087983 */ /* 0x000ea20000300a00 */
[----:B------:R-:W2:Y:S02]  /*f7390*/  LDL.LU.64 R6, [R1+0x66d0] ;  /* 0x0066d00001067983 */ /* 0x000ea40000300a00 */
[----:B------:R-:W3:Y:S02]  /*f73a0*/  LDL.LU.64 R4, [R1+0x66c8] ;  /* 0x0066c80001047983 */ /* 0x000ee40000300a00 */
[----:B------:R2:W-:Y:S01]  /*f73b0*/  STL.64 [R1+0xa0], R20 ;  /* 0x0000a01401007387 */ /* 0x0005e20000100a00 */
[----:B------:R-:W-:Y:S01]  /*f73c0*/  STL.64 [R1+0xa8], R22 ;  /* 0x0000a81601007387 */ /* 0x000fe20000100a00 */
[----:B--2---:R-:W-:-:S03]  /*f73d0*/  IMAD.MOV.U32 R20, RZ, RZ, R7 ;  /* 0x000000ffff147224 */ /* 0x004fc600078e0007 */
[----:B------:R-:W2:Y:S01]  /*f73e0*/  LDL.LU R7, [R1+0x66c4] ;  /* 0x0066c40001077983 */ /* 0x000ea20000300800 */
[----:B---3--:R-:W-:Y:S02]  /*f73f0*/  IMAD.MOV.U32 R21, RZ, RZ, R27 ;  /* 0x000000ffff157224 */ /* 0x008fe400078e001b */
[----:B------:R-:W3:Y:S03]  /*f7400*/  LDL.LU R27, [R1+0x66c0] ;  /* 0x0066c000011b7983 */ /* 0x000ee60000300800 */
[----:B------:R0:W-:Y:S04]  /*f7410*/  STL.64 [R1+0x6648], R20 ;  /* 0x0066481401007387 */ /* 0x0001e80000100a00 */
[----:B0-----:R-:W3:Y:S01]  /*f7420*/  LDL.LU R20, [R1+0x8d0] ;  /* 0x0008d00001147983 */ /* 0x001ee20000300800 */
[----:B------:R-:W3:Y:S02]  /*f7430*/  LDL.LU R21, [R1+0x8d4] ;  /* 0x0008d40001157983 */ /* 0x000ee40000300800 */
[----:B------:R-:W3:Y:S02]  /*f7440*/  LDL.LU R22, [R1+0x8d8] ;  /* 0x0008d80001167983 */ /* 0x000ee40000300800 */
        /* <DEDUP_REMOVED lines=17> */
[----:B------:R-:W4:Y:S01]  /*f7560*/  LDL.LU.64 R14, [R1+0x6688] ;  /* 0x00668800010e7983 */ /* 0x000f220000300a00 */
[----:B------:R-:W4:Y:S11]  /*f7570*/  LDL.LU.64 R12, [R1+0x6680] ;  /* 0x00668000010c7983 */ /* 0x000f360000300a00 */
[----:B------:R-:W-:Y:S09]  /*f7580*/  @!UPT UIADD3 URZ, URZ, URZ, URZ ;  /* 0x0000003f3f3ff290 */ /* 0x000ff2000fffe03f */
[----:B------:R-:W-:Y:S01]  /*f7590*/  STL.64 [R1+0x70], R8 ;  /* 0x0000700801007387 */ /* 0x000fe20000100a00 */
[----:B------:R0:W-:Y:S03]  /*f75a0*/  STL.64 [R1+0x78], R10 ;  /* 0x0000780a01007387 */ /* 0x0001e60000100a00 */
[----:B0-----:R-:W2:Y:S01]  /*f75b0*/  LDL.LU.64 R10, [R1+0x6678] ;  /* 0x00667800010a7983 */ /* 0x001ea20000300a00 */
[----:B------:R-:W2:Y:S01]  /*f75c0*/  LDL.LU.64 R8, [R1+0x6670] ;  /* 0x0066700001087983 */ /* 0x000ea20000300a00 */
        /* <DEDUP_REMOVED lines=14> */
[----:B----4-:R0:W-:Y:S02]  /*f76b0*/  STL.64 [R1+0x6600], R14 ;  /* 0x0066000e01007387 */ /* 0x0101e40000100a00 */
[----:B------:R-:W4:Y:S01]  /*f76c0*/  LDL.LU R12, [R1+0x890] ;  /* 0x00089000010c7983 */ /* 0x000f220000300800 */
[----:B------:R-:W4:Y:S04]  /*f76d0*/  LDL.LU R13, [R1+0x894] ;  /* 0x00089400010d7983 */ /* 0x000f280000300800 */
[----:B0-----:R-:W4:Y:S01]  /*f76e0*/  LDL.LU R14, [R1+0x898] ;  /* 0x00089800010e7983 */ /* 0x001f220000300800 */
[----:B------:R-:W4:Y:S01]  /*f76f0*/  LDL.LU R15, [R1+0x89c] ;  /* 0x00089c00010f7983 */ /* 0x000f220000300800 */
[C---:B---3--:R-:W-:Y:S11]  /*f7700*/  HMMA.16816.F32.BF16 R20, R4.reuse, R8, R20 ;  /* 0x000000080414723c */ /* 0x048ff60000041814 */
[----:B------:R-:W-:Y:S11]  /*f7710*/  @!UPT UIADD3 URZ, URZ, URZ, URZ ;  /* 0x0000003f3f3ff290 */ /* 0x000ff6000fffe03f */
[----:B------:R-:W-:Y:S01]  /*f7720*/  @!UPT UIADD3 URZ, URZ, URZ, URZ ;  /* 0x0000003f3f3ff290 */ /* 0x000fe2000fffe03f */
[----:B------:R0:W-:Y:S01]  /*f7730*/  STL.64 [R1+0x40], R20 ;  /* 0x0000401401007387 */ /* 0x0001e20000100a00 */
[----:B------:R-:W-:Y:S03]  /*f7740*/  STL.64 [R1+0x48], R22 ;  /* 0x0000481601007387 */ /* 0x000fe60000100a00 */
[----:B0-----:R-:W4:Y:S01]  /*f7750*/  LDL.LU.64 R20, [R1+0x6648] ;  /* 0x0066480001147983 */ /* 0x001f220000300a00 */
[----:B--2---:R-:W-:Y:S02]  /*f7760*/  STL.64 [R1+0x65a8], R10 ;  /* 0x0065a80a01007387 */ /* 0x004fe40000100a00 */
[----:B------:R-:W-:Y:S01]  /*f7770*/  IMAD.MOV.U32 R16, RZ, RZ, R26 ;  /* 0x000000ffff107224 */ /* 0x000fe200078e001a */
[----:B----4-:R-:W-:Y:S11]  /*f7780*/  HMMA.16816.F32.BF16 R12, R4, R20, R12 ;  /* 0x00000014040c723c */ /* 0x010ff6000004180c */
[----:B------:R-:W-:Y:S11]  /*f7790*/  @!UPT UIADD3 URZ, URZ, URZ, URZ ;  /* 0x0000003f3f3ff290 */ /* 0x000ff6000fffe03f */
[----:B------:R-:W-:Y:S01]  /*f77a0*/  @!UPT UIADD3 URZ, URZ, URZ, URZ ;  /* 0x0000003f3f3ff290 */ /* 0x000fe2000fffe03f */
[----:B------:R-:W-:Y:S01]  /*f77b0*/  STL.64 [R1+0x890], R12 ;  /* 0x0008900c01007387 */ /* 0x000fe20000100a00 */
[----:B------:R-:W2:Y:S02]  /*f77c0*/  LDL.LU R26, [R1+0x6644] ;  /* 0x00664400011a7983 */ /* 0x000ea40000300800 */
[----:B------:R-:W-:Y:S02]  /*f77d0*/  IMAD.MOV.U32 R17, RZ, RZ, R18 ;  /* 0x000000ffff117224 */ /* 0x000fe400078e0012 */
[----:B------:R-:W3:Y:S03]  /*f77e0*/  LDL.LU R18, [R1+0x6640] ;  /* 0x0066400001127983 */ /* 0x000ee60000300800 */
[----:B------:R0:W-:Y:S02]  /*f77f0*/  STL.64 [R1+0x6578], R16 ;  /* 0x0065781001007387 */ /* 0x0001e40000100a00 */
[----:B------:R-:W-:-:S02]  /*f7800*/  IMAD.MOV.U32 R24, RZ, RZ, R15 ;  /* 0x000000ffff187224 */ /* 0x000fc400078e000f */
[----:B------:R-:W-:Y:S02]  /*f7810*/  IMAD.MOV.U32 R25, RZ, RZ, R14 ;  /* 0x000000ffff197224 */ /* 0x000fe400078e000e */
[----:B0-----:R-:W-:Y:S02]  /*f7820*/  IMAD.MOV.U32 R16, RZ, RZ, R19 ;  /* 0x000000ffff107224 */ /* 0x001fe400078e0013 */
[----:B------:R-:W-:Y:S01]  /*f7830*/  IMAD.MOV.U32 R17, RZ, RZ, R3 ;  /* 0x000000ffff117224 */ /* 0x000fe200078e0003 */
[----:B------:R-:W4:Y:S01]  /*f7840*/  LDL.LU R19, [R1+0x663c] ;  /* 0x00663c0001137983 */ /* 0x000f220000300800 */
[----:B------:R-:W3:Y:S03]  /*f7850*/  LDL.LU R3, [R1+0x6638] ;  /* 0x0066380001037983 */ /* 0x000ee60000300800 */
[----:B------:R-:W-:Y:S01]  /*f7860*/  STL.64 [R1+0x6590], R16 ;  /* 0x0065901001007387 */ /* 0x000fe20000100a00 */
[----:B------:R-:W-:Y:S02]  /*f7870*/  STL [R1+0x5cac], R24 ;  /* 0x005cac1801007387 */ /* 0x000fe40000100800 */
[----:B------:R-:W-:Y:S01]  /*f7880*/  STL [R1+0x5ca8], R25 ;  /* 0x005ca81901007387 */ /* 0x000fe20000100800 */
[----:B--2---:R0:W-:Y:S04]  /*f7890*/  STL.64 [R1+0x6530], R26 ;  /* 0x0065301a01007387 */ /* 0x0041e80000100a00 */
[----:B0-----:R-:W2:Y:S04]  /*f78a0*/  LDL.64 R26, [R1+0x18] ;  /* 0x00001800011a7983 */ /* 0x001ea80000100a00 */
[----:B--2---:R0:W-:Y:S04]  /*f78b0*/  STL.64 [R1+0x6540], R26 ;  /* 0x0065401a01007387 */ /* 0x0041e80000100a00 */
[----:B0-----:R-:W2:Y:S01]  /*f78c0*/  LDL.64 R26, [R1+0x28] ;  /* 0x00002800011a7983 */ /* 0x001ea20000100a00 */
[----:B------:R-:W-:-:S02]  /*f78d0*/  IMAD.MOV.U32 R16, RZ, RZ, R28 ;  /* 0x000000ffff107224 */ /* 0x000fc400078e001c */
[----:B------:R-:W-:Y:S02]  /*f78e0*/  IMAD.MOV.U32 R17, RZ, RZ, R0 ;  /* 0x000000ffff117224 */ /* 0x000fe400078e0000 */
[----:B------:R-:W-:Y:S02]  /*f78f0*/  IMAD.MOV.U32 R8, RZ, RZ, R2 ;  /* 0x000000ffff087224 */ /* 0x000fe400078e0002 */
[----:B------:R-:W-:Y:S01]  /*f7900*/  IMAD.MOV.U32 R9, RZ, RZ, R29 ;  /* 0x000000ffff097224 */ /* 0x000fe200078e001d */
[----:B--2---:R0:W-:Y:S01]  /*f7910*/  STL.64 [R1+0x6558], R26 ;  /* 0x0065581a01007387 */ /* 0x0041e20000100a00 */
[----:B------:R-:W2:Y:S02]  /*f7920*/  LDL.LU R24, [R1+0x500] ;  /* 0x0005000001187983 */ /* 0x000ea40000300800 */
[----:B------:R-:W2:Y:S01]  /*f7930*/  LDL.LU R25, [R1+0x504] ;  /* 0x0005040001197983 */ /* 0x000ea20000300800 */
[----:B0-----:R-:W2:Y:S01]  /*f7940*/  LDL.LU R26, [R1+0x508] ;  /* 0x00050800011a7983 */ /* 0x001ea20000300800 */
[----:B------:R-:W2:Y:S02]  /*f7950*/  LDL.LU R27, [R1+0x50c] ;  /* 0x00050c00011b7983 */ /* 0x000ea40000300800 */
[----:B------:R-:W2:Y:S02]  /*f7960*/  LDL.LU R28, [R1+0x6634] ;  /* 0x00663400011c7983 */ /* 0x000ea40000300800 */
[----:B------:R-:W2:Y:S01]  /*f7970*/  LDL.LU R0, [R1+0x6630] ;  /* 0x0066300001007983 */ /* 0x000ea20000300800 */
[----:B------:R-:W-:Y:S01]  /*f7980*/  STL.64 [R1+0x65b0], R16 ;  /* 0x0065b01001007387 */ /* 0x000fe20000100a00 */
[----:B------:R-:W2:Y:S02]  /*f7990*/  LDL.LU R2, [R1+0x662c] ;  /* 0x00662c0001027983 */ /* 0x000ea40000300800 */
[----:B------:R-:W2:Y:S02]  /*f79a0*/  LDL.LU R29, [R1+0x6628] ;  /* 0x00662800011d7983 */ /* 0x000ea40000300800 */
[----:B------:R4:W-:Y:S02]  /*f79b0*/  STL.64 [R1+0x65b8], R8 ;  /* 0x0065b80801007387 */ /* 0x0009e40000100a00 */
[----:B----4-:R-:W-:-:S02]  /*f79c0*/  IMAD.MOV.U32 R8, RZ, RZ, R19 ;  /* 0x000000ffff087224 */ /* 0x010fc400078e0013 */
[----:B---3--:R-:W-:-:S05]  /*f79d0*/  IMAD.MOV.U32 R9, RZ, RZ, R18 ;  /* 0x000000ffff097224 */ /* 0x008fca00078e0012 */
[----:B------:R0:W-:Y:S01]  /*f79e0*/  STL.64 [R1+0x65d0], R8 ;  /* 0x0065d00801007387 */ /* 0x0001e20000100a00 */
[----:B------:R-:W3:Y:S02]  /*f79f0*/  LDL.LU R16, [R1+0x870] ;  /* 0x0008700001107983 */ /* 0x000ee40000300800 */
[----:B------:R-:W3:Y:S02]  /*f7a00*/  LDL.LU R17, [R1+0x874] ;  /* 0x0008740001117983 */ /* 0x000ee40000300800 */
[----:B------:R-:W4:Y:S01]  /*f7a10*/  LDL.LU R18, [R1+0x878] ;  /* 0x0008780001127983 */ /* 0x000f220000300800 */
[----:B------:R-:W4:Y:S01]  /*f7a20*/  LDL.LU R19, [R1+0x87c] ;  /* 0x00087c0001137983 */ /* 0x000f220000300800 */
[----:B0-----:R-:W-:Y:S02]  /*f7a30*/  IMAD.MOV.U32 R9, RZ, RZ, R3 ;  /* 0x000000ffff097224 */ /* 0x001fe400078e0003 */
[----:B--2---:R-:W-:Y:S02]  /*f7a40*/  IMAD.MOV.U32 R8, RZ, RZ, R28 ;  /* 0x000000ffff087224 */ /* 0x004fe400078e001c */
[----:B------:R-:W2:Y:S01]  /*f7a50*/  LDL.LU R28, [R1+0x6624] ;  /* 0x00662400011c7983 */ /* 0x000ea20000300800 */
[----:B------:R-:W2:Y:S02]  /*f7a60*/  LDL.LU R3, [R1+0x6620] ;  /* 0x0066200001037983 */ /* 0x000ea40000300800 */
[----:B------:R-:W-:Y:S01]  /*f7a70*/  STL.64 [R1+0x65e8], R8 ;  /* 0x0065e80801007387 */ /* 0x000fe20000100a00 */
        /* <DEDUP_REMOVED lines=10> */
[----:B------:R-:W-:Y:S04]  /*f7b20*/  STL.64 [R1+0x6608], R8 ;  /* 0x0066080801007387 */ /* 0x000fe80000100a00 */
[----:B----4-:R-:W-:Y:S01]  /*f7b30*/  STL.64 [R1+0x65e0], R18 ;  /* 0x0065e01201007387 */ /* 0x010fe20000100a00 */
[----:B---3--:R0:W-:Y:S03]  /*f7b40*/  STL.64 [R1+0x65d8], R16 ;  /* 0x0065d81001007387 */ /* 0x0081e60000100a00 */
[----:B0-----:R-:W3:Y:S01]  /*f7b50*/  LDL.LU R16, [R1+0x8a0] ;  /* 0x0008a00001107983 */ /* 0x001ee20000300800 */
[----:B------:R-:W3:Y:S02]  /*f7b60*/  LDL.LU R17, [R1+0x8a4] ;  /* 0x0008a40001117983 */ /* 0x000ee40000300800 */
[----:B------:R-:W4:Y:S02]  /*f7b70*/  LDL.LU R18, [R1+0x8a8] ;  /* 0x0008a80001127983 */ /* 0x000f240000300800 */
[----:B------:R-:W4:Y:S01]  /*f7b80*/  LDL.LU R19, [R1+0x8ac] ;  /* 0x0008ac0001137983 */ /* 0x000f220000300800 */
[----:B------:R-:W3:Y:S01]  /*f7b90*/  LDL R23, [R1+0xb38] ;  /* 0x000b380001177983 */ /* 0x000ee20000100800 */
[----:B--2---:R-:W-:-:S02]  /*f7ba0*/  IMAD.MOV.U32 R12, RZ, RZ, R28 ;  /* 0x000000ffff0c7224 */ /* 0x004fc400078e001c */
[----:B------:R-:W2:Y:S02]  /*f7bb0*/  LDL.LU R28, [R1+0x6614] ;  /* 0x00661400011c7983 */ /* 0x000ea40000300800 */
[----:B------:R-:W-:Y:S02]  /*f7bc0*/  IMAD.MOV.U32 R13, RZ, RZ, R29 ;  /* 0x000000ffff0d7224 */ /* 0x000fe400078e001d */
[----:B------:R-:W2:Y:S01]  /*f7bd0*/  LDL.LU R29, [R1+0x6610] ;  /* 0x00661000011d7983 */ /* 0x000ea20000300800 */
[----:B------:R-:W2:Y:S02]  /*f7be0*/  LDL.LU R8, [R1+0x8c0] ;  /* 0x0008c00001087983 */ /* 0x000ea40000300800 */
[----:B------:R-:W2:Y:S02]  /*f7bf0*/  LDL.LU R9, [R1+0x8c4] ;  /* 0x0008c40001097983 */ /* 0x000ea40000300800 */
[----:B------:R-:W2:Y:S01]  /*f7c00*/  LDL.LU R10, [R1+0x8c8] ;  /* 0x0008c800010a7983 */ /* 0x000ea20000300800 */
[----:B------:R-:W2:Y:S04]  /*f7c10*/  LDL.LU R11, [R1+0x8cc] ;  /* 0x0008cc00010b7983 */ /* 0x000ea80000300800 */
[----:B----4-:R-:W-:Y:S01]  /*f7c20*/  STL.64 [R1+0x65f8], R18 ;  /* 0x0065f81201007387 */ /* 0x010fe20000100a00 */
[----:B---3--:R0:W-:Y:S03]  /*f7c30*/  STL.64 [R1+0x65f0], R16 ;  /* 0x0065f01001007387 */ /* 0x0081e60000100a00 */
[----:B------:R-:W1:Y:S04]  /*f7c40*/  LDSM.16.MT88.4 R20, [R23+0x4d080] ;  /* 0x04d080001714783b */ /* 0x000e680000004200 */
        /* <DEDUP_REMOVED lines=23> */
[----:B-1----:R-:W-:Y:S01]  /*f7dc0*/  STL.64 [R1+0x6428], R22 ;  /* 0x0064281601007387 */ /* 0x002fe20000100a00 */
[----:B------:R0:W-:Y:S03]  /*f7dd0*/  STL.64 [R1+0x6420], R20 ;  /* 0x0064201401007387 */ /* 0x0001e60000100a00 */
[----:B0-----:R-:W4:Y:S01]  /*f7de0*/  LDL.LU R20, [R1+0x4f0] ;  /* 0x0004f00001147983 */ /* 0x001f220000300800 */
[----:B------:R-:W4:Y:S02]  /*f7df0*/  LDL.LU R21, [R1+0x4f4] ;  /* 0x0004f40001157983 */ /* 0x000f240000300800 */
[----:B------:R-:W4:Y:S02]  /*f7e00*/  LDL.LU R22, [R1+0x4f8] ;  /* 0x0004f80001167983 */ /* 0x000f240000300800 */
[----:B------:R-:W4:Y:S01]  /*f7e10*/  LDL.LU R23, [R1+0x4fc] ;  /* 0x0004fc0001177983 */ /* 0x000f220000300800 */
[----:B------:R-:W3:Y:S02]  /*f7e20*/  LDL.LU.64 R8, [R1+0x6608] ;  /* 0x0066080001087983 */ /* 0x000ee40000300a00 */
[----:B------:R-:W-:Y:S02]  /*f7e30*/  STL.64 [R1+0xb20], R12 ;  /* 0x000b200c01007387 */ /* 0x000fe40000100a00 */
[----:B------:R0:W-:Y:S02]  /*f7e40*/  STL.64 [R1+0xb28], R14 ;  /* 0x000b280e01007387 */ /* 0x0001e40000100a00 */
[----:B0-----:R-:W2:Y:S01]  /*f7e50*/  LDL.LU.64 R14, [R1+0x6600] ;  /* 0x00660000010e7983 */ /* 0x001ea20000300a00 */
[----:B------:R-:W2:Y:S01]  /*f7e60*/  LDL R12, [R1+0x3f88] ;  /* 0x003f8800010c7983 */ /* 0x000ea20000100800 */
        /* <DEDUP_REMOVED lines=22> */
[----:B------:R-:W2:Y:S11]  /*f7fd0*/  LDL.LU.64 R16, [R1+0x65b0] ;  /* 0x0065b00001107983 */ /* 0x000eb60000300a00 */
[----:B------:R-:W-:Y:S10]  /*f7fe0*/  @!UPT UIADD3 URZ, URZ, URZ, URZ ;  /* 0x0000003f3f3ff290 */ /* 0x000ff4000fffe03f */
[----:B------:R0:W-:Y:S01]  /*f7ff0*/  STL.64 [R1+0xae0], R8 ;  /* 0x000ae00801007387 */ /* 0x0001e20000100a00 */
[----:B------:R1:W-:Y:S02]  /*f8000*/  STL [R1+0xae8], R10 ;  /* 0x000ae80a01007387 */ /* 0x0003e40000100800 */
[----:B0-----:R-:W-:Y:S02]  /*f8010*/  IMAD.MOV.U32 R8, RZ, RZ, R11 ;  /* 0x000000ffff087224 */ /* 0x001fe400078e000b */
[----:B-1----:R-:W3:Y:S03]  /*f8020*/  LDL.LU.64 R10, [R1+0x65a8] ;  /* 0x0065a800010a7983 */ /* 0x002ee60000300a00 */
[----:B------:R-:W-:Y:S01]  /*f8030*/  STL [R1+0x5c60], R8 ;  /* 0x005c600801007387 */ /* 0x000fe20000100800 */
[----:B---3--:R0:W-:Y:S04]  /*f8040*/  STL.64 [R1+0x6500], R10 ;  /* 0x0065000a01007387 */ /* 0x0081e80000100a00 */
[----:B0-----:R-:W3:Y:S01]  /*f8050*/  LDL.64 R10, [R1+0x8] ;  /* 0x00000800010a7983 */ /* 0x001ee20000100a00 */
[C---:B--2---:R-:W-:Y:S03]  /*f8060*/  HMMA.16816.F32.BF16 R16, R4.reuse, R16, R24 ;  /* 0x000000100410723c */ /* 0x044fe60000041818 */
[----:B---3--:R0:W-:Y:S01]  /*f8070*/  STL.64 [R1+0x6538], R10 ;  /* 0x0065380a01007387 */ /* 0x0081e20000100a00 */
[----:B------:R-:W2:Y:S02]  /*f8080*/  LDL.LU R8, [R1+0x4e0] ;  /* 0x0004e00001087983 */ /* 0x000ea40000300800 */
[----:B------:R-:W2:Y:S01]  /*f8090*/  LDL.LU R9, [R1+0x4e4] ;  /* 0x0004e40001097983 */ /* 0x000ea20000300800 */
[----:B0-----:R-:W2:Y:S01]  /*f80a0*/  LDL.LU R10, [R1+0x4e8] ;  /* 0x0004e800010a7983 */ /* 0x001ea20000300800 */
[----:B------:R-:W2:Y:S02]  /*f80b0*/  LDL.LU R11, [R1+0x4ec] ;  /* 0x0004ec00010b7983 */ /* 0x000ea40000300800 */
[----:B------:R-:W3:Y:S02]  /*f80c0*/  LDL.LU.64 R26, [R1+0x65a0] ;  /* 0x0065a000011a7983 */ /* 0x000ee40000300a00 */
[----:B------:R-:W3:Y:S11]  /*f80d0*/  LDL.LU.64 R24, [R1+0x6598] ;  /* 0x0065980001187983 */ /* 0x000ef60000300a00 */
        /* <DEDUP_REMOVED lines=28> */
[C---:B----4-:R-:W-:Y:S01]  /*f82a0*/  HMMA.16816.F32.BF16 R20, R16.reuse, R26, R20 ;  /* 0x0000001a1014723c */ /* 0x050fe20000041814 */
[----:B------:R-:W-:Y:S11]  /*f82b0*/  IMAD.MOV.U32 R13, RZ, RZ, R27 ;  /* 0x000000ffff0d7224 */ /* 0x000ff600078e001b */
[----:B------:R-:W-:Y:S11]  /*f82c0*/  @!UPT UIADD3 URZ, URZ, URZ, URZ ;  /* 0x0000003f3f3ff290 */ /* 0x000ff6000fffe03f */
[----:B------:R0:W-:Y:S01]  /*f82d0*/  STL.64 [R1+0x8a0], R20 ;  /* 0x0008a01401007387 */ /* 0x0001e20000100a00 */
[----:B------:R-:W-:Y:S02]  /*f82e0*/  STL.64 [R1+0x8a8], R22 ;  /* 0x0008a81601007387 */ /* 0x000fe40000100a00 */
[----:B0-----:R-:W-:Y:S02]  /*f82f0*/  IMAD.MOV.U32 R20, RZ, RZ, R26 ;  /* 0x000000ffff147224 */ /* 0x001fe400078e001a */
[----:B------:R-:W2:Y:S01]  /*f8300*/  LDL.LU.64 R26, [R1+0x6540] ;  /* 0x00654000011a7983 */ /* 0x000ea20000300a00 */
[----:B------:R-:W-:Y:S02]  /*f8310*/  STL.64 [R1+0x6518], R14 ;  /* 0x0065180e01007387 */ /* 0x000fe40000100a00 */
[----:B------:R0:W-:Y:S02]  /*f8320*/  STL.64 [R1+0x6510], R12 ;  /* 0x0065100c01007387 */ /* 0x0001e40000100a00 */
[----:B0-----:R-:W4:Y:S01]  /*f8330*/  LDL.LU R12, [R1+0x4c0] ;  /* 0x0004c000010c7983 */ /* 0x001f220000300800 */
[----:B------:R-:W4:Y:S01]  /*f8340*/  LDL.LU R13, [R1+0x4c4] ;  /* 0x0004c400010d7983 */ /* 0x000f220000300800 */
[----:B--2---:R-:W-:Y:S11]  /*f8350*/  HMMA.16816.F32.BF16 R8, R16, R26, R8 ;  /* 0x0000001a1008723c */ /* 0x004ff60000041808 */
[----:B------:R-:W-:Y:S11]  /*f8360*/  @!UPT UIADD3 URZ, URZ, URZ, URZ ;  /* 0x0000003f3f3ff290 */ /* 0x000ff6000fffe03f */
[----:B------:R-:W-:Y:S01]  /*f8370*/  @!UPT UIADD3 URZ, URZ, URZ, URZ ;  /* 0x0000003f3f3ff290 */ /* 0x000fe2000fffe03f */
[----:B------:R-:W-:Y:S01]  /*f8380*/  STL.64 [R1+0x880], R8 ;  /* 0x0008800801007387 */ /* 0x000fe20000100a00 */
[----:B------:R0:W-:Y:S03]  /*f8390*/  STL.64 [R1+0x888], R10 ;  /* 0x0008880a01007387 */ /* 0x0001e60000100a00 */
[----:B0-----:R-:W3:Y:S01]  /*f83a0*/  LDL.LU.64 R10, [R1+0x6538] ;  /* 0x00653800010a7983 */ /* 0x001ee20000300a00 */
[----:B------:R-:W-:Y:S02]  /*f83b0*/  IMAD.MOV.U32 R22, RZ, RZ, R26 ;  /* 0x000000ffff167224 */ /* 0x000fe400078e001a */
[----:B------:R-:W-:Y:S02]  /*f83c0*/  IMAD.MOV.U32 R21, RZ, RZ, R27 ;  /* 0x000000ffff157224 */ /* 0x000fe400078e001b */
[----:B------:R-:W2:Y:S01]  /*f83d0*/  LDL.LU.64 R26, [R1+0x6530] ;  /* 0x00653000011a7983 */ /* 0x000ea20000300a00 */
[----:B------:R-:W-:-:S02]  /*f83e0*/  IMAD.MOV.U32 R14, RZ, RZ, R29 ;  /* 0x000000ffff0e7224 */ /* 0x000fc400078e001d */
[----:B------:R-:W-:Y:S01]  /*f83f0*/  IMAD.MOV.U32 R15, RZ, RZ, R28 ;  /* 0x000000ffff0f7224 */ /* 0x000fe200078e001c */
[----:B---3--:R-:W-:Y:S01]  /*f8400*/  HMMA.16816.F32.BF16 R4, R16, R10, R4 ;  /* 0x0000000a1004723c */ /* 0x008fe20000041804 */
[----:B------:R-:W-:Y:S02]  /*f8410*/  IMAD.MOV.U32 R24, RZ, RZ, R10 ;  /* 0x000000ffff187224 */ /* 0x000fe400078e000a */
[----:B------:R-:W-:Y:S11]  /*f8420*/  IMAD.MOV.U32 R23, RZ, RZ, R11 ;  /* 0x000000ffff177224 */ /* 0x000ff600078e000b */
[----:B------:R-:W-:Y:S09]  /*f8430*/  @!UPT UIADD3 URZ, URZ, URZ, URZ ;  /* 0x0000003f3f3ff290 */ /* 0x000ff2000fffe03f */
[----:B------:R0:W-:Y:S01]  /*f8440*/  STL.64 [R1+0x870], R4 ;  /* 0x0008700401007387 */ /* 0x0001e20000100a00 */
[----:B------:R-:W3:Y:S02]  /*f8450*/  LDL.LU R8, [R1+0x4b0] ;  /* 0x0004b00001087983 */ /* 0x000ee40000300800 */
[----:B------:R-:W3:Y:S02]  /*f8460*/  LDL.LU R9, [R1+0x4b4] ;  /* 0x0004b40001097983 */ /* 0x000ee40000300800 */
[----:B------:R-:W3:Y:S01]  /*f8470*/  LDL.LU R10, [R1+0x4b8] ;  /* 0x0004b800010a7983 */ /* 0x000ee20000300800 */
[----:B------:R-:W3:Y:S01]  /*f8480*/  LDL.LU R11, [R1+0x4bc] ;  /* 0x0004bc00010b7983 */ /* 0x000ee20000300800 */
[----:B------:R-:W-:Y:S02]  /*f8490*/  IMAD.MOV.U32 R29, RZ, RZ, R6 ;  /* 0x000000ffff1d7224 */ /* 0x000fe400078e0006 */
[----:B------:R-:W-:Y:S01]  /*f84a0*/  IMAD.MOV.U32 R28, RZ, RZ, R7 ;  /* 0x000000ffff1c7224 */ /* 0x000fe200078e0007 */
[----:B0-----:R-:W3:Y:S01]  /*f84b0*/  LDL.LU R4, [R1+0x4a0] ;  /* 0x0004a00001047983 */ /* 0x001ee20000300800 */
[----:B------:R-:W3:Y:S02]  /*f84c0*/  LDL.LU R5, [R1+0x4a4] ;  /* 0x0004a40001057983 */ /* 0x000ee40000300800 */
[----:B------:R-:W3:Y:S02]  /*f84d0*/  LDL.LU R6, [R1+0x4a8] ;  /* 0x0004a80001067983 */ /* 0x000ee40000300800 */
[----:B------:R-:W3:Y:S01]  /*f84e0*/  LDL.LU R7, [R1+0x4ac] ;  /* 0x0004ac0001077983 */ /* 0x000ee20000300800 */
[----:B------:R-:W-:Y:S01]  /*f84f0*/  STL.64 [R1+0x64c8], R22 ;  /* 0x0064c81601007387 */ /* 0x000fe20000100a00 */
[----:B------:R0:W-:Y:S02]  /*f8500*/  STL.64 [R1+0x64c0], R20 ;  /* 0x0064c01401007387 */ /* 0x0001e40000100a00 */
[----:B0-----:R-:W-:-:S02]  /*f8510*/  IMAD.MOV.U32 R20, RZ, RZ, R2 ;  /* 0x000000ffff147224 */ /* 0x001fc400078e0002 */
[----:B------:R-:W-:Y:S01]  /*f8520*/  IMAD.MOV.U32 R21, RZ, RZ, R3 ;  /* 0x000000ffff157224 */ /* 0x000fe200078e0003 */
[----:B------:R-:W3:Y:S01]  /*f8530*/  LDL.LU R2, [R1+0x652c] ;  /* 0x00652c0001027983 */ /* 0x000ee20000300800 */
[----:B------:R-:W3:Y:S02]  /*f8540*/  LDL.LU R3, [R1+0x6528] ;  /* 0x0065280001037983 */ /* 0x000ee40000300800 */
[----:B--2---:R-:W-:Y:S02]  /*f8550*/  IMAD.MOV.U32 R22, RZ, RZ, R26 ;  /* 0x000000ffff167224 */ /* 0x004fe400078e001a */
[----:B------:R-:W-:Y:S01]  /*f8560*/  IMAD.MOV.U32 R23, RZ, RZ, R27 ;  /* 0x000000ffff177224 */ /* 0x000fe200078e001b */
[----:B------:R-:W4:Y:S01]  /*f8570*/  LDL.LU R26, [R1+0x6524] ;  /* 0x00652400011a7983 */ /* 0x000f220000300800 */
[----:B------:R-:W4:Y:S03]  /*f8580*/  LDL.LU R27, [R1+0x6520] ;  /* 0x00652000011b7983 */ /* 0x000f260000300800 */
[----:B------:R0:W-:Y:S01]  /*f8590*/  STL.64 [R1+0x64d8], R22 ;  /* 0x0064d81601007387 */ /* 0x0001e20000100a00 */
[----:B------:R-:W-:Y:S03]  /*f85a0*/  STL.64 [R1+0x64d0], R20 ;  /* 0x0064d01401007387 */ /* 0x000fe60000100a00 */
[----:B0-----:R-:W2:Y:S04]  /*f85b0*/  LDL R22, [R1+0x158] ;  /* 0x0001580001167983 */ /* 0x001ea80000100800 */
[----:B------:R-:W2:Y:S01]  /*f85c0*/  LDL R23, [R1+0x15c] ;  /* 0x00015c0001177983 */ /* 0x000ea20000100800 */
[----:B----4-:R-:W-:Y:S03]  /*f85d0*/  HMMA.16816.F32.BF16 R12, R16, R26, R12 ;  /* 0x0000001a100c723c */ /* 0x010fe6000004180c */
[----:B--2---:R0:W-:Y:S04]  /*f85e0*/  STL.64 [R1+0x64e8], R22 ;  /* 0x0064e81601007387 */ /* 0x0041e80000100a00 */
[----:B0-----:R-:W2:Y:S01]  /*f85f0*/  LDL.64 R22, [R1+0x38] ;  /* 0x0000380001167983 */ /* 0x001ea20000100a00 */
[----:B------:R-:W-:Y:S02]  /*f8600*/  STL [R1+0x5bb4], R28 ;  /* 0x005bb41c01007387 */ /* 0x000fe40000100800 */
[----:B------:R-:W-:Y:S11]  /*f8610*/  STL [R1+0x5bb0], R29 ;  /* 0x005bb01d01007387 */ /* 0x000ff60000100800 */
[----:B------:R-:W-:Y:S02]  /*f8620*/  @!UPT UIADD3 URZ, URZ, URZ, URZ ;  /* 0x0000003f3f3ff290 */ /* 0x000fe4000fffe03f */
[----:B------:R-:W-:Y:S01]  /*f8630*/  STL.64 [R1+0x860], R12 ;  /* 0x0008600c01007387 */ /* 0x000fe20000100a00 */
[----:B------:R0:W-:Y:S04]  /*f8640*/  STL.64 [R1+0x868], R14 ;  /* 0x0008680e01007387 */ /* 0x0001e80000100a00 */
[----:B0-----:R-:W4:Y:S01]  /*f8650*/  LDL.LU.64 R14, [R1+0x6518] ;  /* 0x00651800010e7983 */ /* 0x001f220000300a00 */
[----:B------:R-:W2:Y:S02]  /*f8660*/  LDL.LU.64 R12, [R1+0x6510] ;  /* 0x00651000010c7983 */ /* 0x000ea40000300a00 */
[----:B------:R-:W-:Y:S02]  /*f8670*/  STL.64 [R1+0x63d8], R26 ;  /* 0x0063d81a01007387 */ /* 0x000fe40000100a00 */
[----:B------:R4:W-:Y:S02]  /*f8680*/  STL [R1+0x64e0], R24 ;  /* 0x0064e01801007387 */ /* 0x0009e40000100800 */
[----:B----4-:R-:W-:-:S02]  /*f8690*/  IMAD.MOV.U32 R24, RZ, RZ, R14 ;  /* 0x000000ffff187224 */ /* 0x010fc400078e000e */
[----:B------:R-:W-:Y:S01]  /*f86a0*/  IMAD.MOV.U32 R25, RZ, RZ, R15 ;  /* 0x000000ffff197224 */ /* 0x000fe200078e000f */
[----:B------:R-:W3:Y:S01]  /*f86b0*/  LDL.LU R14, [R1+0x650c] ;  /* 0x00650c00010e7983 */ /* 0x000ee20000300800 */
[----:B------:R-:W3:Y:S02]  /*f86c0*/  LDL.LU R15, [R1+0x6508] ;  /* 0x00650800010f7983 */ /* 0x000ee40000300800 */
[----:B------:R-:W4:Y:S02]  /*f86d0*/  LDL.LU R26, [R1+0x828] ;  /* 0x00082800011a7983 */ /* 0x000f240000300800 */
[----:B------:R-:W4:Y:S01]  /*f86e0*/  LDL.LU R27, [R1+0x82c] ;  /* 0x00082c00011b7983 */ /* 0x000f220000300800 */
[----:B---3--:R-:W-:Y:S01]  /*f86f0*/  HMMA.16816.F32.BF16 R8, R16, R14, R8 ;  /* 0x0000000e1008723c */ /* 0x008fe20000041808 */
[----:B----4-:R-:W-:Y:S01]  /*f8700*/  STL.64 [R1+0x64f8], R26 ;  /* 0x0064f81a01007387 */ /* 0x010fe20000100a00 */
[----:B------:R0:W-:Y:S03]  /*f8710*/  STL.64 [R1+0x64f0], R24 ;  /* 0x0064f01801007387 */ /* 0x0001e60000100a00 */
[----:B0-----:R-:W2:Y:S11]  /*f8720*/  LDL.LU R24, [R1+0x830] ;  /* 0x0008300001187983 */ /* 0x001eb60000300800 */
[----:B------:R-:W-:Y:S07]  /*f8730*/  @!UPT UIADD3 URZ, URZ, URZ, URZ ;  /* 0x0000003f3f3ff290 */ /* 0x000fee000fffe03f */
[----:B------:R-:W-:Y:S01]  /*f8740*/  STL.64 [R1+0x850], R8 ;  /* 0x0008500801007387 */ /* 0x000fe20000100a00 */
[----:B------:R-:W-:Y:S02]  /*f8750*/  IMAD.MOV.U32 R28, RZ, RZ, R10 ;  /* 0x000000ffff1c7224 */ /* 0x000fe400078e000a */
[----:B------:R-:W-:Y:S02]  /*f8760*/  IMAD.MOV.U32 R29, RZ, RZ, R11 ;  /* 0x000000ffff1d7224 */ /* 0x000fe400078e000b */
[----:B------:R-:W3:Y:S03]  /*f8770*/  LDL.LU.64 R10, [R1+0x6500] ;  /* 0x00650000010a7983 */ /* 0x000ee60000300a00 */
[----:B------:R-:W-:Y:S02]  /*f8780*/  STL [R1+0x5c0c], R29 ;  /* 0x005c0c1d01007387 */ /* 0x000fe40000100800 */
[----:B------:R-:W-:-:S02]  /*f8790*/  IMAD.MOV.U32 R25, RZ, RZ, R3 ;  /* 0x000000ffff197224 */ /* 0x000fc400078e0003 */
[----:B------:R-:W-:Y:S02]  /*f87a0*/  IMAD.MOV.U32 R26, RZ, RZ, R2 ;  /* 0x000000ffff1a7224 */ /* 0x000fe400078e0002 */
[----:B------:R-:W-:Y:S01]  /*f87b0*/  IMAD.MOV.U32 R27, RZ, RZ, R0 ;  /* 0x000000ffff1b7224 */ /* 0x000fe200078e0000 */
[----:B------:R-:W-:Y:S01]  /*f87c0*/  STL [R1+0x5c08], R28 ;  /* 0x005c081c01007387 */ /* 0x000fe20000100800 */
[C---:B---3--:R-:W-:Y:S08]  /*f87d0*/  HMMA.16816.F32.BF16 R4, R16.reuse, R10, R4 ;  /* 0x0000000a1004723c */ /* 0x048ff00000041804 */
[----:B--2---:R-:W-:Y:S11]  /*f87e0*/  HMMA.16816.F32.BF16 R24, R16, R22, R24 ;  /* 0x000000161018723c */ /* 0x004ff60000041818 */
[----:B------:R-:W-:Y:S04]  /*f87f0*/  @!UPT UIADD3 URZ, URZ, URZ, URZ ;  /* 0x0000003f3f3ff290 */ /* 0x000fe8000fffe03f */
[----:B------:R-:W-:Y:S01]  /*f8800*/  STL [R1+0x840], R4 ;  /* 0x0008400401007387 */ /* 0x000fe20000100800 */
[----:B------:R-:W-:Y:S02]  /*f8810*/  IMAD.MOV.U32 R3, RZ, RZ, R5 ;  /* 0x000000ffff037224 */ /* 0x000fe400078e0005 */
[----:B------:R-:W-:Y:S02]  /*f8820*/  IMAD.MOV.U32 R2, RZ, RZ, R6 ;  /* 0x000000ffff027224 */ /* 0x000fe400078e0006 */
[----:B------:R-:W-:Y:S02]  /*f8830*/  IMAD.MOV.U32 R0, RZ, RZ, R7 ;  /* 0x000000ffff007224 */ /* 0x000fe400078e0007 */
[----:B------:R-:W0:Y:S04]  /*f8840*/  LDSM.16.MT88.4 R4, [R12+0x4d000] ;  /* 0x04d000000c04783b */ /* 0x000e280000004200 */
[----:B------:R1:W-:Y:S04]  /*f8850*/  STL.64 [R1+0x63d0], R10 ;  /* 0x0063d00a01007387 */ /* 0x0003e80000100a00 */
[----:B-1----:R-:W2:Y:S01]  /*f8860*/  LDL.64 R10, [R1+0x148] ;  /* 0x00014800010a7983 */ /* 0x002ea20000100a00 */
[----:B------:R1:W-:Y:S02]  /*f8870*/  STL [R1+0x5c6c], R0 ;  /* 0x005c6c0001007387 */ /* 0x0003e40000100800 */
[----:B------:R3:W-:Y:S02]  /*f8880*/  STL [R1+0x5c68], R2 ;  /* 0x005c680201007387 */ /* 0x0007e40000100800 */
[----:B------:R-:W-:Y:S02]  /*f8890*/  STL [R1+0x5c64], R3 ;  /* 0x005c640301007387 */ /* 0x000fe40000100800 */
[----:B-1----:R-:W-:-:S02]  /*f88a0*/  IMAD.MOV.U32 R0, RZ, RZ, R23 ;  /* 0x000000ffff007224 */ /* 0x002fc400078e0017 */
[----:B---3--:R-:W-:Y:S01]  /*f88b0*/  IMAD.MOV.U32 R2, RZ, RZ, R22 ;  /* 0x000000ffff027224 */ /* 0x008fe200078e0016 */
[----:B0-----:R0:W-:Y:S01]  /*f88c0*/  STL.64 [R1+0x62c0], R6 ;  /* 0x0062c00601007387 */ /* 0x0011e20000100a00 */
[----:B------:R-:W-:Y:S03]  /*f88d0*/  STL.64 [R1+0x62b8], R4 ;  /* 0x0062b80401007387 */ /* 0x000fe60000100a00 */
[----:B0-----:R-:W3:Y:S04]  /*f88e0*/  LDL R6, [R1+0xd8] ;  /* 0x0000d80001067983 */ /* 0x001ee80000100800 */
[----:B------:R-:W3:Y:S01]  /*f88f0*/  LDL R7, [R1+0xdc] ;  /* 0x0000dc0001077983 */ /* 0x000ee20000100800 */
[----:B------:R-:W-:Y:S02]  /*f8900*/  STL.64 [R1+0x8c0], R24 ;  /* 0x0008c01801007387 */ /* 0x000fe40000100a00 */
[----:B------:R0:W-:Y:S02]  /*f8910*/  STL.64 [R1+0x8c8], R26 ;  /* 0x0008c81a01007387 */ /* 0x0001e40000100a00 */
[----:B0-----:R-:W4:Y:S01]  /*f8920*/  LDL.LU.64 R26, [R1+0x64f8] ;  /* 0x0064f800011a7983 */ /* 0x001f220000300a00 */
[----:B------:R-:W4:Y:S02]  /*f8930*/  LDL.LU.64 R24, [R1+0x64f0] ;  /* 0x0064f00001187983 */ /* 0x000f240000300a00 */
[----:B------:R-:W4:Y:S02]  /*f8940*/  LDL.LU.64 R22, [R1+0x64e8] ;  /* 0x0064e80001167983 */ /* 0x000f240000300a00 */
[----:B------:R-:W-:Y:S01]  /*f8950*/  STL [R1+0x63ac], R0 ;  /* 0x0063ac0001007387 */ /* 0x000fe20000100800 */
[----:B------:R-:W-:Y:S01]  /*f8960*/  STL [R1+0x63a8], R2 ;  /* 0x0063a80201007387 */ /* 0x000fe20000100800 */
[C---:B----4-:R-:W-:Y:S03]  /*f8970*/  HMMA.16816.F32.BF16 R20, R16.reuse, R22, R24 ;  /* 0x000000161014723c */ /* 0x050fe60000041818 */
[----:B------:R-:W4:Y:S11]  /*f8980*/  LDL.LU R24, [R1+0x64e0] ;  /* 0x0064e00001187983 */ /* 0x000f360000300800 */
[----:B------:R-:W-:Y:S09]  /*f8990*/  @!UPT UIADD3 URZ, URZ, URZ, URZ ;  /* 0x0000003f3f3ff290 */ /* 0x000ff2000fffe03f */
[----:B------:R-:W-:Y:S01]  /*f89a0*/  STL.64 [R1+0xaa0], R20 ;  /* 0x000aa01401007387 */ /* 0x000fe20000100a00 */
[----:B------:R0:W-:Y:S03]  /*f89b0*/  STL.64 [R1+0xaa8], R22 ;  /* 0x000aa81601007387 */ /* 0x0001e60000100a00 */
[----:B0-----:R-:W3:Y:S01]  /*f89c0*/  LDL.LU.64 R22, [R1+0x64d8] ;  /* 0x0064d80001167983 */ /* 0x001ee20000300a00 */
[----:B------:R-:W3:Y:S02]  /*f89d0*/  LDL.LU.64 R20, [R1+0x64d0] ;  /* 0x0064d00001147983 */ /* 0x000ee40000300a00 */
        /* <DEDUP_REMOVED lines=9> */
[----:B------:R-:W3:Y:S02]  /*f8a70*/  LDL.LU R8, [R1+0x270] ;  /* 0x0002700001087983 */ /* 0x000ee40000300800 */
[----:B------:R-:W3:Y:S01]  /*f8a80*/  LDL.LU R9, [R1+0x274] ;  /* 0x0002740001097983 */ /* 0x000ee20000300800 */
[----:B------:R-:W3:Y:S01]  /*f8a90*/  LDL.LU R10, [R1+0x278] ;  /* 0x00027800010a7983 */ /* 0x000ee20000300800 */
[----:B------:R-:W3:Y:S02]  /*f8aa0*/  LDL.LU R11, [R1+0x27c] ;  /* 0x00027c00010b7983 */ /* 0x000ee40000300800 */
[----:B----4-:R-:W-:-:S02]  /*f8ab0*/  IMAD.MOV.U32 R26, RZ, RZ, R24 ;  /* 0x000000ffff1a7224 */ /* 0x010fc400078e0018 */
[----:B--2---:R-:W-:Y:S01]  /*f8ac0*/  IMAD.MOV.U32 R27, RZ, RZ, R23 ;  /* 0x000000ffff1b7224 */ /* 0x004fe200078e0017 */
[----:B---3--:R-:W-:Y:S01]  /*f8ad0*/  STL.64 [R1+0x63e8], R10 ;  /* 0x0063e80a01007387 */ /* 0x008fe20000100a00 */
[----:B------:R0:W-:Y:S03]  /*f8ae0*/  STL.64 [R1+0x63e0], R8 ;  /* 0x0063e00801007387 */ /* 0x0001e60000100a00 */
        /* <DEDUP_REMOVED lines=17> */
[----:B--2---:R-:W-:Y:S03]  /*f8c00*/  STL.64 [R1+0x6410], R8 ;  /* 0x0064100801007387 */ /* 0x004fe60000100a00 */
[----:B------:R0:W-:Y:S02]  /*f8c10*/  STL.64 [R1+0x6430], R26 ;  /* 0x0064301a01007387 */ /* 0x0001e40000100a00 */
[----:B0-----:R-:W2:Y:S04]  /*f8c20*/  LDL.64 R26, [R1+0xe8] ;  /* 0x0000e800011a7983 */ /* 0x001ea80000100a00 */
[----:B--2---:R0:W-:Y:S01]  /*f8c30*/  STL.64 [R1+0x6448], R26 ;  /* 0x0064481a01007387 */ /* 0x0041e20000100a00 */
[----:B------:R-:W2:Y:S02]  /*f8c40*/  LDL.LU R20, [R1+0x490] ;  /* 0x0004900001147983 */ /* 0x000ea40000300800 */
[----:B------:R-:W2:Y:S02]  /*f8c50*/  LDL.LU R21, [R1+0x494] ;  /* 0x0004940001157983 */ /* 0x000ea40000300800 */
[----:B------:R-:W3:Y:S01]  /*f8c60*/  LDL.LU R22, [R1+0x498] ;  /* 0x0004980001167983 */ /* 0x000ee20000300800 */
[----:B------:R-:W3:Y:S04]  /*f8c70*/  LDL.LU R23, [R1+0x49c] ;  /* 0x00049c0001177983 */ /* 0x000ee80000300800 */
[----:B0-----:R-:W4:Y:S04]  /*f8c80*/  LDL.64 R26, [R1+0xf8] ;  /* 0x0000f800011a7983 */ /* 0x001f280000100a00 */
        /* <DEDUP_REMOVED lines=11> */
[----:B------:R-:W4:Y:S04]  /*f8d40*/  LDL.64 R26, [R1+0x128] ;  /* 0x00012800011a7983 */ /* 0x000f280000100a00 */
        /* <DEDUP_REMOVED lines=38> */
[----:B------:R-:W3:Y:S02]  /*f8fb0*/  LDL R13, [R1+0x3f84] ;  /* 0x003f8400010d7983 */ /* 0x000ee40000100800 */
[----:B----4-:R-:W-:-:S02]  /*f8fc0*/  IMAD.MOV.U32 R28, RZ, RZ, R26 ;  /* 0x000000ffff1c7224 */ /* 0x010fc400078e001a */
        /* <DEDUP_REMOVED lines=102> */
[----:B------:R-:W3:Y:S02]  /*f9630*/  LDL.LU R27, [R1+0x26c] ;  /* 0x00026c00011b7983 */ /* 0x000ee40000300800 */
[----:B------:R-:W-:Y:S02]  /*f9640*/  STL.64 [R1+0x6268], R14 ;  /* 0x0062680e01007387 */ /* 0x000fe40000100a00 */
[----:B------:R-:W-:Y:S01]  /*f9650*/  STL [R1+0x6260], R13 ;  /* 0x0062600d01007387 */ /* 0x000fe20000100800 */
[C---:B---3--:R-:W-:Y:S11]  /*f9660*/  HMMA.16816.F32.BF16 R24, R20.reuse, R14, R24 ;  /* 0x0000000e1418723c */ /* 0x048ff60000041818 */
[----:B------:R-:W-:Y:S11]  /*f9670*/  @!UPT UIADD3 URZ, URZ, URZ, URZ ;  /* 0x0000003f3f3ff290 */ /* 0x000ff6000fffe03f */
[----:B------:R-:W-:Y:S01]  /*f9680*/  @!UPT UIADD3 URZ, URZ, URZ, URZ ;  /* 0x0000003f3f3ff290 */ /* 0x000fe2000fffe03f */
[----:B------:R-:W-:Y:S01]  /*f9690*/  STL.64 [R1+0x280], R24 ;  /* 0x0002801801007387 */ /* 0x000fe20000100a00 */
[----:B------:R2:W-:Y:S02]  /*f96a0*/  STL.64 [R1+0x288], R26 ;  /* 0x0002881a01007387 */ /* 0x0005e40000100a00 */
[----:B--2---:R-:W-:Y:S01]  /*f96b0*/  HMMA.16816.F32.BF16 R24, R20, R10, R16 ;  /* 0x0000000a1418723c */ /* 0x004fe20000041810 */
[----:B------:R-:W-:Y:S04]  /*f96c0*/  STL.64 [R1+0x62b0], R10 ;  /* 0x0062b00a01007387 */ /* 0x000fe80000100a00 */
[----:B------:R0:W1:Y:S11]  /*f96d0*/  LDSM.16.MT88.4 R16, [R12+0x4d080] ;  /* 0x04d080000c10783b */ /* 0x0000760000004200 */
[----:B------:R-:W-:Y:S07]  /*f96e0*/  @!UPT UIADD3 URZ, URZ, URZ, URZ ;  /* 0x0000003f3f3ff290 */ /* 0x000fee000fffe03f */
[----:B------:R2:W-:Y:S01]  /*f96f0*/  STL.64 [R1+0x270], R24 ;  /* 0x0002701801007387 */ /* 0x0005e20000100a00 */
[----:B------:R3:W-:Y:S02]  /*f9700*/  STL.64 [R1+0x278], R26 ;  /* 0x0002781a01007387 */ /* 0x0007e40000100a00 */
[----:B0-----:R-:W4:Y:S02]  /*f9710*/  LDL.LU R12, [R1+0x450] ;  /* 0x00045000010c7983 */ /* 0x001f240000300800 */
[----:B------:R-:W4:Y:S01]  /*f9720*/  LDL.LU R13, [R1+0x454] ;  /* 0x00045400010d7983 */ /* 0x000f220000300800 */
[----:B------:R-:W4:Y:S01]  /*f9730*/  LDL.LU R14, [R1+0x458] ;  /* 0x00045800010e7983 */ /* 0x000f220000300800 */
[----:B------:R-:W4:Y:S03]  /*f9740*/  LDL.LU R15, [R1+0x45c] ;  /* 0x00045c00010f7983 */ /* 0x000f260000300800 */
[----:B--2---:R-:W2:Y:S01]  /*f9750*/  LDL.LU R24, [R1+0x470] ;  /* 0x0004700001187983 */ /* 0x004ea20000300800 */
[----:B------:R-:W2:Y:S02]  /*f9760*/  LDL.LU R25, [R1+0x474] ;  /* 0x0004740001197983 */ /* 0x000ea40000300800 */
[----:B---3--:R-:W3:Y:S02]  /*f9770*/  LDL.LU R26, [R1+0x478] ;  /* 0x00047800011a7983 */ /* 0x008ee40000300800 */
[----:B------:R-:W3:Y:S01]  /*f9780*/  LDL.LU R27, [R1+0x47c] ;  /* 0x00047c00011b7983 */ /* 0x000ee20000300800 */
        /* <DEDUP_REMOVED lines=102> */
[C---:B--2---:R-:W-:Y:S03]  /*f9df0*/  HMMA.16816.F32.BF16 R4, R20.reuse, R6, R8 ;  /* 0x000000061404723c */ /* 0x044fe60000041808 */
[----:B----4-:R0:W-:Y:S04]  /*f9e00*/  STL.64 [R1+0x6290], R14 ;  /* 0x0062900e01007387 */ /* 0x0101e80000100a00 */
[----:B0-----:R-:W2:Y:S01]  /*f9e10*/  LDL.64 R14, [R1+0x18] ;  /* 0x00001800010e7983 */ /* 0x001ea20000100a00 */
[----:B------:R-:W-:Y:S02]  /*f9e20*/  STL [R1+0x61ac], R16 ;  /* 0x0061ac1001007387 */ /* 0x000fe40000100800 */
[----:B------:R-:W-:Y:S02]  /*f9e30*/  STL [R1+0x61a8], R17 ;  /* 0x0061a81101007387 */ /* 0x000fe40000100800 */
[----:B------:R-:W-:Y:S01]  /*f9e40*/  STL [R1+0x61a4], R18 ;  /* 0x0061a41201007387 */ /* 0x000fe20000100800 */
[----:B------:R0:W-:Y:S04]  /*f9e50*/  STL [R1+0x61a0], R19 ;  /* 0x0061a01301007387 */ /* 0x0001e80000100800 */
[----:B0-----:R-:W4:Y:S01]  /*f9e60*/  LDL.64 R18, [R1+0x158] ;  /* 0x0001580001127983 */ /* 0x001f220000100a00 */
[----:B------:R-:W2:Y:S02]  /*f9e70*/  LDL.LU.64 R10, [R1+0x63a0] ;  /* 0x0063a000010a7983 */ /* 0x000ea40000300a00 */
[----:B------:R-:W2:Y:S03]  /*f9e80*/  LDL.LU.64 R8, [R1+0x6398] ;  /* 0x0063980001087983 */ /* 0x000ea60000300a00 */
[----:B------:R-:W-:Y:S01]  /*f9e90*/  STL.64 [R1+0x8e0], R4 ;  /* 0x0008e00401007387 */ /* 0x000fe20000100a00 */
[----:B------:R0:W-:Y:S04]  /*f9ea0*/  STL.64 [R1+0x8e8], R6 ;  /* 0x0008e80601007387 */ /* 0x0001e80000100a00 */
[----:B0-----:R-:W4:Y:S01]  /*f9eb0*/  LDL.LU.64 R6, [R1+0x6390] ;  /* 0x0063900001067983 */ /* 0x001f220000300a00 */
[----:B------:R-:W4:Y:S02]  /*f9ec0*/  LDL.LU.64 R4, [R1+0x6388] ;  /* 0x0063880001047983 */ /* 0x000f240000300a00 */
[C---:B----4-:R-:W-:Y:S11]  /*f9ed0*/  HMMA.16816.F32.BF16 R4, R20.reuse, R18, R4 ;  /* 0x000000121404723c */ /* 0x050ff60000041804 */
[----:B------:R-:W-:Y:S11]  /*f9ee0*/  @!UPT UIADD3 URZ, URZ, URZ, URZ ;  /* 0x0000003f3f3ff290 */ /* 0x000ff6000fffe03f */
[----:B------:R-:W-:Y:S01]  /*f9ef0*/  @!UPT UIADD3 URZ, URZ, URZ, URZ ;  /* 0x0000003f3f3ff290 */ /* 0x000fe2000fffe03f */
[----:B------:R-:W-:Y:S01]  /*f9f00*/  STL.64 [R1+0x830], R4 ;  /* 0x0008300401007387 */ /* 0x000fe20000100a00 */
[----:B------:R0:W-:Y:S03]  /*f9f10*/  STL.64 [R1+0x838], R6 ;  /* 0x0008380601007387 */ /* 0x0001e60000100a00 */
[----:B0-----:R-:W2:Y:S01]  /*f9f20*/  LDL.LU.64 R6, [R1+0x6380] ;  /* 0x0063800001067983 */ /* 0x001ea20000300a00 */
[----:B------:R0:W-:Y:S02]  /*f9f30*/  STL.64 [R1+0x6258], R18 ;  /* 0x0062581201007387 */ /* 0x0001e40000100a00 */
[----:B------:R-:W4:Y:S02]  /*f9f40*/  LDL.LU R16, [R1+0x440] ;  /* 0x0004400001107983 */ /* 0x000f240000300800 */
[----:B------:R-:W4:Y:S01]  /*f9f50*/  LDL.LU R17, [R1+0x444] ;  /* 0x0004440001117983 */ /* 0x000f220000300800 */
[----:B0-----:R-:W3:Y:S01]  /*f9f60*/  LDL.LU R18, [R1+0x448] ;  /* 0x0004480001127983 */ /* 0x001ee20000300800 */
[----:B------:R-:W3:Y:S01]  /*f9f70*/  LDL.LU R19, [R1+0x44c] ;  /* 0x00044c0001137983 */ /* 0x000ee20000300800 */
[C---:B--2---:R-:W-:Y:S02]  /*f9f80*/  HMMA.16816.F32.BF16 R4, R20.reuse, R6, R8 ;  /* 0x000000061404723c */ /* 0x044fe40000041808 */
[----:B---3--:R-:W-:Y:S01]  /*f9f90*/  STL.64 [R1+0x6288], R18 ;  /* 0x0062881201007387 */ /* 0x008fe20000100a00 */
[----:B----4-:R0:W-:Y:S03]  /*f9fa0*/  STL.64 [R1+0x6280], R16 ;  /* 0x0062801001007387 */ /* 0x0101e60000100a00 */
[----:B0-----:R-:W2:Y:S01]  /*f9fb0*/  LDL.LU R16, [R1+0x460] ;  /* 0x0004600001107983 */ /* 0x001ea20000300800 */
[----:B------:R-:W2:Y:S02]  /*f9fc0*/  LDL.LU R17, [R1+0x464] ;  /* 0x0004640001117983 */ /* 0x000ea40000300800 */
[----:B------:R-:W2:Y:S02]  /*f9fd0*/  LDL.LU R18, [R1+0x468] ;  /* 0x0004680001127983 */ /* 0x000ea40000300800 */
[----:B------:R-:W2:Y:S01]  /*f9fe0*/  LDL.LU R19, [R1+0x46c] ;  /* 0x00046c0001137983 */ /* 0x000ea20000300800 */
[----:B------:R-:W3:Y:S01]  /*f9ff0*/  LDL.LU.64 R10, [R1+0x6378] ;  /* 0x00637800010a7983 */ /* 0x000ee20000300a00 */
[----:B------:R-:W3:Y:S10]  /*fa000*/  LDL.LU.64 R8, [R1+0x6370] ;  /* 0x0063700001087983 */ /* 0x000ef40000300a00 */
        /* <DEDUP_REMOVED lines=53> */
[----:B0-----:R-:W4:Y:S01]  /*fa360*/  LDL.LU R20, [R1+0x430] ;  /* 0x0004300001147983 */ /* 0x001f220000300800 */
[----:B------:R-:W4:Y:S02]  /*fa370*/  LDL.LU R21, [R1+0x434] ;  /* 0x0004340001157983 */ /* 0x000f240000300800 */
[----:B-1----:R-:W4:Y:S02]  /*fa380*/  LDL.LU R22, [R1+0x438] ;  /* 0x0004380001167983 */ /* 0x002f240000300800 */
[----:B------:R-:W4:Y:S01]  /*fa390*/  LDL.LU R23, [R1+0x43c] ;  /* 0x00043c0001177983 */ /* 0x000f220000300800 */
[C---:B---3--:R-:W-:Y:S11]  /*fa3a0*/  HMMA.16816.F32.BF16 R8, R4.reuse, R26, R8 ;  /* 0x0000001a0408723c */ /* 0x048ff60000041808 */
[----:B------:R-:W-:Y:S11]  /*fa3b0*/  @!UPT UIADD3 URZ, URZ, URZ, URZ ;  /* 0x0000003f3f3ff290 */ /* 0x000ff6000fffe03f */
[----:B------:R-:W-:Y:S01]  /*fa3c0*/  @!UPT UIADD3 URZ, URZ, URZ, URZ ;  /* 0x0000003f3f3ff290 */ /* 0x000fe2000fffe03f */
[----:B------:R0:W-:Y:S01]  /*fa3d0*/  STL.64 [R1+0x500], R8 ;  /* 0x0005000801007387 */ /* 0x0001e20000100a00 */
[----:B------:R1:W-:Y:S02]  /*fa3e0*/  STL.64 [R1+0x508], R10 ;  /* 0x0005080a01007387 */ /* 0x0003e40000100a00 */
[----:B0-----:R-:W-:Y:S01]  /*fa3f0*/  IMAD.MOV.U32 R9, RZ, RZ, R26 ;  /* 0x000000ffff097224 */ /* 0x001fe200078e001a */
[----:B-1----:R-:W4:Y:S01]  /*fa400*/  LDL.LU.64 R10, [R1+0x62b0] ;  /* 0x0062b000010a7983 */ /* 0x002f220000300a00 */
[----:B------:R-:W-:Y:S02]  /*fa410*/  IMAD.MOV.U32 R8, RZ, RZ, R27 ;  /* 0x000000ffff087224 */ /* 0x000fe400078e001b */
[----:B------:R-:W3:Y:S02]  /*fa420*/  LDL.LU.64 R26, [R1+0x62a8] ;  /* 0x0062a800011a7983 */ /* 0x000ee40000300a00 */
[----:B------:R-:W3:Y:S01]  /*fa430*/  LDL.LU.64 R24, [R1+0x62a0] ;  /* 0x0062a00001187983 */ /* 0x000ee20000300a00 */
[----:B------:R-:W-:Y:S01]  /*fa440*/  STL [R1+0x61b4], R8 ;  /* 0x0061b40801007387 */ /* 0x000fe20000100800 */
        /* <DEDUP_REMOVED lines=26> */
[----:B------:R-:W3:Y:S01]  /*fa5f0*/  LDL.LU R13, [R1+0x6260] ;  /* 0x00626000010d7983 */ /* 0x000ee20000300800 */
[C---:B----4-:R-:W-:Y:S01]  /*fa600*/  HMMA.16816.F32.BF16 R20, R4.reuse, R10, R20 ;  /* 0x0000000a0414723c */ /* 0x050fe20000041814 */
[----:B------:R-:W-:Y:S07]  /*fa610*/  STL.64 [R1+0x6158], R26 ;  /* 0x0061581a01007387 */ /* 0x000fee0000100a00 */
[----:B--2---:R-:W-:Y:S11]  /*fa620*/  HMMA.16816.F32.BF16 R16, R4, R14, R16 ;  /* 0x0000000e0410723c */ /* 0x004ff60000041810 */
[----:B------:R-:W-:Y:S11]  /*fa630*/  @!UPT UIADD3 URZ, URZ, URZ, URZ ;  /* 0x0000003f3f3ff290 */ /* 0x000ff6000fffe03f */
[----:B------:R-:W-:Y:S01]  /*fa640*/  @!UPT UIADD3 URZ, URZ, URZ, URZ ;  /* 0x0000003f3f3ff290 */ /* 0x000fe2000fffe03f */
[----:B------:R-:W-:Y:S01]  /*fa650*/  STL.64 [R1+0x4c0], R16 ;  /* 0x0004c01001007387 */ /* 0x000fe20000100a00 */
[----:B------:R0:W-:Y:S03]  /*fa660*/  STL.64 [R1+0x4c8], R18 ;  /* 0x0004c81201007387 */ /* 0x0001e60000100a00 */
[----:B0-----:R-:W2:Y:S01]  /*fa670*/  LDL.LU.64 R18, [R1+0x6258] ;  /* 0x0062580001127983 */ /* 0x001ea20000300a00 */
[----:B------:R0:W-:Y:S02]  /*fa680*/  STL.64 [R1+0x6140], R10 ;  /* 0x0061400a01007387 */ /* 0x0001e40000100a00 */
[----:B------:R-:W4:Y:S02]  /*fa690*/  LDL.LU R8, [R1+0x7a0] ;  /* 0x0007a00001087983 */ /* 0x000f240000300800 */
[----:B------:R-:W-:Y:S01]  /*fa6a0*/  STL.64 [R1+0x4b0], R20 ;  /* 0x0004b01401007387 */ /* 0x000fe20000100a00 */
[----:B------:R-:W-:Y:S02]  /*fa6b0*/  STL.64 [R1+0x4b8], R22 ;  /* 0x0004b81601007387 */ /* 0x000fe40000100a00 */
[----:B---3--:R-:W1:Y:S04]  /*fa6c0*/  LDSM.16.MT88.4 R20, [R13+0x4d000] ;  /* 0x04d000000d14783b */ /* 0x008e680000004200 */
[----:B------:R-:W4:Y:S01]  /*fa6d0*/  LDL.LU R9, [R1+0x7a4] ;  /* 0x0007a40001097983 */ /* 0x000f220000300800 */
[----:B0-----:R-:W4:Y:S01]  /*fa6e0*/  LDL.LU R10, [R1+0x7a8] ;  /* 0x0007a800010a7983 */ /* 0x001f220000300800 */
[----:B------:R-:W4:Y:S02]  /*fa6f0*/  LDL.LU R11, [R1+0x7ac] ;  /* 0x0007ac00010b7983 */ /* 0x000f240000300800 */
[----:B------:R-:W-:Y:S02]  /*fa700*/  STL.64 [R1+0x6200], R14 ;  /* 0x0062000e01007387 */ /* 0x000fe40000100a00 */
[----:B------:R0:W-:Y:S01]  /*fa710*/  STL [R1+0x61f8], R13 ;  /* 0x0061f80d01007387 */ /* 0x0001e20000100800 */
[----:B------:R-:W3:Y:S04]  /*fa720*/  LDL.LU R12, [R1+0x790] ;  /* 0x00079000010c7983 */ /* 0x000ee80000300800 */
[----:B0-----:R-:W3:Y:S01]  /*fa730*/  LDL.LU R13, [R1+0x794] ;  /* 0x00079400010d7983 */ /* 0x001ee20000300800 */
[----:B------:R-:W3:Y:S02]  /*fa740*/  LDL.LU R14, [R1+0x798] ;  /* 0x00079800010e7983 */ /* 0x000ee40000300800 */
[----:B------:R-:W3:Y:S01]  /*fa750*/  LDL.LU R15, [R1+0x79c] ;  /* 0x00079c00010f7983 */ /* 0x000ee20000300800 */
[----:B-1----:R0:W-:Y:S01]  /*fa760*/  STL.64 [R1+0x6078], R22 ;  /* 0x0060781601007387 */ /* 0x0021e20000100a00 */
[----:B------:R-:W-:Y:S03]  /*fa770*/  STL.64 [R1+0x6070], R20 ;  /* 0x0060701401007387 */ /* 0x000fe60000100a00 */
[----:B0-----:R-:W2:Y:S04]  /*fa780*/  LDL.64 R22, [R1+0xd8] ;  /* 0x0000d80001167983 */ /* 0x001ea80000100a00 */
[----:B--2---:R0:W-:Y:S04]  /*fa790*/  STL.64 [R1+0x6230], R22 ;  /* 0x0062301601007387 */ /* 0x0041e80000100a00 */
[----:B0-----:R-:W4:Y:S01]  /*fa7a0*/  LDL.64 R22, [R1+0x38] ;  /* 0x0000380001167983 */ /* 0x001f220000100a00 */
[----:B------:R-:W-:-:S02]  /*fa7b0*/  IMAD.MOV.U32 R27, RZ, RZ, R18 ;  /* 0x000000ffff1b7224 */ /* 0x000fc400078e0012 */
[----:B------:R-:W-:Y:S01]  /*fa7c0*/  IMAD.MOV.U32 R26, RZ, RZ, R19 ;  /* 0x000000ffff1a7224 */ /* 0x000fe200078e0013 */
[----:B----4-:R-:W-:Y:S11]  /*fa7d0*/  HMMA.16816.F32.BF16 R8, R4, R22, R8 ;  /* 0x000000160408723c */ /* 0x010ff60000041808 */
[----:B------:R-:W-:Y:S11]  /*fa7e0*/  @!UPT UIADD3 URZ, URZ, URZ, URZ ;  /* 0x0000003f3f3ff290 */ /* 0x000ff6000fffe03f */
[----:B------:R-:W-:Y:S01]  /*fa7f0*/  @!UPT UIADD3 URZ, URZ, URZ, URZ ;  /* 0x0000003f3f3ff290 */ /* 0x000fe2000fffe03f */
[----:B------:R-:W-:Y:S01]  /*fa800*/  STL.64 [R1+0xa20], R8 ;  /* 0x000a200801007387 */ /* 0x000fe20000100a00 */
[----:B------:R0:W-:Y:S02]  /*fa810*/  STL.64 [R1+0xa28], R10 ;  /* 0x000a280a01007387 */ /* 0x0001e40000100a00 */
[----:B0-----:R-:W-:Y:S02]  /*fa820*/  IMAD.MOV.U32 R11, RZ, RZ, R22 ;  /* 0x000000ffff0b7224 */ /* 0x001fe400078e0016 */
[----:B------:R-:W-:-:S05]  /*fa830*/  IMAD.MOV.U32 R10, RZ, RZ, R23 ;  /* 0x000000ffff0a7224 */ /* 0x000fca00078e0017 */
[----:B------:R3:W-:Y:S02]  /*fa840*/  STL.64 [R1+0x6218], R10 ;  /* 0x0062180a01007387 */ /* 0x0007e40000100a00 */
[C---:B---3--:R-:W-:Y:S11]  /*fa850*/  HMMA.16816.F32.BF16 R8, R4.reuse, R18, R12 ;  /* 0x000000120408723c */ /* 0x048ff6000004180c */
[----:B------:R-:W-:Y:S11]  /*fa860*/  @!UPT UIADD3 URZ, URZ, URZ, URZ ;  /* 0x0000003f3f3ff290 */ /* 0x000ff6000fffe03f */
[----:B------:R-:W-:Y:S01]  /*fa870*/  @!UPT UIADD3 URZ, URZ, URZ, URZ ;  /* 0x0000003f3f3ff290 */ /* 0x000fe2000fffe03f */
[----:B------:R0:W-:Y:S01]  /*fa880*/  STL.64 [R1+0xa10], R8 ;  /* 0x000a100801007387 */ /* 0x0001e20000100a00 */
[----:B------:R1:W-:Y:S02]  /*fa890*/  STL.64 [R1+0xa18], R10 ;  /* 0x000a180a01007387 */ /* 0x0003e40000100a00 */
[----:B------:R-:W2:Y:S02]  /*fa8a0*/  LDL.LU R12, [R1+0x740] ;  /* 0x00074000010c7983 */ /* 0x000ea40000300800 */
[----:B------:R-:W2:Y:S01]  /*fa8b0*/  LDL.LU R13, [R1+0x744] ;  /* 0x00074400010d7983 */ /* 0x000ea20000300800 */
[----:B------:R-:W3:Y:S01]  /*fa8c0*/  LDL.LU R14, [R1+0x748] ;  /* 0x00074800010e7983 */ /* 0x000ee20000300800 */
[----:B------:R-:W3:Y:S03]  /*fa8d0*/  LDL.LU R15, [R1+0x74c] ;  /* 0x00074c00010f7983 */ /* 0x000ee60000300800 */
[----:B0-----:R-:W4:Y:S01]  /*fa8e0*/  LDL.LU R8, [R1+0x750] ;  /* 0x0007500001087983 */ /* 0x001f220000300800 */
[----:B------:R-:W4:Y:S02]  /*fa8f0*/  LDL.LU R9, [R1+0x754] ;  /* 0x0007540001097983 */ /* 0x000f240000300800 */
[----:B-1----:R-:W2:Y:S02]  /*fa900*/  LDL.LU R10, [R1+0x758] ;  /* 0x00075800010a7983 */ /* 0x002ea40000300800 */
        /* <DEDUP_REMOVED lines=19> */
[----:B------:R-:W4:Y:S01]  /*faa40*/  LDL.LU R9, [R1+0x774] ;  /* 0x0007740001097983 */ /* 0x000f220000300800 */
[----:B0-----:R-:W4:Y:S01]  /*faa50*/  LDL.LU R10, [R1+0x778] ;  /* 0x00077800010a7983 */ /* 0x001f220000300800 */
[----:B------:R-:W4:Y:S02]  /*faa60*/  LDL.LU R11, [R1+0x77c] ;  /* 0x00077c00010b7983 */ /* 0x000f240000300800 */
[----:B---3--:R0:W-:Y:S02]  /*faa70*/  STL.64 [R1+0x6210], R14 ;  /* 0x0062100e01007387 */ /* 0x0081e40000100a00 */
[----:B------:R-:W-:Y:S01]  /*faa80*/  STL.64 [R1+0x6208], R12 ;  /* 0x0062080c01007387 */ /* 0x000fe20000100a00 */
[----:B0-----:R-:W3:Y:S01]  /*faa90*/  LDL.64 R14, [R1+0x118] ;  /* 0x00011800010e7983 */ /* 0x001ee20000100a00 */
[----:B------:R-:W-:Y:S02]  /*faaa0*/  STL.64 [R1+0x61c0], R26 ;  /* 0x0061c01a01007387 */ /* 0x000fe40000100a00 */
[----:B------:R0:W-:Y:S02]  /*faab0*/  STL.64 [R1+0x61b8], R24 ;  /* 0x0061b81801007387 */ /* 0x0001e40000100a00 */
[----:B0-----:R-:W2:Y:S01]  /*faac0*/  LDL.LU R24, [R1+0x420] ;  /* 0x0004200001187983 */ /* 0x001ea20000300800 */
[----:B------:R-:W2:Y:S02]  /*faad0*/  LDL.LU R25, [R1+0x424] ;  /* 0x0004240001197983 */ /* 0x000ea40000300800 */
[----:B------:R-:W2:Y:S02]  /*faae0*/  LDL.LU R26, [R1+0x428] ;  /* 0x00042800011a7983 */ /* 0x000ea40000300800 */
[----:B------:R-:W2:Y:S02]  /*faaf0*/  LDL.LU R27, [R1+0x42c] ;  /* 0x00042c00011b7983 */ /* 0x000ea40000300800 */
[----:B--2---:R0:W-:Y:S01]  /*fab00*/  STL.64 [R1+0x61d0], R26 ;  /* 0x0061d01a01007387 */ /* 0x0041e20000100a00 */
[----:B------:R-:W-:Y:S03]  /*fab10*/  STL.64 [R1+0x61c8], R24 ;  /* 0x0061c81801007387 */ /* 0x000fe60000100a00 */
[----:B0-----:R-:W2:Y:S01]  /*fab20*/  LDL.64 R26, [R1+0xe8] ;  /* 0x0000e800011a7983 */ /* 0x001ea20000100a00 */
[----:B------:R-:W-:Y:S03]  /*fab30*/  HMMA.16816.F32.BF16 R16, R4, R22, R16 ;  /* 0x000000160410723c */ /* 0x000fe60000041810 */
[----:B--2---:R0:W-:Y:S04]  /*fab40*/  STL.64 [R1+0x61e8], R26 ;  /* 0x0061e81a01007387 */ /* 0x0041e80000100a00 */
[----:B0-----:R-:W2:Y:S04]  /*fab50*/  LDL.64 R26, [R1+0xf8] ;  /* 0x0000f800011a7983 */ /* 0x001ea80000100a00 */
[----:B--2---:R0:W-:Y:S04]  /*fab60*/  STL.64 [R1+0x61f0], R26 ;  /* 0x0061f01a01007387 */ /* 0x0041e80000100a00 */
[----:B0-----:R-:W2:Y:S08]  /*fab70*/  LDL.64 R26, [R1+0x108] ;  /* 0x00010800011a7983 */ /* 0x001eb00000100a00 */
[----:B------:R-:W-:Y:S02]  /*fab80*/  STL.64 [R1+0xa00], R16 ;  /* 0x000a001001007387 */ /* 0x000fe40000100a00 */
[----:B------:R0:W-:Y:S02]  /*fab90*/  STL.64 [R1+0xa08], R18 ;  /* 0x000a081201007387 */ /* 0x0001e40000100a00 */
[----:B0-----:R-:W-:-:S02]  /*faba0*/  IMAD.MOV.U32 R18, RZ, RZ, R22 ;  /* 0x000000ffff127224 */ /* 0x001fc400078e0016 */
[----:B------:R-:W-:Y:S02]  /*fabb0*/  IMAD.MOV.U32 R19, RZ, RZ, R23 ;  /* 0x000000ffff137224 */ /* 0x000fe400078e0017 */
[----:B------:R-:W4:Y:S02]  /*fabc0*/  LDL.LU.64 R22, [R1+0x6250] ;  /* 0x0062500001167983 */ /* 0x000f240000300a00 */
        /* <DEDUP_REMOVED lines=44> */
[----:B------:R-:W4:Y:S04]  /*fae90*/  LDL.LU.64 R26, [R1+0x61f0] ;  /* 0x0061f000011a7983 */ /* 0x000f280000300a00 */
[----:B--2---:R-:W-:Y:S01]  /*faea0*/  STL.64 [R1+0x6150], R14 ;  /* 0x0061500e01007387 */ /* 0x004fe20000100a00 */
[----:B---3--:R0:W-:Y:S03]  /*faeb0*/  STL.64 [R1+0x6148], R12 ;  /* 0x0061480c01007387 */ /* 0x0081e60000100a00 */
        /* <DEDUP_REMOVED lines=24> */
[----:B------:R-:W4:Y:S11]  /*fb040*/  LDL.LU.64 R24, [R1+0x61b8] ;  /* 0x0061b80001187983 */ /* 0x000f360000300a00 */
        /* <DEDUP_REMOVED lines=8> */
[----:B------:R-:W4:Y:S01]  /*fb0d0*/  LDL.LU R8, [R1+0x61b4] ;  /* 0x0061b40001087983 */ /* 0x000f220000300800 */
[----:B------:R-:W4:Y:S03]  /*fb0e0*/  LDL.LU R9, [R1+0x61b0] ;  /* 0x0061b00001097983 */ /* 0x000f260000300800 */
[----:B------:R0:W-:Y:S02]  /*fb0f0*/  STL.64 [R1+0x60c0], R6 ;  /* 0x0060c00601007387 */ /* 0x0001e40000100a00 */
[----:B0-----:R-:W-:-:S02]  /*fb100*/  IMAD.MOV.U32 R6, RZ, RZ, R21 ;  /* 0x000000ffff067224 */ /* 0x001fc400078e0015 */
[----:B------:R-:W-:-:S05]  /*fb110*/  IMAD.MOV.U32 R7, RZ, RZ, R20 ;  /* 0x000000ffff077224 */ /* 0x000fca00078e0014 */
[----:B------:R-:W-:Y:S01]  /*fb120*/  STL.64 [R1+0x60d8], R6 ;  /* 0x0060d80601007387 */ /* 0x000fe20000100a00 */
[----:B------:R0:W-:Y:S02]  /*fb130*/  STL.64 [R1+0x6090], R22 ;  /* 0x0060901601007387 */ /* 0x0001e40000100a00 */
[----:B------:R-:W4:Y:S02]  /*fb140*/  LDL.LU R20, [R1+0x160] ;  /* 0x0001600001147983 */ /* 0x000f240000300800 */
[----:B------:R-:W4:Y:S01]  /*fb150*/  LDL.LU R21, [R1+0x164] ;  /* 0x0001640001157983 */ /* 0x000f220000300800 */
[----:B0-----:R-:W4:Y:S01]  /*fb160*/  LDL.LU R22, [R1+0x168] ;  /* 0x0001680001167983 */ /* 0x001f220000300800 */
[----:B------:R-:W4:Y:S02]  /*fb170*/  LDL.LU R23, [R1+0x16c] ;  /* 0x00016c0001177983 */ /* 0x000f240000300800 */
[----:B---3--:R-:W-:Y:S02]  /*fb180*/  IMAD.MOV.U32 R6, RZ, RZ, R16 ;  /* 0x000000ffff067224 */ /* 0x008fe400078e0010 */
[----:B------:R-:W-:Y:S01]  /*fb190*/  IMAD.MOV.U32 R7, RZ, RZ, R17 ;  /* 0x000000ffff077224 */ /* 0x000fe200078e0011 */
[----:B------:R-:W3:Y:S01]  /*fb1a0*/  LDL.LU R16, [R1+0x61ac] ;  /* 0x0061ac0001107983 */ /* 0x000ee20000300800 */
[----:B------:R-:W3:Y:S03]  /*fb1b0*/  LDL.LU R17, [R1+0x61a8] ;  /* 0x0061a80001117983 */ /* 0x000ee60000300800 */
[----:B------:R2:W-:Y:S02]  /*fb1c0*/  STL.64 [R1+0x60f0], R6 ;  /* 0x0060f00601007387 */ /* 0x0005e40000100a00 */
[----:B--2---:R-:W-:-:S02]  /*fb1d0*/  IMAD.MOV.U32 R6, RZ, RZ, R18 ;  /* 0x000000ffff067224 */ /* 0x004fc400078e0012 */
[----:B------:R-:W-:Y:S01]  /*fb1e0*/  IMAD.MOV.U32 R7, RZ, RZ, R19 ;  /* 0x000000ffff077224 */ /* 0x000fe200078e0013 */
[----:B------:R-:W3:Y:S01]  /*fb1f0*/  LDL.LU R18, [R1+0x61a4] ;  /* 0x0061a40001127983 */ /* 0x000ee20000300800 */
[----:B------:R-:W3:Y:S03]  /*fb200*/  LDL.LU R19, [R1+0x61a0] ;  /* 0x0061a00001137983 */ /* 0x000ee60000300800 */
[----:B------:R-:W-:Y:S04]  /*fb210*/  STL.64 [R1+0x6108], R6 ;  /* 0x0061080601007387 */ /* 0x000fe80000100a00 */
[----:B----4-:R-:W-:Y:S01]  /*fb220*/  STL.64 [R1+0x60b8], R22 ;  /* 0x0060b81601007387 */ /* 0x010fe20000100a00 */
        /* <DEDUP_REMOVED lines=30> */
[----:B------:R-:W-:Y:S03]  /*fb410*/  STL.64 [R1+0x6170], R12 ;  /* 0x0061700c01007387 */ /* 0x000fe60000100a00 */
        /* <DEDUP_REMOVED lines=8> */
[----:B0-----:R-:W-:Y:S02]  /*fb4a0*/  IMAD.MOV.U32 R15, RZ, RZ, R8 ;  /* 0x000000ffff0f7224 */ /* 0x001fe400078e0008 */
        /* <DEDUP_REMOVED lines=40> */
[----:B------:R-:W3:Y:S01]  /*fb730*/  LDL.LU.64 R26, [R1+0x6198] ;  /* 0x00619800011a7983 */ /* 0x000ee20000300a00 */
[----:B------:R-:W3:Y:S02]  /*fb740*/  LDL.LU.64 R24, [R1+0x6190] ;  /* 0x0061900001187983 */ /* 0x000ee40000300a00 */
[----:B------:R-:W-:Y:S02]  /*fb750*/  STL.64 [R1+0x250], R12 ;  /* 0x0002500c01007387 */ /* 0x000fe40000100a00 */
[----:B------:R0:W-:Y:S02]  /*fb760*/  STL.64 [R1+0x258], R14 ;  /* 0x0002580e01007387 */ /* 0x0001e40000100a00 */
        /* <DEDUP_REMOVED lines=29> */
[----:B------:R-:W-:Y:S01]  /*fb940*/  STL.64 [R1+0x6030], R14 ;  /* 0x0060300e01007387 */ /* 0x000fe20000100a00 */
        /* <DEDUP_REMOVED lines=52> */
[----:B0-----:R-:W2:Y:S01]  /*fbc90*/  LDL.LU.64 R6, [R1+0x60a8] ;  /* 0x0060a80001067983 */ /* 0x001ea20000300a00 */
[----:B------:R-:W-:Y:S02]  /*fbca0*/  IMAD.MOV.U32 R26, RZ, RZ, R12 ;  /* 0x000000ffff1a7224 */ /* 0x000fe400078e000c */
[----:B------:R-:W-:-:S07]  /*fbcb0*/  IMAD.MOV.U32 R27, RZ, RZ, R3 ;  /* 0x000000ffff1b7224 */ /* 0x000fce00078e0003 */
[C---:B---3--:R-:W-:Y:S11]  /*fbcc0*/  HMMA.16816.F32.BF16 R8, R16.reuse, R26, R8 ;  /* 0x0000001a1008723c */ /* 0x048ff60000041808 */
[----:B------:R-:W-:Y:S11]  /*fbcd0*/  @!UPT UIADD3 URZ, URZ, URZ, URZ ;  /* 0x0000003f3f3ff290 */ /* 0x000ff6000fffe03f */
[----:B------:R-:W-:Y:S01]  /*fbce0*/  @!UPT UIADD3 URZ, URZ, URZ, URZ ;  /* 0x0000003f3f3ff290 */ /* 0x000fe2000fffe03f */
[----:B------:R0:W-:Y:S01]  /*fbcf0*/  STL.64 [R1+0x650], R8 ;  /* 0x0006500801007387 */ /* 0x0001e20000100a00 */
[----:B------:R1:W-:Y:S03]  /*fbd00*/  STL.64 [R1+0x658], R10 ;  /* 0x0006580a01007387 */ /* 0x0003e60000100a00 */
[----:B0-----:R-:W3:Y:S01]  /*fbd10*/  LDL.LU R8, [R1+0x3d0] ;  /* 0x0003d00001087983 */ /* 0x001ee20000300800 */
[----:B--2---:R-:W-:Y:S03]  /*fbd20*/  HMMA.16816.F32.BF16 R20, R16, R6, R20 ;  /* 0x000000061014723c */ /* 0x004fe60000041814 */
[----:B------:R-:W0:Y:S11]  /*fbd30*/  LDSM.16.MT88.4 R4, [R13+0x4d080] ;  /* 0x04d080000d04783b */ /* 0x000e360000004200 */
[----:B------:R-:W-:Y:S09]  /*fbd40*/  @!UPT UIADD3 URZ, URZ, URZ, URZ ;  /* 0x0000003f3f3ff290 */ /* 0x000ff2000fffe03f */
[----:B------:R-:W-:Y:S01]  /*fbd50*/  STL.64 [R1+0x640], R20 ;  /* 0x0006401401007387 */ /* 0x000fe20000100a00 */
[----:B------:R-:W-:Y:S02]  /*fbd60*/  STL.64 [R1+0x648], R22 ;  /* 0x0006481601007387 */ /* 0x000fe40000100a00 */
[----:B------:R-:W3:Y:S02]  /*fbd70*/  LDL.LU R9, [R1+0x3d4] ;  /* 0x0003d40001097983 */ /* 0x000ee40000300800 */
[----:B-1----:R-:W2:Y:S01]  /*fbd80*/  LDL.LU R10, [R1+0x3d8] ;  /* 0x0003d800010a7983 */ /* 0x002ea20000300800 */
[----:B------:R-:W2:Y:S01]  /*fbd90*/  LDL.LU R11, [R1+0x3dc] ;  /* 0x0003dc00010b7983 */ /* 0x000ea20000300800 */
[----:B------:R-:W4:Y:S02]  /*fbda0*/  LDL.LU R24, [R1+0x410] ;  /* 0x0004100001187983 */ /* 0x000f240000300800 */
[----:B------:R-:W4:Y:S02]  /*fbdb0*/  LDL.LU R25, [R1+0x414] ;  /* 0x0004140001197983 */ /* 0x000f240000300800 */
[----:B------:R-:W2:Y:S01]  /*fbdc0*/  LDL.LU R26, [R1+0x418] ;  /* 0x00041800011a7983 */ /* 0x000ea20000300800 */
[----:B------:R-:W2:Y:S04]  /*fbdd0*/  LDL.LU R27, [R1+0x41c] ;  /* 0x00041c00011b7983 */ /* 0x000ea80000300800 */
[----:B--2---:R-:W-:Y:S01]  /*fbde0*/  STL.64 [R1+0x6088], R26 ;  /* 0x0060881a01007387 */ /* 0x004fe20000100a00 */
[----:B----4-:R1:W-:Y:S03]  /*fbdf0*/  STL.64 [R1+0x6080], R24 ;  /* 0x0060801801007387 */ /* 0x0103e60000100a00 */
[----:B-1----:R-:W2:Y:S01]  /*fbe00*/  LDL.LU R24, [R1+0xc0] ;  /* 0x0000c00001187983 */ /* 0x002ea20000300800 */
[----:B------:R-:W2:Y:S02]  /*fbe10*/  LDL.LU R25, [R1+0xc4] ;  /* 0x0000c40001197983 */ /* 0x000ea40000300800 */
[----:B------:R-:W4:Y:S02]  /*fbe20*/  LDL.LU R26, [R1+0xc8] ;  /* 0x0000c800011a7983 */ /* 0x000f240000300800 */
[----:B------:R-:W4:Y:S02]  /*fbe30*/  LDL.LU R27, [R1+0xcc] ;  /* 0x0000cc00011b7983 */ /* 0x000f240000300800 */
[----:B----4-:R-:W-:Y:S01]  /*fbe40*/  STL.64 [R1+0x60a0], R26 ;  /* 0x0060a01a01007387 */ /* 0x010fe20000100a00 */
[----:B--2---:R1:W-:Y:S03]  /*fbe50*/  STL.64 [R1+0x6098], R24 ;  /* 0x0060981801007387 */ /* 0x0043e60000100a00 */
[----:B-1----:R-:W2:Y:S01]  /*fbe60*/  LDL.LU R24, [R1+0x600] ;  /* 0x0006000001187983 */ /* 0x002ea20000300800 */
[----:B------:R-:W2:Y:S02]  /*fbe70*/  LDL.LU R25, [R1+0x604] ;  /* 0x0006040001197983 */ /* 0x000ea40000300800 */
[----:B------:R-:W2:Y:S02]  /*fbe80*/  LDL.LU R26, [R1+0x608] ;  /* 0x00060800011a7983 */ /* 0x000ea40000300800 */
[----:B------:R-:W2:Y:S01]  /*fbe90*/  LDL.LU R27, [R1+0x60c] ;  /* 0x00060c00011b7983 */ /* 0x000ea20000300800 */
[----:B------:R1:W-:Y:S01]  /*fbea0*/  STL.64 [R1+0x6040], R10 ;  /* 0x0060400a01007387 */ /* 0x0003e20000100a00 */
[----:B---3--:R-:W-:Y:S03]  /*fbeb0*/  STL.64 [R1+0x6038], R8 ;  /* 0x0060380801007387 */ /* 0x008fe60000100a00 */
[----:B-1----:R-:W3:Y:S04]  /*fbec0*/  LDL.64 R10, [R1+0x8] ;  /* 0x00000800010a7983 */ /* 0x002ee80000100a00 */
[----:B---3--:R1:W-:Y:S04]  /*fbed0*/  STL.64 [R1+0x6048], R10 ;  /* 0x0060480a01007387 */ /* 0x0083e80000100a00 */
[----:B-1----:R-:W3:Y:S01]  /*fbee0*/  LDL.64 R10, [R1+0x18] ;  /* 0x00001800010a7983 */ /* 0x002ee20000100a00 */
[----:B------:R-:W-:-:S02]  /*fbef0*/  IMAD.MOV.U32 R22, RZ, RZ, R2 ;  /* 0x000000ffff167224 */ /* 0x000fc400078e0002 */
[----:B------:R-:W-:Y:S01]  /*fbf00*/  IMAD.MOV.U32 R23, RZ, RZ, R0 ;  /* 0x000000ffff177224 */ /* 0x000fe200078e0000 */
[----:B---3--:R1:W-:Y:S04]  /*fbf10*/  STL.64 [R1+0x6060], R10 ;  /* 0x0060600a01007387 */ /* 0x0083e80000100a00 */
[----:B-1----:R-:W3:Y:S01]  /*fbf20*/  LDL.64 R10, [R1+0x28] ;  /* 0x00002800010a7983 */ /* 0x002ee20000100a00 */
[----:B------:R-:W4:Y:S02]  /*fbf30*/  LDL.LU R12, [R1+0x3e0] ;  /* 0x0003e000010c7983 */ /* 0x000f240000300800 */
[----:B------:R-:W4:Y:S02]  /*fbf40*/  LDL.LU R13, [R1+0x3e4] ;  /* 0x0003e400010d7983 */ /* 0x000f240000300800 */
[----:B------:R-:W3:Y:S01]  /*fbf50*/  LDL.LU R14, [R1+0x3e8] ;  /* 0x0003e800010e7983 */ /* 0x000ee20000300800 */
[----:B------:R-:W3:Y:S01]  /*fbf60*/  LDL.LU R15, [R1+0x3ec] ;  /* 0x0003ec00010f7983 */ /* 0x000ee20000300800 */
[C---:B--2---:R-:W-:Y:S03]  /*fbf70*/  HMMA.16816.F32.BF16 R20, R16.reuse, R22, R24 ;  /* 0x000000161014723c */ /* 0x044fe60000041818 */
[----:B---3--:R-:W-:Y:S01]  /*fbf80*/  STL.64 [R1+0x6058], R14 ;  /* 0x0060580e01007387 */ /* 0x008fe20000100a00 */
[----:B----4-:R1:W-:Y:S03]  /*fbf90*/  STL.64 [R1+0x6050], R12 ;  /* 0x0060500c01007387 */ /* 0x0103e60000100a00 */
        /* <DEDUP_REMOVED lines=10> */
[----:B---3--:R-:W3:Y:S02]  /*fc040*/  LDL.LU R6, [R1+0x3f8] ;  /* 0x0003f80001067983 */ /* 0x008ee40000300800 */
[----:B----4-:R-:W3:Y:S01]  /*fc050*/  LDL.LU R7, [R1+0x3fc] ;  /* 0x0003fc0001077983 */ /* 0x010ee20000300800 */
[----:B------:R-:W4:Y:S01]  /*fc060*/  LDL.LU.64 R26, [R1+0x60a0] ;  /* 0x0060a000011a7983 */ /* 0x000f220000300a00 */
[----:B------:R-:W4:Y:S02]  /*fc070*/  LDL.LU.64 R24, [R1+0x6098] ;  /* 0x0060980001187983 */ /* 0x000f240000300a00 */
[----:B------:R-:W-:Y:S02]  /*fc080*/  STL.64 [R1+0x630], R20 ;  /* 0x0006301401007387 */ /* 0x000fe40000100a00 */
[----:B------:R0:W-:Y:S02]  /*fc090*/  STL.64 [R1+0x638], R22 ;  /* 0x0006381601007387 */ /* 0x0001e40000100a00 */
[----:B0-----:R-:W4:Y:S02]  /*fc0a0*/  LDL.LU.64 R22, [R1+0x6090] ;  /* 0x0060900001167983 */ /* 0x001f240000300a00 */
[----:B----4-:R-:W-:Y:S02]  /*fc0b0*/  HMMA.16816.F32.BF16 R16, R16, R22, R24 ;  /* 0x000000161010723c */ /* 0x010fe40000041818 */
[----:B------:R-:W4:Y:S01]  /*fc0c0*/  LDL.LU.64 R26, [R1+0x6088] ;  /* 0x00608800011a7983 */ /* 0x000f220000300a00 */
[----:B------:R-:W4:Y:S02]  /*fc0d0*/  LDL.LU.64 R24, [R1+0x6080] ;  /* 0x0060800001187983 */ /* 0x000f240000300a00 */
[----:B------:R-:W-:-:S02]  /*fc0e0*/  IMAD.MOV.U32 R2, RZ, RZ, R22 ;  /* 0x000000ffff027224 */ /* 0x000fc400078e0016 */
[----:B------:R-:W-:Y:S11]  /*fc0f0*/  IMAD.MOV.U32 R0, RZ, RZ, R23 ;  /* 0x000000ffff007224 */ /* 0x000ff600078e0017 */
[----:B------:R-:W-:Y:S05]  /*fc100*/  @!UPT UIADD3 URZ, URZ, URZ, URZ ;  /* 0x0000003f3f3ff290 */ /* 0x000fea000fffe03f */
[----:B------:R-:W-:Y:S01]  /*fc110*/  STL.64 [R1+0x1f0], R16 ;  /* 0x0001f01001007387 */ /* 0x000fe20000100a00 */
[----:B------:R0:W-:Y:S02]  /*fc120*/  STL.64 [R1+0x1f8], R18 ;  /* 0x0001f81201007387 */ /* 0x0001e40000100a00 */
[----:B------:R-:W4:Y:S02]  /*fc130*/  LDL.LU.64 R22, [R1+0x6078] ;  /* 0x0060780001167983 */ /* 0x000f240000300a00 */
[----:B------:R-:W4:Y:S01]  /*fc140*/  LDL.LU.64 R20, [R1+0x6070] ;  /* 0x0060700001147983 */ /* 0x000f220000300a00 */
[----:B0-----:R-:W2:Y:S01]  /*fc150*/  LDL.64 R18, [R1+0x38] ;  /* 0x0000380001127983 */ /* 0x001ea20000100a00 */
[----:B------:R-:W-:Y:S01]  /*fc160*/  IMAD.MOV.U32 R3, RZ, RZ, R11 ;  /* 0x000000ffff037224 */ /* 0x000fe200078e000b */
[C---:B----4-:R-:W-:Y:S02]  /*fc170*/  HMMA.16816.F32.BF16 R24, R20.reuse, R10, R24 ;  /* 0x0000000a1418723c */ /* 0x050fe40000041818 */
[----:B--2---:R0:W-:Y:S01]  /*fc180*/  STL.64 [R1+0x6020], R18 ;  /* 0x0060201201007387 */ /* 0x0041e20000100a00 */
[----:B------:R-:W2:Y:S02]  /*fc190*/  LDL.LU R16, [R1+0x3c0] ;  /* 0x0003c00001107983 */ /* 0x000ea40000300800 */
[----:B------:R-:W2:Y:S01]  /*fc1a0*/  LDL.LU R17, [R1+0x3c4] ;  /* 0x0003c40001117983 */ /* 0x000ea20000300800 */
[----:B0-----:R-:W2:Y:S01]  /*fc1b0*/  LDL.LU R18, [R1+0x3c8] ;  /* 0x0003c80001127983 */ /* 0x001ea20000300800 */
[----:B------:R-:W2:Y:S11]  /*fc1c0*/  LDL.LU R19, [R1+0x3cc] ;  /* 0x0003cc0001137983 */ /* 0x000eb60000300800 */
[----:B------:R-:W-:Y:S05]  /*fc1d0*/  @!UPT UIADD3 URZ, URZ, URZ, URZ ;  /* 0x0000003f3f3ff290 */ /* 0x000fea000fffe03f */
[----:B------:R0:W-:Y:S02]  /*fc1e0*/  STL.64 [R1+0x470], R24 ;  /* 0x0004701801007387 */ /* 0x0001e40000100a00 */
[----:B------:R1:W-:Y:S02]  /*fc1f0*/  STL.64 [R1+0x478], R26 ;  /* 0x0004781a01007387 */ /* 0x0003e40000100a00 */
[----:B0-----:R-:W-:Y:S01]  /*fc200*/  IMAD.MOV.U32 R24, RZ, RZ, R10 ;  /* 0x000000ffff187224 */ /* 0x001fe200078e000a */
[----:B-1----:R-:W4:Y:S01]  /*fc210*/  LDL.LU.64 R26, [R1+0x6068] ;  /* 0x00606800011a7983 */ /* 0x002f220000300a00 */
        /* <DEDUP_REMOVED lines=9> */
[----:B0-----:R-:W4:Y:S01]  /*fc2b0*/  LDL.LU.64 R14, [R1+0x6058] ;  /* 0x00605800010e7983 */ /* 0x001f220000300a00 */
[----:B------:R-:W4:Y:S02]  /*fc2c0*/  LDL.LU.64 R12, [R1+0x6050] ;  /* 0x00605000010c7983 */ /* 0x000f240000300a00 */
[----:B------:R-:W3:Y:S02]  /*fc2d0*/  LDL.LU.64 R10, [R1+0x6048] ;  /* 0x00604800010a7983 */ /* 0x000ee40000300a00 */
[----:B------:R0:W-:Y:S02]  /*fc2e0*/  STL [R1+0x5f7c], R25 ;  /* 0x005f7c1901007387 */ /* 0x0001e40000100800 */
[----:B0-----:R-:W2:Y:S01]  /*fc2f0*/  LDL R25, [R1+0x3f80] ;  /* 0x003f800001197983 */ /* 0x001ea20000100800 */
[----:B------:R-:W-:Y:S01]  /*fc300*/  STL [R1+0x5f78], R28 ;  /* 0x005f781c01007387 */ /* 0x000fe20000100800 */
[C---:B---3--:R-:W-:Y:S08]  /*fc310*/  HMMA.16816.F32.BF16 R4, R20.reuse, R10, R4 ;  /* 0x0000000a1404723c */ /* 0x048ff00000041804 */
[C---:B----4-:R-:W-:Y:S01]  /*fc320*/  HMMA.16816.F32.BF16 R12, R20.reuse, R26, R12 ;  /* 0x0000001a140c723c */ /* 0x050fe2000004180c */
[----:B------:R-:W-:Y:S11]  /*fc330*/  IMAD.MOV.U32 R29, RZ, RZ, R11 ;  /* 0x000000ffff1d7224 */ /* 0x000ff600078e000b */
[----:B------:R-:W-:Y:S03]  /*fc340*/  @!UPT UIADD3 URZ, URZ, URZ, URZ ;  /* 0x0000003f3f3ff290 */ /* 0x000fe6000fffe03f */
[----:B------:R-:W-:Y:S01]  /*fc350*/  STL.64 [R1+0x450], R4 ;  /* 0x0004500401007387 */ /* 0x000fe20000100a00 */
[----:B------:R0:W-:Y:S02]  /*fc360*/  STL.64 [R1+0x458], R6 ;  /* 0x0004580601007387 */ /* 0x0001e40000100a00 */
[----:B0-----:R-:W-:Y:S02]  /*fc370*/  IMAD.MOV.U32 R7, RZ, RZ, R10 ;  /* 0x000000ffff077224 */ /* 0x001fe400078e000a */
[----:B------:R-:W3:Y:S01]  /*fc380*/  LDL.LU.64 R10, [R1+0x6040] ;  /* 0x00604000010a7983 */ /* 0x000ee20000300a00 */
[----:B------:R-:W3:Y:S02]  /*fc390*/  LDL.LU.64 R8, [R1+0x6038] ;  /* 0x0060380001087983 */ /* 0x000ee40000300a00 */
[----:B------:R0:W-:Y:S02]  /*fc3a0*/  STL [R1+0x5fc8], R7 ;  /* 0x005fc80701007387 */ /* 0x0001e40000100800 */
[----:B0-----:R-:W4:Y:S01]  /*fc3b0*/  LDL.64 R6, [R1+0x158] ;  /* 0x0001580001067983 */ /* 0x001f220000100a00 */
[----:B------:R-:W-:Y:S02]  /*fc3c0*/  STL.64 [R1+0x440], R12 ;  /* 0x0004400c01007387 */ /* 0x000fe40000100a00 */
[----:B------:R0:W-:Y:S02]  /*fc3d0*/  STL.64 [R1+0x448], R14 ;  /* 0x0004480e01007387 */ /* 0x0001e40000100a00 */
[----:B0-----:R-:W3:Y:S01]  /*fc3e0*/  LDL.LU.64 R14, [R1+0x6030] ;  /* 0x00603000010e7983 */ /* 0x001ee20000300a00 */
[----:B------:R-:W-:Y:S01]  /*fc3f0*/  STL.64 [R1+0x5f18], R26 ;  /* 0x005f181a01007387 */ /* 0x000fe20000100a00 */
[C---:B---3--:R-:W-:Y:S11]  /*fc400*/  HMMA.16816.F32.BF16 R8, R20.reuse, R14, R8 ;  /* 0x0000000e1408723c */ /* 0x048ff60000041808 */
[----:B------:R-:W-:Y:S11]  /*fc410*/  @!UPT UIADD3 URZ, URZ, URZ, URZ ;  /* 0x0000003f3f3ff290 */ /* 0x000ff6000fffe03f */
[----:B------:R-:W-:Y:S01]  /*fc420*/  @!UPT UIADD3 URZ, URZ, URZ, URZ ;  /* 0x0000003f3f3ff290 */ /* 0x000fe2000fffe03f */
[----:B------:R-:W-:Y:S01]  /*fc430*/  STL.64 [R1+0x430], R8 ;  /* 0x0004300801007387 */ /* 0x000fe20000100a00 */
[----:B------:R0:W-:Y:S03]  /*fc440*/  STL.64 [R1+0x438], R10 ;  /* 0x0004380a01007387 */ /* 0x0001e60000100a00 */
[----:B0-----:R-:W3:Y:S01]  /*fc450*/  LDL.LU.64 R10, [R1+0x6028] ;  /* 0x00602800010a7983 */ /* 0x001ee20000300a00 */
[----:B------:R0:W-:Y:S02]  /*fc460*/  STL.64 [R1+0x5f10], R14 ;  /* 0x005f100e01007387 */ /* 0x0001e40000100a00 */
[----:B------:R-:W4:Y:S02]  /*fc470*/  LDL.LU R12, [R1+0x710] ;  /* 0x00071000010c7983 */ /* 0x000f240000300800 */
[----:B------:R-:W4:Y:S01]  /*fc480*/  LDL.LU R13, [R1+0x714] ;  /* 0x00071400010d7983 */ /* 0x000f220000300800 */
[----:B0-----:R-:W4:Y:S01]  /*fc490*/  LDL.LU R14, [R1+0x718] ;  /* 0x00071800010e7983 */ /* 0x001f220000300800 */
[----:B------:R-:W4:Y:S01]  /*fc4a0*/  LDL.LU R15, [R1+0x71c] ;  /* 0x00071c00010f7983 */ /* 0x000f220000300800 */
[C---:B---3--:R-:W-:Y:S11]  /*fc4b0*/  HMMA.16816.F32.BF16 R16, R20.reuse, R10, R16 ;  /* 0x0000000a1410723c */ /* 0x048ff60000041810 */
[----:B------:R-:W-:Y:S11]  /*fc4c0*/  @!UPT UIADD3 URZ, URZ, URZ, URZ ;  /* 0x0000003f3f3ff290 */ /* 0x000ff6000fffe03f */
[----:B------:R-:W-:Y:S01]  /*fc4d0*/  @!UPT UIADD3 URZ, URZ, URZ, URZ ;  /* 0x0000003f3f3ff290 */ /* 0x000fe2000fffe03f */
        /* <DEDUP_REMOVED lines=11> */
[----:B------:R0:W-:Y:S02]  /*fc590*/  STL.64 [R1+0x990], R8 ;  /* 0x0009900801007387 */ /* 0x0001e40000100a00 */
[----:B0-----:R-:W-:Y:S02]  /*fc5a0*/  IMAD.MOV.U32 R9, RZ, RZ, R18 ;  /* 0x000000ffff097224 */ /* 0x001fe400078e0012 */
[----:B------:R-:W-:Y:S02]  /*fc5b0*/  IMAD.MOV.U32 R8, RZ, RZ, R19 ;  /* 0x000000ffff087224 */ /* 0x000fe400078e0013 */
[----:B--2---:R-:W0:Y:S04]  /*fc5c0*/  LDSM.16.MT88.4 R16, [R25+0x4d000] ;  /* 0x04d000001910783b */ /* 0x004e280000004200 */
[----:B------:R-:W-:Y:S01]  /*fc5d0*/  STL.64 [R1+0x998], R10 ;  /* 0x0009980a01007387 */ /* 0x000fe20000100a00 */
[----:B------:R1:W-:Y:S02]  /*fc5e0*/  STL.64 [R1+0x6018], R8 ;  /* 0x0060180801007387 */ /* 0x0003e40000100a00 */
[----:B------:R-:W-:Y:S01]  /*fc5f0*/  STL [R1+0x5fe0], R25 ;  /* 0x005fe01901007387 */ /* 0x000fe20000100800 */
[----:B0-----:R0:W-:Y:S01]  /*fc600*/  STL.64 [R1+0x5e28], R18 ;  /* 0x005e281201007387 */ /* 0x0011e20000100a00 */
[----:B------:R-:W-:Y:S02]  /*fc610*/  STL.64 [R1+0x5e20], R16 ;  /* 0x005e201001007387 */ /* 0x000fe40000100a00 */
[----:B-1----:R-:W2:Y:S02]  /*fc620*/  LDL.LU R8, [R1+0x700] ;  /* 0x0007000001087983 */ /* 0x002ea40000300800 */
[----:B------:R-:W2:Y:S01]  /*fc630*/  LDL.LU R9, [R1+0x704] ;  /* 0x0007040001097983 */ /* 0x000ea20000300800 */
[----:B------:R-:W2:Y:S01]  /*fc640*/  LDL.LU R10, [R1+0x708] ;  /* 0x00070800010a7983 */ /* 0x000ea20000300800 */
[----:B------:R-:W2:Y:S02]  /*fc650*/  LDL.LU R11, [R1+0x70c] ;  /* 0x00070c00010b7983 */ /* 0x000ea40000300800 */
[----:B0-----:R-:W-:-:S02]  /*fc660*/  IMAD.MOV.U32 R18, RZ, RZ, R2 ;  /* 0x000000ffff127224 */ /* 0x001fc400078e0002 */
[----:B------:R-:W-:-:S05]  /*fc670*/  IMAD.MOV.U32 R19, RZ, RZ, R0 ;  /* 0x000000ffff137224 */ /* 0x000fca00078e0000 */
[----:B------:R0:W-:Y:S04]  /*fc680*/  STL.64 [R1+0x5f90], R18 ;  /* 0x005f901201007387 */ /* 0x0001e80000100a00 */
[----:B0-----:R-:W3:Y:S01]  /*fc690*/  LDL.64 R18, [R1+0xe8] ;  /* 0x0000e80001127983 */ /* 0x001ee20000100a00 */
[----:B----4-:R-:W-:Y:S03]  /*fc6a0*/  HMMA.16816.F32.BF16 R12, R20, R6, R12 ;  /* 0x00000006140c723c */ /* 0x010fe6000004180c */
[----:B---3--:R0:W-:Y:S04]  /*fc6b0*/  STL.64 [R1+0x5fa8], R18 ;  /* 0x005fa81201007387 */ /* 0x0081e80000100a00 */
[----:B0-----:R-:W3:Y:S01]  /*fc6c0*/  LDL.64 R18, [R1+0xf8] ;  /* 0x0000f80001127983 */ /* 0x001ee20000100a00 */
[----:B------:R-:W-:-:S02]  /*fc6d0*/  IMAD.MOV.U32 R2, RZ, RZ, R6 ;  /* 0x000000ffff027224 */ /* 0x000fc400078e0006 */
[----:B------:R-:W-:Y:S01]  /*fc6e0*/  IMAD.MOV.U32 R0, RZ, RZ, R7 ;  /* 0x000000ffff007224 */ /* 0x000fe200078e0007 */
[----:B---3--:R-:W-:Y:S11]  /*fc6f0*/  STL.64 [R1+0x5fc0], R18 ;  /* 0x005fc01201007387 */ /* 0x008ff60000100a00 */
[----:B------:R-:W-:Y:S01]  /*fc700*/  @!UPT UIADD3 URZ, URZ, URZ, URZ ;  /* 0x0000003f3f3ff290 */ /* 0x000fe2000fffe03f */
[----:B------:R0:W-:Y:S02]  /*fc710*/  STL.64 [R1+0x7a0], R12 ;  /* 0x0007a00c01007387 */ /* 0x0001e40000100a00 */
[----:B------:R1:W-:Y:S02]  /*fc720*/  STL.64 [R1+0x7a8], R14 ;  /* 0x0007a80e01007387 */ /* 0x0003e40000100a00 */
[----:B------:R-:W3:Y:S01]  /*fc730*/  LDL.LU R4, [R1+0x6c0] ;  /* 0x0006c00001047983 */ /* 0x000ee20000300800 */
[----:B------:R-:W3:Y:S01]  /*fc740*/  LDL.LU R5, [R1+0x6c4] ;  /* 0x0006c40001057983 */ /* 0x000ee20000300800 */
[----:B------:R-:W4:Y:S02]  /*fc750*/  LDL.LU R6, [R1+0x6c8] ;  /* 0x0006c80001067983 */ /* 0x000f240000300800 */
[----:B------:R-:W4:Y:S02]  /*fc760*/  LDL.LU R7, [R1+0x6cc] ;  /* 0x0006cc0001077983 */ /* 0x000f240000300800 */
[----:B------:R-:W2:Y:S01]  /*fc770*/  LDL.LU R24, [R1+0x6d0] ;  /* 0x0006d00001187983 */ /* 0x000ea20000300800 */
[----:B------:R-:W2:Y:S01]  /*fc780*/  LDL.LU R25, [R1+0x6d4] ;  /* 0x0006d40001197983 */ /* 0x000ea20000300800 */
[----:B------:R-:W2:Y:S02]  /*fc790*/  LDL.LU R26, [R1+0x6d8] ;  /* 0x0006d800011a7983 */ /* 0x000ea40000300800 */
[----:B------:R-:W2:Y:S01]  /*fc7a0*/  LDL.LU R27, [R1+0x6dc] ;  /* 0x0006dc00011b7983 */ /* 0x000ea20000300800 */
[----:B0-----:R-:W2:Y:S01]  /*fc7b0*/  LDL.LU R12, [R1+0x6f0] ;  /* 0x0006f000010c7983 */ /* 0x001ea20000300800 */
[----:B------:R-:W2:Y:S02]  /*fc7c0*/  LDL.LU R13, [R1+0x6f4] ;  /* 0x0006f400010d7983 */ /* 0x000ea40000300800 */
[----:B-1----:R-:W2:Y:S02]  /*fc7d0*/  LDL.LU R14, [R1+0x6f8] ;  /* 0x0006f800010e7983 */ /* 0x002ea40000300800 */
[----:B------:R-:W2:Y:S02]  /*fc7e0*/  LDL.LU R15, [R1+0x6fc] ;  /* 0x0006fc00010f7983 */ /* 0x000ea40000300800 */
[----:B--2---:R0:W-:Y:S01]  /*fc7f0*/  STL.64 [R1+0x6010], R14 ;  /* 0x0060100e01007387 */ /* 0x0041e20000100a00 */
[----:B------:R-:W-:Y:S03]  /*fc800*/  STL.64 [R1+0x6008], R12 ;  /* 0x0060080c01007387 */ /* 0x000fe60000100a00 */
[----:B0-----:R-:W2:Y:S01]  /*fc810*/  LDL.64 R14, [R1+0x148] ;  /* 0x00014800010e7983 */ /* 0x001ea20000100a00 */
[----:B------:R0:W-:Y:S02]  /*fc820*/  STL.64 [R1+0x5ff0], R26 ;  /* 0x005ff01a01007387 */ /* 0x0001e40000100a00 */
[----:B------:R-:W-:Y:S01]  /*fc830*/  STL.64 [R1+0x5fe8], R24 ;  /* 0x005fe81801007387 */ /* 0x000fe20000100a00 */
[----:B0-----:R-:W2:Y:S04]  /*fc840*/  LDL.64 R26, [R1+0x128] ;  /* 0x00012800011a7983 */ /* 0x001ea80000100a00 */
[----:B--2---:R0:W-:Y:S04]  /*fc850*/  STL.64 [R1+0x6000], R26 ;  /* 0x0060001a01007387 */ /* 0x0041e80000100a00 */
[----:B0-----:R-:W2:Y:S01]  /*fc860*/  LDL.64 R26, [R1+0x138] ;  /* 0x00013800011a7983 */ /* 0x001ea20000100a00 */
[----:B----4-:R0:W-:Y:S02]  /*fc870*/  STL.64 [R1+0x5fd8], R6 ;  /* 0x005fd80601007387 */ /* 0x0101e40000100a00 */
[----:B---3--:R1:W-:Y:S01]  /*fc880*/  STL.64 [R1+0x5fd0], R4 ;  /* 0x005fd00401007387 */ /* 0x0083e20000100a00 */
[----:B0-----:R-:W3:Y:S01]  /*fc890*/  LDL.64 R6, [R1+0x118] ;  /* 0x0001180001067983 */ /* 0x001ee20000100a00 */
[C---:B------:R-:W-:Y:S03]  /*fc8a0*/  HMMA.16816.F32.BF16 R8, R20.reuse, R14, R8 ;  /* 0x0000000e1408723c */ /* 0x040fe60000041808 */
[----:B---3--:R0:W-:Y:S01]  /*fc8b0*/  STL.64 [R1+0x5ff8], R6 ;  /* 0x005ff80601007387 */ /* 0x0081e20000100a00 */
[----:B-1----:R-:W3:Y:S02]  /*fc8c0*/  LDL.LU R4, [R1+0x6e0] ;  /* 0x0006e00001047983 */ /* 0x002ee40000300800 */
[----:B------:R-:W3:Y:S01]  /*fc8d0*/  LDL.LU R5, [R1+0x6e4] ;  /* 0x0006e40001057983 */ /* 0x000ee20000300800 */
[----:B0-----:R-:W3:Y:S01]  /*fc8e0*/  LDL.LU R6, [R1+0x6e8] ;  /* 0x0006e80001067983 */ /* 0x001ee20000300800 */
[----:B------:R-:W3:Y:S02]  /*fc8f0*/  LDL.LU R7, [R1+0x6ec] ;  /* 0x0006ec0001077983 */ /* 0x000ee40000300800 */
[----:B------:R-:W4:Y:S11]  /*fc900*/  LDL.64 R18, [R1+0x108] ;  /* 0x0001080001127983 */ /* 0x000f360000100a00 */
[----:B------:R-:W-:Y:S02]  /*fc910*/  @!UPT UIADD3 URZ, URZ, URZ, URZ ;  /* 0x0000003f3f3ff290 */ /* 0x000fe4000fffe03f */
[----:B------:R0:W-:Y:S01]  /*fc920*/  STL.64 [R1+0x790], R8 ;  /* 0x0007900801007387 */ /* 0x0001e20000100a00 */
[----:B------:R1:W-:Y:S04]  /*fc930*/  STL.64 [R1+0x798], R10 ;  /* 0x0007980a01007387 */ /* 0x0003e80000100a00 */
[----:B0-----:R-:W2:Y:S01]  /*fc940*/  LDL.LU.64 R8, [R1+0x6018] ;  /* 0x0060180001087983 */ /* 0x001ea20000300a00 */
[----:B-1----:R-:W-:Y:S02]  /*fc950*/  IMAD.MOV.U32 R11, RZ, RZ, R14 ;  /* 0x000000ffff0b7224 */ /* 0x002fe400078e000e */
[----:B------:R-:W-:Y:S02]  /*fc960*/  IMAD.MOV.U32 R10, RZ, RZ, R15 ;  /* 0x000000ffff0a7224 */ /* 0x000fe400078e000f */
[----:B------:R-:W3:Y:S01]  /*fc970*/  LDL.LU.64 R14, [R1+0x6010] ;  /* 0x00601000010e7983 */ /* 0x000ee20000300a00 */
        /* <DEDUP_REMOVED lines=39> */
[----:B0-----:R-:W3:Y:S01]  /*fcbf0*/  LDL.LU R25, [R1+0x5fe0] ;  /* 0x005fe00001197983 */ /* 0x001ee20000300800 */
[----:B-1----:R-:W-:Y:S02]  /*fcc00*/  IMAD.MOV.U32 R27, RZ, RZ, R6 ;  /* 0x000000ffff1b7224 */ /* 0x002fe400078e0006 */
[----:B------:R-:W-:Y:S02]  /*fcc10*/  IMAD.MOV.U32 R26, RZ, RZ, R7 ;  /* 0x000000ffff1a7224 */ /* 0x000fe400078e0007 */
[----:B------:R-:W4:Y:S01]  /*fcc20*/  LDL.LU.64 R6, [R1+0x5fd8] ;  /* 0x005fd80001067983 */ /* 0x000f220000300a00 */
[----:B------:R-:W4:Y:S02]  /*fcc30*/  LDL.LU.64 R4, [R1+0x5fd0] ;  /* 0x005fd00001047983 */ /* 0x000f240000300a00 */
[C---:B----4-:R-:W-:Y:S11]  /*fcc40*/  HMMA.16816.F32.BF16 R4, R20.reuse, R18, R4 ;  /* 0x000000121404723c */ /* 0x050ff60000041804 */
[----:B------:R-:W-:Y:S11]  /*fcc50*/  @!UPT UIADD3 URZ, URZ, URZ, URZ ;  /* 0x0000003f3f3ff290 */ /* 0x000ff6000fffe03f */
[----:B------:R-:W-:Y:S01]  /*fcc60*/  @!UPT UIADD3 URZ, URZ, URZ, URZ ;  /* 0x0000003f3f3ff290 */ /* 0x000fe2000fffe03f */
[----:B------:R0:W-:Y:S01]  /*fcc70*/  STL.64 [R1+0x750], R4 ;  /* 0x0007500401007387 */ /* 0x0001e20000100a00 */
[----:B------:R1:W-:Y:S02]  /*fcc80*/  STL.64 [R1+0x758], R6 ;  /* 0x0007580601007387 */ /* 0x0003e40000100a00 */
[----:B0-----:R-:W-:Y:S01]  /*fcc90*/  IMAD.MOV.U32 R5, RZ, RZ, R18 ;  /* 0x000000ffff057224 */ /* 0x001fe200078e0012 */
[----:B-1----:R-:W4:Y:S01]  /*fcca0*/  LDL.LU R7, [R1+0x5fc8] ;  /* 0x005fc80001077983 */ /* 0x002f220000300800 */
        /* <DEDUP_REMOVED lines=22> */
[----:B------:R-:W2:Y:S03]  /*fce10*/  LDL.LU.64 R8, [R1+0x5f80] ;  /* 0x005f800001087983 */ /* 0x000ea60000300a00 */
[----:B---3--:R0:W1:Y:S04]  /*fce20*/  LDSM.16.MT88.4 R20, [R25+0x4d080] ;  /* 0x04d080001914783b */ /* 0x0080680000004200 */
[----:B0-----:R-:W3:Y:S11]  /*fce30*/  LDL.LU R25, [R1+0x5f7c] ;  /* 0x005f7c0001197983 */ /* 0x001ef60000300800 */
[----:B------:R-:W-:Y:S03]  /*fce40*/  @!UPT UIADD3 URZ, URZ, URZ, URZ ;  /* 0x0000003f3f3ff290 */ /* 0x000fe6000fffe03f */
[----:B------:R0:W-:Y:S01]  /*fce50*/  STL.64 [R1+0x410], R16 ;  /* 0x0004101001007387 */ /* 0x0001e20000100a00 */
[----:B------:R4:W-:Y:S03]  /*fce60*/  STL.64 [R1+0x418], R18 ;  /* 0x0004181201007387 */ /* 0x0009e60000100a00 */
[----:B0-----:R-:W2:Y:S01]  /*fce70*/  LDL.LU R16, [R1+0xb0] ;  /* 0x0000b00001107983 */ /* 0x001ea20000300800 */
[----:B------:R-:W2:Y:S02]  /*fce80*/  LDL.LU R17, [R1+0xb4] ;  /* 0x0000b40001117983 */ /* 0x000ea40000300800 */
[----:B----4-:R-:W4:Y:S02]  /*fce90*/  LDL.LU R18, [R1+0xb8] ;  /* 0x0000b80001127983 */ /* 0x010f240000300800 */
[----:B------:R-:W4:Y:S02]  /*fcea0*/  LDL.LU R19, [R1+0xbc] ;  /* 0x0000bc0001137983 */ /* 0x000f240000300800 */
[----:B----4-:R0:W-:Y:S01]  /*fceb0*/  STL.64 [R1+0x5e38], R18 ;  /* 0x005e381201007387 */ /* 0x0101e20000100a00 */
[----:B--2---:R-:W-:Y:S02]  /*fcec0*/  STL.64 [R1+0x5e30], R16 ;  /* 0x005e301001007387 */ /* 0x004fe40000100a00 */
[----:B0-----:R-:W-:-:S02]  /*fced0*/  IMAD.MOV.U32 R18, RZ, RZ, R28 ;  /* 0x000000ffff127224 */ /* 0x001fc400078e001c */
[----:B------:R-:W-:Y:S01]  /*fcee0*/  IMAD.MOV.U32 R19, RZ, RZ, R3 ;  /* 0x000000ffff137224 */ /* 0x000fe200078e0003 */
[----:B------:R-:W2:Y:S01]  /*fcef0*/  LDL.LU R28, [R1+0x5f78] ;  /* 0x005f7800011c7983 */ /* 0x000ea20000300800 */
[----:B------:R-:W4:Y:S03]  /*fcf00*/  LDL.LU R3, [R1+0x5f74] ;  /* 0x005f740001037983 */ /* 0x000f260000300800 */
[----:B------:R0:W-:Y:S02]  /*fcf10*/  STL.64 [R1+0x5e48], R18 ;  /* 0x005e481201007387 */ /* 0x0001e40000100a00 */
[----:B0-----:R-:W-:Y:S02]  /*fcf20*/  IMAD.MOV.U32 R18, RZ, RZ, R24 ;  /* 0x000000ffff127224 */ /* 0x001fe400078e0018 */
        /* <DEDUP_REMOVED lines=16> */
[----:B------:R0:W-:Y:S02]  /*fd030*/  STL.64 [R1+0x5e78], R18 ;  /* 0x005e781201007387 */ /* 0x0001e40000100a00 */
[----:B0-----:R-:W-:-:S02]  /*fd040*/  IMAD.MOV.U32 R18, RZ, RZ, R27 ;  /* 0x000000ffff127224 */ /* 0x001fc400078e001b */
        /* <DEDUP_REMOVED lines=36> */
[----:B------:R-:W-:Y:S01]  /*fd290*/  IMAD.MOV.U32 R18, RZ, RZ, R9 ;  /* 0x000000ffff127224 */ /* 0x000fe200078e0009 */
[----:B------:R-:W2:Y:S01]  /*fd2a0*/  LDL.LU R8, [R1+0x5b0] ;  /* 0x0005b00001087983 */ /* 0x000ea20000300800 */
        /* <DEDUP_REMOVED lines=9> */
[----:B------:R-:W-:-:S02]  /*fd340*/  IMAD.MOV.U32 R26, RZ, RZ, R7 ;  /* 0x000000ffff1a7224 */ /* 0x000fc400078e0007 */
[----:B------:R-:W-:Y:S01]  /*fd350*/  IMAD.MOV.U32 R27, RZ, RZ, R29 ;  /* 0x000000ffff1b7224 */ /* 0x000fe200078e001d */
[----:B--2---:R1:W-:Y:S01]  /*fd360*/  STL.64 [R1+0x5f38], R14 ;  /* 0x005f380e01007387 */ /* 0x0043e20000100a00 */
[----:B------:R2:W-:Y:S02]  /*fd370*/  STL.64 [R1+0x5f30], R12 ;  /* 0x005f300c01007387 */ /* 0x0005e40000100a00 */
[----:B------:R-:W2:Y:S02]  /*fd380*/  LDL.LU R7, [R1+0x5f60] ;  /* 0x005f600001077983 */ /* 0x000ea40000300800 */
[----:B------:R-:W-:Y:S01]  /*fd390*/  STL.64 [R1+0x5f40], R26 ;  /* 0x005f401a01007387 */ /* 0x000fe20000100a00 */
[----:B0-----:R-:W2:Y:S01]  /*fd3a0*/  LDL.LU R8, [R1+0x5d0] ;  /* 0x0005d00001087983 */ /* 0x001ea20000300800 */
[----:B------:R-:W2:Y:S02]  /*fd3b0*/  LDL.LU R9, [R1+0x5d4] ;  /* 0x0005d40001097983 */ /* 0x000ea40000300800 */
[----:B------:R-:W2:Y:S02]  /*fd3c0*/  LDL.LU R10, [R1+0x5d8] ;  /* 0x0005d800010a7983 */ /* 0x000ea40000300800 */
[----:B------:R-:W2:Y:S02]  /*fd3d0*/  LDL.LU R11, [R1+0x5dc] ;  /* 0x0005dc00010b7983 */ /* 0x000ea40000300800 */
[----:B-1----:R-:W-:-:S02]  /*fd3e0*/  IMAD.MOV.U32 R14, RZ, RZ, R28 ;  /* 0x000000ffff0e7224 */ /* 0x002fc400078e001c */
[----:B---3--:R-:W-:Y:S01]  /*fd3f0*/  IMAD.MOV.U32 R15, RZ, RZ, R25 ;  /* 0x000000ffff0f7224 */ /* 0x008fe200078e0019 */
[----:B--2---:R0:W-:Y:S01]  /*fd400*/  STL.64 [R1+0x5f50], R10 ;  /* 0x005f500a01007387 */ /* 0x0041e20000100a00 */
[----:B------:R-:W-:Y:S03]  /*fd410*/  STL.64 [R1+0x5f48], R8 ;  /* 0x005f480801007387 */ /* 0x000fe60000100a00 */
[----:B------:R1:W-:Y:S02]  /*fd420*/  STL.64 [R1+0x5f58], R14 ;  /* 0x005f580e01007387 */ /* 0x0003e40000100a00 */
[----:B------:R-:W2:Y:S01]  /*fd430*/  LDL.LU R12, [R1+0x5f0] ;  /* 0x0005f000010c7983 */ /* 0x000ea20000300800 */
[----:B------:R-:W2:Y:S01]  /*fd440*/  LDL.LU R13, [R1+0x5f4] ;  /* 0x0005f400010d7983 */ /* 0x000ea20000300800 */
[----:B0-----:R-:W-:-:S03]  /*fd450*/  IMAD.MOV.U32 R10, RZ, RZ, R24 ;  /* 0x000000ffff0a7224 */ /* 0x001fc600078e0018 */
[----:B-1----:R-:W2:Y:S01]  /*fd460*/  LDL.LU R14, [R1+0x5f8] ;  /* 0x0005f800010e7983 */ /* 0x002ea20000300800 */
[----:B------:R-:W2:Y:S02]  /*fd470*/  LDL.LU R15, [R1+0x5fc] ;  /* 0x0005fc00010f7983 */ /* 0x000ea40000300800 */
[----:B------:R-:W3:Y:S02]  /*fd480*/  LDL.LU R24, [R1+0x5e0] ;  /* 0x0005e00001187983 */ /* 0x000ee40000300800 */
[----:B------:R-:W3:Y:S01]  /*fd490*/  LDL.LU R25, [R1+0x5e4] ;  /* 0x0005e40001197983 */ /* 0x000ee20000300800 */
[----:B------:R-:W3:Y:S01]  /*fd4a0*/  LDL.LU R26, [R1+0x5e8] ;  /* 0x0005e800011a7983 */ /* 0x000ee20000300800 */
[----:B------:R-:W3:Y:S02]  /*fd4b0*/  LDL.LU R27, [R1+0x5ec] ;  /* 0x0005ec00011b7983 */ /* 0x000ee40000300800 */
[----:B------:R-:W-:Y:S02]  /*fd4c0*/  STL.64 [R1+0x5f00], R18 ;  /* 0x005f001201007387 */ /* 0x000fe40000100a00 */
[----:B------:R-:W-:Y:S01]  /*fd4d0*/  STL.64 [R1+0x5ea0], R22 ;  /* 0x005ea01601007387 */ /* 0x000fe20000100a00 */
[----:B------:R0:W-:Y:S04]  /*fd4e0*/  STL.64 [R1+0x5e98], R20 ;  /* 0x005e981401007387 */ /* 0x0001e80000100a00 */
        /* <DEDUP_REMOVED lines=20> */
[----:B----4-:R-:W-:-:S07]  /*fd630*/  IMAD.MOV.U32 R11, RZ, RZ, R3 ;  /* 0x000000ffff0b7224 */ /* 0x010fce00078e0003 */
[C---:B------:R-:W-:Y:S01]  /*fd640*/  HMMA.16816.F32.BF16 R8, R4.reuse, R10, R12 ;  /* 0x0000000a0408723c */ /* 0x040fe2000004180c */
[----:B--2---:R-:W-:Y:S01]  /*fd650*/  STL.64 [R1+0x5ef8], R22 ;  /* 0x005ef81601007387 */ /* 0x004fe20000100a00 */
[----:B------:R0:W-:Y:S03]  /*fd660*/  STL.64 [R1+0x5ef0], R20 ;  /* 0x005ef01401007387 */ /* 0x0001e60000100a00 */
        /* <DEDUP_REMOVED lines=29> */
[----:B0-----:R-:W4:Y:S01]  /*fd840*/  LDL.LU.64 R14, [R1+0x5f10] ;  /* 0x005f1000010e7983 */ /* 0x001f220000300a00 */
[----:B------:R-:W-:Y:S01]  /*fd850*/  STL.64 [R1+0x5e10], R26 ;  /* 0x005e101a01007387 */ /* 0x000fe20000100a00 */
[C---:B----4-:R-:W-:Y:S11]  /*fd860*/  HMMA.16816.F32.BF16 R8, R4.reuse, R14, R8 ;  /* 0x0000000e0408723c */ /* 0x050ff60000041808 */
[----:B------:R-:W-:Y:S11]  /*fd870*/  @!UPT UIADD3 URZ, URZ, URZ, URZ ;  /* 0x0000003f3f3ff290 */ /* 0x000ff6000fffe03f */
[----:B------:R-:W-:Y:S01]  /*fd880*/  @!UPT UIADD3 URZ, URZ, URZ, URZ ;  /* 0x0000003f3f3ff290 */ /* 0x000fe2000fffe03f */
[----:B------:R-:W-:Y:S01]  /*fd890*/  STL.64 [R1+0x3a0], R8 ;  /* 0x0003a00801007387 */ /* 0x000fe20000100a00 */
[----:B------:R0:W-:Y:S03]  /*fd8a0*/  STL.64 [R1+0x3a8], R10 ;  /* 0x0003a80a01007387 */ /* 0x0001e60000100a00 */
[----:B0-----:R-:W3:Y:S01]  /*fd8b0*/  LDL.LU.64 R10, [R1+0x5f08] ;  /* 0x005f0800010a7983 */ /* 0x001ee20000300a00 */
[----:B------:R0:W-:Y:S03]  /*fd8c0*/  STL.64 [R1+0x5e08], R14 ;  /* 0x005e080e01007387 */ /* 0x0001e60000100a00 */
[----:B0-----:R-:W4:Y:S01]  /*fd8d0*/  LDL.LU.64 R14, [R1+0x18] ;  /* 0x00001800010e7983 */ /* 0x001f220000300a00 */
[C---:B---3--:R-:W-:Y:S03]  /*fd8e0*/  HMMA.16816.F32.BF16 R16, R4.reuse, R10, R16 ;  /* 0x0000000a0410723c */ /* 0x048fe60000041810 */
[----:B----4-:R0:W-:Y:S01]  /*fd8f0*/  STL.64 [R1+0x5e18], R14 ;  /* 0x005e180e01007387 */ /* 0x0101e20000100a00 */
[----:B------:R-:W3:Y:S02]  /*fd900*/  LDL.LU R12, [R1+0x390] ;  /* 0x00039000010c7983 */ /* 0x000ee40000300800 */
[----:B------:R-:W3:Y:S01]  /*fd910*/  LDL.LU R13, [R1+0x394] ;  /* 0x00039400010d7983 */ /* 0x000ee20000300800 */
[----:B0-----:R-:W3:Y:S01]  /*fd920*/  LDL.LU R14, [R1+0x398] ;  /* 0x00039800010e7983 */ /* 0x001ee20000300800 */
[----:B------:R-:W3:Y:S11]  /*fd930*/  LDL.LU R15, [R1+0x39c] ;  /* 0x00039c00010f7983 */ /* 0x000ef60000300800 */
[----:B------:R-:W-:Y:S04]  /*fd940*/  @!UPT UIADD3 URZ, URZ, URZ, URZ ;  /* 0x0000003f3f3ff290 */ /* 0x000fe8000fffe03f */
[----:B------:R-:W-:Y:S02]  /*fd950*/  STL.64 [R1+0x1e0], R16 ;  /* 0x0001e01001007387 */ /* 0x000fe40000100a00 */
[----:B------:R0:W-:Y:S02]  /*fd960*/  STL.64 [R1+0x1e8], R18 ;  /* 0x0001e81201007387 */ /* 0x0001e40000100a00 */
[----:B0-----:R-:W2:Y:S02]  /*fd970*/  LDL.LU.64 R18, [R1+0x5f00] ;  /* 0x005f000001127983 */ /* 0x001ea40000300a00 */
[----:B--2---:R-:W-:Y:S02]  /*fd980*/  HMMA.16816.F32.BF16 R16, R4, R18, R20 ;  /* 0x000000120410723c */ /* 0x004fe40000041814 */
[----:B------:R-:W2:Y:S01]  /*fd990*/  LDL.LU.64 R22, [R1+0x5ef8] ;  /* 0x005ef80001167983 */ /* 0x000ea20000300a00 */
[----:B------:R-:W2:Y:S11]  /*fd9a0*/  LDL.LU.64 R20, [R1+0x5ef0] ;  /* 0x005ef00001147983 */ /* 0x000eb60000300a00 */
[----:B------:R-:W-:Y:S09]  /*fd9b0*/  @!UPT UIADD3 URZ, URZ, URZ, URZ ;  /* 0x0000003f3f3ff290 */ /* 0x000ff2000fffe03f */
[----:B------:R-:W-:Y:S01]  /*fd9c0*/  STL.64 [R1+0x620], R16 ;  /* 0x0006201001007387 */ /* 0x000fe20000100a00 */
[----:B------:R0:W-:Y:S03]  /*fd9d0*/  STL.64 [R1+0x628], R18 ;  /* 0x0006281201007387 */ /* 0x0001e60000100a00 */
[----:B0-----:R-:W4:Y:S01]  /*fd9e0*/  LDL.LU.64 R18, [R1+0x5ee8] ;  /* 0x005ee80001127983 */ /* 0x001f220000300a00 */
[----:B------:R-:W4:Y:S02]  /*fd9f0*/  LDL.LU.64 R16, [R1+0x5ee0] ;  /* 0x005ee00001107983 */ /* 0x000f240000300a00 */
[----:B------:R-:W-:Y:S02]  /*fda00*/  IMAD.MOV.U32 R26, RZ, RZ, R2 ;  /* 0x000000ffff1a7224 */ /* 0x000fe400078e0002 */
[----:B------:R-:W-:-:S07]  /*fda10*/  IMAD.MOV.U32 R27, RZ, RZ, R0 ;  /* 0x000000ffff1b7224 */ /* 0x000fce00078e0000 */
[C---:B----4-:R-:W-:Y:S01]  /*fda20*/  HMMA.16816.F32.BF16 R24, R4.reuse, R26, R16 ;  /* 0x0000001a0418723c */ /* 0x050fe20000041810 */
[----:B------:R-:W2:Y:S11]  /*fda30*/  LDL.LU.64 R18, [R1+0x5ed8] ;  /* 0x005ed80001127983 */ /* 0x000eb60000300a00 */
[----:B------:R-:W-:Y:S11]  /*fda40*/  @!UPT UIADD3 URZ, URZ, URZ, URZ ;  /* 0x0000003f3f3ff290 */ /* 0x000ff6000fffe03f */
[----:B------:R0:W-:Y:S01]  /*fda50*/  STL.64 [R1+0x610], R24 ;  /* 0x0006101801007387 */ /* 0x0001e20000100a00 */
[----:B------:R1:W-:Y:S03]  /*fda60*/  STL.64 [R1+0x618], R26 ;  /* 0x0006181a01007387 */ /* 0x0003e60000100a00 */
[----:B0-----:R-:W4:Y:S01]  /*fda70*/  LDL.LU R24, [R1+0x370] ;  /* 0x0003700001187983 */ /* 0x001f220000300800 */
[----:B------:R-:W4:Y:S02]  /*fda80*/  LDL.LU R25, [R1+0x374] ;  /* 0x0003740001197983 */ /* 0x000f240000300800 */
[----:B-1----:R-:W4:Y:S02]  /*fda90*/  LDL.LU R26, [R1+0x378] ;  /* 0x00037800011a7983 */ /* 0x002f240000300800 */
[----:B------:R-:W4:Y:S01]  /*fdaa0*/  LDL.LU R27, [R1+0x37c] ;  /* 0x00037c00011b7983 */ /* 0x000f220000300800 */
        /* <DEDUP_REMOVED lines=45> */
[----:B------:R-:W-:Y:S01]  /*fdd80*/  STL.64 [R1+0x5a0], R16 ;  /* 0x0005a01001007387 */ /* 0x000fe20000100a00 */
[----:B------:R0:W-:Y:S03]  /*fdd90*/  STL.64 [R1+0x5a8], R18 ;  /* 0x0005a81201007387 */ /* 0x0001e60000100a00 */
[----:B0-----:R-:W2:Y:S01]  /*fdda0*/  LDL.LU.64 R18, [R1+0x5e38] ;  /* 0x005e380001127983 */ /* 0x001ea20000300a00 */
[----:B------:R-:W2:Y:S02]  /*fddb0*/  LDL.LU.64 R16, [R1+0x5e30] ;  /* 0x005e300001107983 */ /* 0x000ea40000300a00 */
[----:B--2---:R-:W-:Y:S01]  /*fddc0*/  HMMA.16816.F32.BF16 R4, R4, R22, R16 ;  /* 0x000000160404723c */ /* 0x004fe20000041810 */
[----:B------:R-:W3:Y:S01]  /*fddd0*/  LDL.LU.64 R18, [R1+0x5e28] ;  /* 0x005e280001127983 */ /* 0x000ee20000300a00 */
[----:B------:R-:W3:Y:S02]  /*fdde0*/  LDL.LU.64 R16, [R1+0x5e20] ;  /* 0x005e200001107983 */ /* 0x000ee40000300a00 */
[----:B------:R0:W-:Y:S02]  /*fddf0*/  STL.64 [R1+0x5d28], R22 ;  /* 0x005d281601007387 */ /* 0x0001e40000100a00 */
[----:B------:R-:W2:Y:S11]  /*fde00*/  LDL.LU R20, [R1+0x380] ;  /* 0x0003800001147983 */ /* 0x000eb60000300800 */
[----:B------:R-:W-:Y:S06]  /*fde10*/  @!UPT UIADD3 URZ, URZ, URZ, URZ ;  /* 0x0000003f3f3ff290 */ /* 0x000fec000fffe03f */
[----:B------:R-:W-:Y:S01]  /*fde20*/  STL.64 [R1+0x1d0], R4 ;  /* 0x0001d00401007387 */ /* 0x000fe20000100a00 */
[----:B------:R-:W-:Y:S02]  /*fde30*/  STL.64 [R1+0x1d8], R6 ;  /* 0x0001d80601007387 */ /* 0x000fe40000100a00 */
[----:B------:R-:W2:Y:S02]  /*fde40*/  LDL.LU R21, [R1+0x384] ;  /* 0x0003840001157983 */ /* 0x000ea40000300800 */
[----:B0-----:R-:W2:Y:S01]  /*fde50*/  LDL.LU R22, [R1+0x388] ;  /* 0x0003880001167983 */ /* 0x001ea20000300800 */
[----:B------:R-:W2:Y:S01]  /*fde60*/  LDL.LU R23, [R1+0x38c] ;  /* 0x00038c0001177983 */ /* 0x000ea20000300800 */
[----:B------:R-:W2:Y:S02]  /*fde70*/  LDL R9, [R1+0x3f7c] ;  /* 0x003f7c0001097983 */ /* 0x000ea40000100800 */
[----:B------:R0:W-:Y:S01]  /*fde80*/  STL.64 [R1+0x5e00], R10 ;  /* 0x005e000a01007387 */ /* 0x0001e20000100a00 */
[----:B--2---:R-:W-:Y:S01]  /*fde90*/  STL [R1+0x5df8], R9 ;  /* 0x005df80901007387 */ /* 0x004fe20000100800 */
[----:B0-----:R-:W3:Y:S02]  /*fdea0*/  LDL.LU.64 R10, [R1+0x28] ;  /* 0x00002800010a7983 */ /* 0x001ee40000300a00 */
[----:B------:R-:W2:Y:S01]  /*fdeb0*/  LDL R7, [R1+0xb38] ;  /* 0x000b380001077983 */ /* 0x000ea20000100800 */
[----:B---3--:R-:W-:Y:S01]  /*fdec0*/  HMMA.16816.F32.BF16 R12, R16, R10, R12 ;  /* 0x0000000a100c723c */ /* 0x008fe2000004180c */
[----:B------:R-:W-:-:S02]  /*fded0*/  IMAD.MOV.U32 R5, RZ, RZ, R10 ;  /* 0x000000ffff057224 */ /* 0x000fc400078e000a */
[----:B------:R-:W-:Y:S11]  /*fdee0*/  IMAD.MOV.U32 R4, RZ, RZ, R11 ;  /* 0x000000ffff047224 */ /* 0x000ff600078e000b */
[----:B------:R-:W-:Y:S09]  /*fdef0*/  @!UPT UIADD3 URZ, URZ, URZ, URZ ;  /* 0x0000003f3f3ff290 */ /* 0x000ff2000fffe03f */
[----:B------:R-:W-:Y:S01]  /*fdf00*/  STL.64 [R1+0x400], R12 ;  /* 0x0004000c01007387 */ /* 0x000fe20000100a00 */
[----:B------:R0:W-:Y:S03]  /*fdf10*/  STL.64 [R1+0x408], R14 ;  /* 0x0004080e01007387 */ /* 0x0001e60000100a00 */
[----:B0-----:R-:W3:Y:S01]  /*fdf20*/  LDL.LU.64 R14, [R1+0x5e18] ;  /* 0x005e1800010e7983 */ /* 0x001ee20000300a00 */
[----:B--2---:R0:W-:Y:S02]  /*fdf30*/  STL [R1+0x5dc8], R7 ;  /* 0x005dc80701007387 */ /* 0x0041e40000100800 */
[----:B------:R-:W-:Y:S01]  /*fdf40*/  STL.64 [R1+0x5dc0], R4 ;  /* 0x005dc00401007387 */ /* 0x000fe20000100a00 */
[----:B0-----:R-:W4:Y:S01]  /*fdf50*/  LDL.LU.64 R6, [R1+0x8] ;  /* 0x0000080001067983 */ /* 0x001f220000300a00 */
[C---:B---3--:R-:W-:Y:S08]  /*fdf60*/  HMMA.16816.F32.BF16 R8, R16.reuse, R14, R20 ;  /* 0x0000000e1008723c */ /* 0x048ff00000041814 */
[----:B----4-:R-:W-:Y:S01]  /*fdf70*/  HMMA.16816.F32.BF16 R24, R16, R6, R24 ;  /* 0x000000061018723c */ /* 0x010fe20000041818 */
[----:B------:R-:W-:-:S02]  /*fdf80*/  IMAD.MOV.U32 R21, RZ, RZ, R14 ;  /* 0x000000ffff157224 */ /* 0x000fc400078e000e */
[----:B------:R-:W-:Y:S11]  /*fdf90*/  IMAD.MOV.U32 R20, RZ, RZ, R15 ;  /* 0x000000ffff147224 */ /* 0x000ff600078e000f */
[----:B------:R-:W-:Y:S01]  /*fdfa0*/  @!UPT UIADD3 URZ, URZ, URZ, URZ ;  /* 0x0000003f3f3ff290 */ /* 0x000fe2000fffe03f */
[----:B------:R0:W-:Y:S01]  /*fdfb0*/  STL.64 [R1+0x3f0], R8 ;  /* 0x0003f00801007387 */ /* 0x0001e20000100a00 */
[----:B------:R1:W-:Y:S02]  /*fdfc0*/  STL.64 [R1+0x3f8], R10 ;  /* 0x0003f80a01007387 */ /* 0x0003e40000100a00 */
[----:B------:R-:W2:Y:S02]  /*fdfd0*/  LDL.LU R12, [R1+0x360] ;  /* 0x00036000010c7983 */ /* 0x000ea40000300800 */
[----:B------:R-:W2:Y:S01]  /*fdfe0*/  LDL.LU R13, [R1+0x364] ;  /* 0x00036400010d7983 */ /* 0x000ea20000300800 */
[----:B------:R-:W2:Y:S01]  /*fdff0*/  LDL.LU R14, [R1+0x368] ;  /* 0x00036800010e7983 */ /* 0x000ea20000300800 */
[----:B------:R-:W2:Y:S02]  /*fe000*/  LDL.LU R15, [R1+0x36c] ;  /* 0x00036c00010f7983 */ /* 0x000ea40000300800 */
[----:B------:R-:W-:Y:S01]  /*fe010*/  IMAD.MOV.U32 R23, RZ, RZ, R6 ;  /* 0x000000ffff177224 */ /* 0x000fe200078e0006 */
[----:B0-----:R-:W3:Y:S01]  /*fe020*/  LDL.LU R8, [R1+0x350] ;  /* 0x0003500001087983 */ /* 0x001ee20000300800 */
[----:B------:R-:W3:Y:S02]  /*fe030*/  LDL.LU R9, [R1+0x354] ;  /* 0x0003540001097983 */ /* 0x000ee40000300800 */
[----:B-1----:R-:W3:Y:S02]  /*fe040*/  LDL.LU R10, [R1+0x358] ;  /* 0x00035800010a7983 */ /* 0x002ee40000300800 */
[----:B------:R-:W3:Y:S01]  /*fe050*/  LDL.LU R11, [R1+0x35c] ;  /* 0x00035c00010b7983 */ /* 0x000ee20000300800 */
[----:B------:R-:W-:Y:S01]  /*fe060*/  STL.64 [R1+0x390], R24 ;  /* 0x0003901801007387 */ /* 0x000fe20000100a00 */
[----:B------:R0:W-:Y:S02]  /*fe070*/  STL.64 [R1+0x398], R26 ;  /* 0x0003981a01007387 */ /* 0x0001e40000100a00 */
[----:B------:R-:W-:Y:S01]  /*fe080*/  IMAD.MOV.U32 R22, RZ, RZ, R7 ;  /* 0x000000ffff167224 */ /* 0x000fe200078e0007 */
[----:B0-----:R-:W2:Y:S01]  /*fe090*/  LDL.LU.64 R26, [R1+0x5e10] ;  /* 0x005e1000011a7983 */ /* 0x001ea20000300a00 */
[----:B------:R-:W4:Y:S03]  /*fe0a0*/  LDL.LU.64 R6, [R1+0x158] ;  /* 0x0001580001067983 */ /* 0x000f260000300a00 */
[----:B----4-:R0:W-:Y:S04]  /*fe0b0*/  STL.64 [R1+0x5dd8], R6 ;  /* 0x005dd80601007387 */ /* 0x0101e80000100a00 */
[----:B0-----:R-:W4:Y:S04]  /*fe0c0*/  LDL.LU.64 R6, [R1+0x38] ;  /* 0x0000380001067983 */ /* 0x001f280000300a00 */
[----:B----4-:R0:W-:Y:S01]  /*fe0d0*/  STL.64 [R1+0x5df0], R6 ;  /* 0x005df00601007387 */ /* 0x0101e20000100a00 */
[----:B------:R-:W4:Y:S02]  /*fe0e0*/  LDL.LU R4, [R1+0x340] ;  /* 0x0003400001047983 */ /* 0x000f240000300800 */
[----:B------:R-:W4:Y:S01]  /*fe0f0*/  LDL.LU R5, [R1+0x344] ;  /* 0x0003440001057983 */ /* 0x000f220000300800 */
[----:B0-----:R-:W4:Y:S01]  /*fe100*/  LDL.LU R6, [R1+0x348] ;  /* 0x0003480001067983 */ /* 0x001f220000300800 */
[----:B------:R-:W4:Y:S02]  /*fe110*/  LDL.LU R7, [R1+0x34c] ;  /* 0x00034c0001077983 */ /* 0x000f240000300800 */
[----:B------:R0:W-:Y:S02]  /*fe120*/  STL.64 [R1+0x5d80], R22 ;  /* 0x005d801601007387 */ /* 0x0001e40000100a00 */
[----:B------:R-:W-:Y:S01]  /*fe130*/  STL.64 [R1+0x5d78], R20 ;  /* 0x005d781401007387 */ /* 0x000fe20000100a00 */
[----:B0-----:R-:W2:Y:S04]  /*fe140*/  LDL.LU.64 R22, [R1+0x128] ;  /* 0x0001280001167983 */ /* 0x001ea80000300a00 */
[----:B--2---:R0:W-:Y:S04]  /*fe150*/  STL.64 [R1+0x5d90], R22 ;  /* 0x005d901601007387 */ /* 0x0041e80000100a00 */
[----:B0-----:R-:W2:Y:S04]  /*fe160*/  LDL.LU.64 R22, [R1+0x138] ;  /* 0x0001380001167983 */ /* 0x001ea80000300a00 */
[----:B--2---:R0:W-:Y:S04]  /*fe170*/  STL.64 [R1+0x5da8], R22 ;  /* 0x005da81601007387 */ /* 0x0041e80000100a00 */
[----:B0-----:R-:W2:Y:S01]  /*fe180*/  LDL.LU.64 R22, [R1+0x148] ;  /* 0x0001480001167983 */ /* 0x001ea20000300a00 */
[C---:B------:R-:W-:Y:S03]  /*fe190*/  HMMA.16816.F32.BF16 R12, R16.reuse, R26, R12 ;  /* 0x0000001a100c723c */ /* 0x040fe6000004180c */
[----:B--2---:R0:W-:Y:S01]  /*fe1a0*/  STL.64 [R1+0x5dd0], R22 ;  /* 0x005dd01601007387 */ /* 0x0041e20000100a00 */
[----:B------:R-:W2:Y:S02]  /*fe1b0*/  LDL.LU R20, [R1+0x320] ;  /* 0x0003200001147983 */ /* 0x000ea40000300800 */
[----:B------:R-:W2:Y:S01]  /*fe1c0*/  LDL.LU R21, [R1+0x324] ;  /* 0x0003240001157983 */ /* 0x000ea20000300800 */
[----:B0-----:R-:W2:Y:S01]  /*fe1d0*/  LDL.LU R22, [R1+0x328] ;  /* 0x0003280001167983 */ /* 0x001ea20000300800 */
[----:B------:R-:W2:Y:S03]  /*fe1e0*/  LDL.LU R23, [R1+0x32c] ;  /* 0x00032c0001177983 */ /* 0x000ea60000300800 */
[----:B--2---:R-:W-:Y:S01]  /*fe1f0*/  STL.64 [R1+0x5de8], R22 ;  /* 0x005de81601007387 */ /* 0x004fe20000100a00 */
[----:B------:R0:W-:Y:S03]  /*fe200*/  STL.64 [R1+0x5de0], R20 ;  /* 0x005de01401007387 */ /* 0x0001e60000100a00 */
[----:B0-----:R-:W2:Y:S01]  /*fe210*/  LDL.LU R20, [R1+0x330] ;  /* 0x0003300001147983 */ /* 0x001ea20000300800 */
[----:B------:R-:W2:Y:S02]  /*fe220*/  LDL.LU R21, [R1+0x334] ;  /* 0x0003340001157983 */ /* 0x000ea40000300800 */
[----:B------:R-:W2:Y:S02]  /*fe230*/  LDL.LU R22, [R1+0x338] ;  /* 0x0003380001167983 */ /* 0x000ea40000300800 */
[----:B------:R-:W2:Y:S03]  /*fe240*/  LDL.LU R23, [R1+0x33c] ;  /* 0x00033c0001177983 */ /* 0x000ea60000300800 */
        /* <DEDUP_REMOVED lines=9> */
[----:B------:R-:W3:Y:S02]  /*fe2e0*/  LDL.LU R9, [R1+0x5df8] ;  /* 0x005df80001097983 */ /* 0x000ee40000300800 */
        /* <DEDUP_REMOVED lines=31> */
[----:B------:R0:W-:Y:S01]  /*fe4e0*/  STL.64 [R1+0x5cc8], R26 ;  /* 0x005cc81a01007387 */ /* 0x0001e20000100a00 */
[----:B------:R-:W-:Y:S04]  /*fe4f0*/  STL.64 [R1+0x5cc0], R24 ;  /* 0x005cc01801007387 */ /* 0x000fe80000100a00 */
[----:B0-----:R-:W2:Y:S01]  /*fe500*/  LDL.LU.64 R26, [R1+0x118] ;  /* 0x00011800011a7983 */ /* 0x001ea20000300a00 */
[C---:B----4-:R-:W-:Y:S11]  /*fe510*/  HMMA.16816.F32.BF16 R20, R16.reuse, R6, R20 ;  /* 0x000000061014723c */ /* 0x050ff60000041814 */
[----:B------:R-:W-:Y:S11]  /*fe520*/  @!UPT UIADD3 URZ, URZ, URZ, URZ ;  /* 0x0000003f3f3ff290 */ /* 0x000ff6000fffe03f */
[----:B------:R-:W-:Y:S01]  /*fe530*/  @!UPT UIADD3 URZ, URZ, URZ, URZ ;  /* 0x0000003f3f3ff290 */ /* 0x000fe2000fffe03f */
[----:B------:R-:W-:Y:S01]  /*fe540*/  STL.64 [R1+0x960], R20 ;  /* 0x0009601401007387 */ /* 0x000fe20000100a00 */
[----:B------:R0:W-:Y:S03]  /*fe550*/  STL.64 [R1+0x968], R22 ;  /* 0x0009681601007387 */ /* 0x0001e60000100a00 */
[----:B0-----:R-:W2:Y:S01]  /*fe560*/  LDL.LU.64 R22, [R1+0x5dd0] ;  /* 0x005dd00001167983 */ /* 0x001ea20000300a00 */
[----:B------:R-:W-:Y:S02]  /*fe570*/  IMAD.MOV.U32 R8, RZ, RZ, R6 ;  /* 0x000000ffff087224 */ /* 0x000fe400078e0006 */
[----:B------:R-:W-:Y:S02]  /*fe580*/  IMAD.MOV.U32 R6, RZ, RZ, R7 ;  /* 0x000000ffff067224 */ /* 0x000fe400078e0007 */
[----:B------:R-:W4:Y:S01]  /*fe590*/  LDL.LU R7, [R1+0x5dc8] ;  /* 0x005dc80001077983 */ /* 0x000f220000300800 */
[----:B------:R-:W3:Y:S02]  /*fe5a0*/  LDL.LU.64 R4, [R1+0x5dc0] ;  /* 0x005dc00001047983 */ /* 0x000ee40000300a00 */
        /* <DEDUP_REMOVED lines=23> */
[----:B------:R0:W-:Y:S01]  /*fe720*/  STL [R1+0x5c80], R8 ;  /* 0x005c800801007387 */ /* 0x0001e20000100800 */
[----:B------:R-:W-:Y:S02]  /*fe730*/  STL.64 [R1+0x5d70], R10 ;  /* 0x005d700a01007387 */ /* 0x000fe40000100a00 */
[----:B---3--:R1:W-:Y:S01]  /*fe740*/  STL [R1+0x5d68], R9 ;  /* 0x005d680901007387 */ /* 0x0083e20000100800 */
[----:B0-----:R-:W3:Y:S01]  /*fe750*/  LDL.LU R8, [R1+0x2e0] ;  /* 0x0002e00001087983 */ /* 0x001ee20000300800 */
[----:B-1----:R-:W3:Y:S02]  /*fe760*/  LDL.LU R9, [R1+0x2e4] ;  /* 0x0002e40001097983 */ /* 0x002ee40000300800 */
        /* <DEDUP_REMOVED lines=10> */
[----:B------:R-:W2:Y:S01]  /*fe810*/  LDL.LU.64 R20, [R1+0x5d78] ;  /* 0x005d780001147983 */ /* 0x000ea20000300a00 */
[----:B---3--:R-:W-:Y:S01]  /*fe820*/  HMMA.16816.F32.BF16 R8, R16, R26, R8 ;  /* 0x0000001a1008723c */ /* 0x008fe20000041808 */
[----:B------:R-:W-:Y:S02]  /*fe830*/  IMAD.MOV.U32 R13, RZ, RZ, R26 ;  /* 0x000000ffff0d7224 */ /* 0x000fe400078e001a */
[----:B------:R-:W-:Y:S01]  /*fe840*/  IMAD.MOV.U32 R12, RZ, RZ, R27 ;  /* 0x000000ffff0c7224 */ /* 0x000fe200078e001b */
[----:B----4-:R-:W-:Y:S01]  /*fe850*/  STL.64 [R1+0x5d50], R6 ;  /* 0x005d500601007387 */ /* 0x010fe20000100a00 */
[----:B------:R-:W-:Y:S11]  /*fe860*/  STL [R1+0x5c88], R2 ;  /* 0x005c880201007387 */ /* 0x000ff60000100800 */
[----:B------:R-:W-:Y:S07]  /*fe870*/  @!UPT UIADD3 URZ, URZ, URZ, URZ ;  /* 0x0000003f3f3ff290 */ /* 0x000fee000fffe03f */
[----:B------:R-:W-:Y:S01]  /*fe880*/  STL.64 [R1+0x920], R8 ;  /* 0x0009200801007387 */ /* 0x000fe20000100a00 */
[----:B------:R-:W-:Y:S02]  /*fe890*/  STL.64 [R1+0x928], R10 ;  /* 0x0009280a01007387 */ /* 0x000fe40000100a00 */
[----:B--2---:R-:W-:Y:S02]  /*fe8a0*/  IMAD.MOV.U32 R26, RZ, RZ, R23 ;  /* 0x000000ffff1a7224 */ /* 0x004fe400078e0017 */
[----:B------:R-:W-:-:S05]  /*fe8b0*/  IMAD.MOV.U32 R27, RZ, RZ, R22 ;  /* 0x000000ffff1b7224 */ /* 0x000fca00078e0016 */
[----:B------:R0:W-:Y:S02]  /*fe8c0*/  STL.64 [R1+0x5ce0], R26 ;  /* 0x005ce01a01007387 */ /* 0x0001e40000100a00 */
[----:B0-----:R-:W-:Y:S02]  /*fe8d0*/  IMAD.MOV.U32 R26, RZ, RZ, R21 ;  /* 0x000000ffff1a7224 */ /* 0x001fe400078e0015 */
[----:B------:R-:W-:-:S05]  /*fe8e0*/  IMAD.MOV.U32 R27, RZ, RZ, R20 ;  /* 0x000000ffff1b7224 */ /* 0x000fca00078e0014 */
[----:B------:R0:W-:Y:S01]  /*fe8f0*/  STL.64 [R1+0x5cf8], R26 ;  /* 0x005cf81a01007387 */ /* 0x0001e20000100a00 */
[----:B------:R-:W-:Y:S02]  /*fe900*/  STL.64 [R1+0x5cb8], R14 ;  /* 0x005cb80e01007387 */ /* 0x000fe40000100a00 */
[----:B------:R1:W-:Y:S02]  /*fe910*/  STL.64 [R1+0x5cb0], R12 ;  /* 0x005cb00c01007387 */ /* 0x0003e40000100a00 */
[----:B0-----:R-:W-:Y:S02]  /*fe920*/  IMAD.MOV.U32 R26, RZ, RZ, R5 ;  /* 0x000000ffff1a7224 */ /* 0x001fe400078e0005 */
[----:B------:R-:W-:Y:S01]  /*fe930*/  IMAD.MOV.U32 R27, RZ, RZ, R4 ;  /* 0x000000ffff1b7224 */ /* 0x000fe200078e0004 */
[----:B-1----:R-:W2:Y:S01]  /*fe940*/  LDL.LU R12, [R1+0x60] ;  /* 0x00006000010c7983 */ /* 0x002ea20000300800 */
        /* <DEDUP_REMOVED lines=24> */
[----:B0-----:R-:W2:Y:S01]  /*fead0*/  LDL.LU.64 R6, [R1+0x108] ;  /* 0x0001080001067983 */ /* 0x001ea20000300a00 */
[----:B----4-:R0:W-:Y:S02]  /*feae0*/  STL.64 [R1+0x5d48], R26 ;  /* 0x005d481a01007387 */ /* 0x0101e40000100a00 */
[----:B------:R-:W-:Y:S01]  /*feaf0*/  STL.64 [R1+0x5d40], R24 ;  /* 0x005d401801007387 */ /* 0x000fe20000100a00 */
[----:B0-----:R-:W4:Y:S01]  /*feb00*/  LDL.LU.64 R26, [R1+0xf8] ;  /* 0x0000f800011a7983 */ /* 0x001f220000300a00 */
[----:B------:R-:W2:Y:S02]  /*feb10*/  LDL.LU.64 R22, [R1+0xe8] ;  /* 0x0000e80001167983 */ /* 0x000ea40000300a00 */
        /* <DEDUP_REMOVED lines=13> */
[----:B------:R-:W-:Y:S01]  /*febf0*/  IMAD.MOV.U32 R3, RZ, RZ, R7 ;  /* 0x000000ffff037224 */ /* 0x000fe200078e0007 */
[----:B---3--:R-:W-:Y:S01]  /*fec00*/  STL.64 [R1+0x5d08], R14 ;  /* 0x005d080e01007387 */ /* 0x008fe20000100a00 */
[----:B--2---:R0:W-:Y:S03]  /*fec10*/  STL.64 [R1+0x5d00], R12 ;  /* 0x005d000c01007387 */ /* 0x0041e60000100a00 */
[----:B0-----:R-:W2:Y:S01]  /*fec20*/  LDL.LU R12, [R1+0x90] ;  /* 0x00009000010c7983 */ /* 0x001ea20000300800 */
[----:B------:R-:W2:Y:S02]  /*fec30*/  LDL.LU R13, [R1+0x94] ;  /* 0x00009400010d7983 */ /* 0x000ea40000300800 */
[----:B------:R-:W2:Y:S02]  /*fec40*/  LDL.LU R14, [R1+0x98] ;  /* 0x00009800010e7983 */ /* 0x000ea40000300800 */
[----:B------:R-:W2:Y:S11]  /*fec50*/  LDL.LU R15, [R1+0x9c] ;  /* 0x00009c00010f7983 */ /* 0x000eb60000300800 */
[----:B------:R-:W-:Y:S01]  /*fec60*/  @!UPT UIADD3 URZ, URZ, URZ, URZ ;  /* 0x0000003f3f3ff290 */ /* 0x000fe2000fffe03f */
[----:B------:R0:W-:Y:S01]  /*fec70*/  STL.64 [R1+0x910], R8 ;  /* 0x0009100801007387 */ /* 0x0001e20000100a00 */
[----:B------:R1:W-:Y:S02]  /*fec80*/  STL.64 [R1+0x918], R10 ;  /* 0x0009180a01007387 */ /* 0x0003e40000100a00 */
[----:B0-----:R-:W-:Y:S01]  /*fec90*/  IMAD.MOV.U32 R8, RZ, RZ, R6 ;  /* 0x000000ffff087224 */ /* 0x001fe200078e0006 */
[----:B-1----:R-:W3:Y:S01]  /*feca0*/  LDL.LU.64 R10, [R1+0x5d70] ;  /* 0x005d7000010a7983 */ /* 0x002ee20000300a00 */
[----:B------:R-:W2:Y:S02]  /*fecb0*/  LDL.LU R9, [R1+0x5d68] ;  /* 0x005d680001097983 */ /* 0x000ea40000300800 */
[----:B------:R-:W4:Y:S02]  /*fecc0*/  LDL.LU.64 R6, [R1+0x5d60] ;  /* 0x005d600001067983 */ /* 0x000f240000300a00 */
[----:B------:R-:W4:Y:S02]  /*fecd0*/  LDL.LU.64 R4, [R1+0x5d58] ;  /* 0x005d580001047983 */ /* 0x000f240000300a00 */
[----:B----4-:R-:W-:Y:S01]  /*fece0*/  HMMA.16816.F32.BF16 R4, R16, R26, R4 ;  /* 0x0000001a1004723c */ /* 0x010fe20000041804 */
        /* <DEDUP_REMOVED lines=10> */
[----:B-1----:R-:W3:Y:S01]  /*fed90*/  LDL.LU.64 R6, [R1+0x5d50] ;  /* 0x005d500001067983 */ /* 0x002ee20000300a00 */
[----:B------:R-:W-:Y:S02]  /*feda0*/  IMAD.MOV.U32 R4, RZ, RZ, R27 ;  /* 0x000000ffff047224 */ /* 0x000fe400078e001b */
[----:B------:R-:W4:Y:S02]  /*fedb0*/  LDL.LU.64 R26, [R1+0x5d48] ;  /* 0x005d4800011a7983 */ /* 0x000f240000300a00 */
[----:B------:R-:W4:Y:S02]  /*fedc0*/  LDL.LU.64 R24, [R1+0x5d40] ;  /* 0x005d400001187983 */ /* 0x000f240000300a00 */
[----:B------:R-:W-:-:S02]  /*fedd0*/  IMAD.MOV.U32 R2, RZ, RZ, R22 ;  /* 0x000000ffff027224 */ /* 0x000fc400078e0016 */
[----:B------:R-:W-:Y:S01]  /*fede0*/  IMAD.MOV.U32 R0, RZ, RZ, R23 ;  /* 0x000000ffff007224 */ /* 0x000fe200078e0017 */
[C---:B----4-:R-:W-:Y:S11]  /*fedf0*/  HMMA.16816.F32.BF16 R24, R16.reuse, R22, R24 ;  /* 0x000000161018723c */ /* 0x050ff60000041818 */
[----:B------:R-:W-:Y:S11]  /*fee00*/  @!UPT UIADD3 URZ, URZ, URZ, URZ ;  /* 0x0000003f3f3ff290 */ /* 0x000ff6000fffe03f */
[----:B------:R-:W-:Y:S01]  /*fee10*/  @!UPT UIADD3 URZ, URZ, URZ, URZ ;  /* 0x0000003f3f3ff290 */ /* 0x000fe2000fffe03f */
[----:B------:R-:W-:Y:S01]  /*fee20*/  STL.64 [R1+0x8f0], R24 ;  /* 0x0008f01801007387 */ /* 0x000fe20000100a00 */
[----:B------:R0:W-:Y:S03]  /*fee30*/  STL.64 [R1+0x8f8], R26 ;  /* 0x0008f81a01007387 */ /* 0x0001e60000100a00 */
[----:B0-----:R-:W4:Y:S01]  /*fee40*/  LDL.LU.64 R26, [R1+0x5d38] ;  /* 0x005d3800011a7983 */ /* 0x001f220000300a00 */
[----:B------:R-:W4:Y:S02]  /*fee50*/  LDL.LU.64 R24, [R1+0x5d30] ;  /* 0x005d300001187983 */ /* 0x000f240000300a00 */
[----:B------:R-:W4:Y:S02]  /*fee60*/  LDL.LU.64 R22, [R1+0x5d28] ;  /* 0x005d280001167983 */ /* 0x000f240000300a00 */
[----:B----4-:R-:W-:Y:S01]  /*fee70*/  HMMA.16816.F32.BF16 R16, R16, R22, R24 ;  /* 0x000000161010723c */ /* 0x010fe20000041818 */
        /* <DEDUP_REMOVED lines=40> */
[----:B--2---:R-:W-:Y:S02]  /*ff100*/  IMAD.MOV.U32 R26, RZ, RZ, R24 ;  /* 0x000000ffff1a7224 */ /* 0x004fe400078e0018 */
[----:B------:R-:W-:Y:S02]  /*ff110*/  IMAD.MOV.U32 R27, RZ, RZ, R25 ;  /* 0x000000ffff1b7224 */ /* 0x000fe400078e0019 */
[----:B------:R-:W2:Y:S01]  /*ff120*/  LDL.LU.64 R12, [R1+0x5cb0] ;  /* 0x005cb000010c7983 */ /* 0x000ea20000300a00 */
[----:B------:R-:W2:Y:S01]  /*ff130*/  LDL.LU R24, [R1+0x5cac] ;  /* 0x005cac0001187983 */ /* 0x000ea20000300800 */
[----:B------:R-:W2:Y:S02]  /*ff140*/  LDL.LU R25, [R1+0x5ca8] ;  /* 0x005ca80001197983 */ /* 0x000ea40000300800 */
[----:B------:R-:W-:Y:S01]  /*ff150*/  STL.64 [R1+0x5c90], R26 ;  /* 0x005c901a01007387 */ /* 0x000fe20000100a00 */
[C---:B----4-:R-:W-:Y:S11]  /*ff160*/  HMMA.16816.F32.BF16 R8, R20.reuse, R14, R8 ;  /* 0x0000000e1408723c */ /* 0x050ff60000041808 */
[----:B------:R-:W-:Y:S11]  /*ff170*/  @!UPT UIADD3 URZ, URZ, URZ, URZ ;  /* 0x0000003f3f3ff290 */ /* 0x000ff6000fffe03f */
[----:B------:R-:W-:Y:S01]  /*ff180*/  @!UPT UIADD3 URZ, URZ, URZ, URZ ;  /* 0x0000003f3f3ff290 */ /* 0x000fe2000fffe03f */
        /* <DEDUP_REMOVED lines=8> */
[----:B------:R-:W-:Y:S02]  /*ff210*/  STL.64 [R1+0x178], R18 ;  /* 0x0001781201007387 */ /* 0x000fe40000100a00 */
[----:B---3--:R-:W0:Y:S02]  /*ff220*/  LDSM.16.MT88.4 R16, [R7+0x4e000] ;  /* 0x04e000000710783b */ /* 0x008e240000004200 */
[----:B0-----:R2:W-:Y:S02]  /*ff230*/  STL.64 [R1+0x5bc0], R18 ;  /* 0x005bc01201007387 */ /* 0x0015e40000100a00 */
[----:B--2---:R-:W-:Y:S02]  /*ff240*/  IMAD.MOV.U32 R18, RZ, RZ, R25 ;  /* 0x000000ffff127224 */ /* 0x004fe400078e0019 */
[----:B------:R-:W-:Y:S02]  /*ff250*/  IMAD.MOV.U32 R19, RZ, RZ, R24 ;  /* 0x000000ffff137224 */ /* 0x000fe400078e0018 */
[----:B------:R-:W0:Y:S04]  /*ff260*/  LDSM.16.M88.4 R24, [R9+0x180] ;  /* 0x000180000918783b */ /* 0x000e280000000200 */
[----:B------:R1:W-:Y:S04]  /*ff270*/  STL.64 [R1+0x5bb8], R16 ;  /* 0x005bb81001007387 */ /* 0x0003e80000100a00 */
[----:B-1----:R-:W2:Y:S01]  /*ff280*/  LDL.LU R16, [R1+0x890] ;  /* 0x0008900001107983 */ /* 0x002ea20000300800 */
[----:B------:R-:W2:Y:S03]  /*ff290*/  LDL.LU R17, [R1+0x894] ;  /* 0x0008940001117983 */ /* 0x000ea60000300800 */
[----:B0-----:R-:W-:Y:S01]  /*ff2a0*/  STL.64 [R1+0xc0], R24 ;  /* 0x0000c01801007387 */ /* 0x001fe20000100a00 */
        /* <DEDUP_REMOVED lines=15> */
[----:B------:R0:W-:Y:S02]  /*ff3a0*/  STL.64 [R1+0x78], R26 ;  /* 0x0000781a01007387 */ /* 0x0001e40000100a00 */
[----:B0-----:R-:W2:Y:S02]  /*ff3b0*/  LDL.LU.64 R26, [R1+0x5c90] ;  /* 0x005c9000011a7983 */ /* 0x001ea40000300a00 */
        /* <DEDUP_REMOVED lines=20> */
[----:B------:R-:W-:Y:S01]  /*ff500*/  LDSM.16.M88.4 R16, [R9+0x30180] ;  /* 0x030180000910783b */ /* 0x000fe20000000200 */
[----:B-1----:R-:W-:Y:S03]  /*ff510*/  STL.64 [R1+0x10], R24 ;  /* 0x0000101801007387 */ /* 0x002fe60000100a00 */
[----:B------:R-:W-:Y:S02]  /*ff520*/  STL.64 [R1+0x18], R26 ;  /* 0x0000181a01007387 */ /* 0x000fe40000100a00 */
[----:B------:R-:W0:Y:S02]  /*ff530*/  LDSM.16.M88.4 R24, [R9+0x34180] ;  /* 0x034180000918783b */ /* 0x000e240000000200 */
[----:B0-----:R0:W-:Y:S02]  /*ff540*/  STL [R1+0x51ec], R26 ;  /* 0x0051ec1a01007387 */ /* 0x0011e40000100800 */
[----:B------:R-:W-:Y:S02]  /*ff550*/  STL.64 [R1], R16 ;  /* 0x0000001001007387 */ /* 0x000fe40000100a00 */
[----:B------:R-:W-:Y:S02]  /*ff560*/  STL.64 [R1+0x8], R18 ;  /* 0x0000081201007387 */ /* 0x000fe40000100a00 */
[----:B------:R1:W-:Y:S01]  /*ff570*/  STL [R1+0x51e8], R27 ;  /* 0x0051e81b01007387 */ /* 0x0003e20000100800 */
[----:B------:R-:W-:Y:S01]  /*ff580*/  STL.64 [R1+0x5b58], R24 ;  /* 0x005b581801007387 */ /* 0x000fe20000100a00 */
[----:B0-----:R-:W-:-:S03]  /*ff590*/  IMAD.MOV.U32 R26, RZ, RZ, R2 ;  /* 0x000000ffff1a7224 */ /* 0x001fc600078e0002 */
[----:B------:R-:W2:Y:S01]  /*ff5a0*/  LDL.LU R2, [R1+0x5c88] ;  /* 0x005c880001027983 */ /* 0x000ea20000300800 */
[----:B-1----:R-:W-:Y:S02]  /*ff5b0*/  IMAD.MOV.U32 R27, RZ, RZ, R0 ;  /* 0x000000ffff1b7224 */ /* 0x002fe400078e0000 */
[----:B------:R-:W3:Y:S03]  /*ff5c0*/  LDL.LU R0, [R1+0x5c84] ;  /* 0x005c840001007983 */ /* 0x000ee60000300800 */
[----:B------:R0:W-:Y:S02]  /*ff5d0*/  STL.64 [R1+0x5bd8], R26 ;  /* 0x005bd81a01007387 */ /* 0x0001e40000100a00 */
[----:B0-----:R-:W-:Y:S02]  /*ff5e0*/  IMAD.MOV.U32 R26, RZ, RZ, R8 ;  /* 0x000000ffff1a7224 */ /* 0x001fe400078e0008 */
[----:B------:R-:W4:Y:S01]  /*ff5f0*/  LDL.LU R8, [R1+0x5c80] ;  /* 0x005c800001087983 */ /* 0x000f220000300800 */
[----:B------:R-:W-:-:S02]  /*ff600*/  IMAD.MOV.U32 R27, RZ, RZ, R3 ;  /* 0x000000ffff1b7224 */ /* 0x000fc400078e0003 */
[----:B------:R-:W4:Y:S03]  /*ff610*/  LDL.LU R3, [R1+0x5c7c] ;  /* 0x005c7c0001037983 */ /* 0x000f260000300800 */
[----:B------:R0:W-:Y:S02]  /*ff620*/  STL.64 [R1+0x5bf0], R26 ;  /* 0x005bf01a01007387 */ /* 0x0001e40000100a00 */
[----:B0-----:R-:W-:Y:S02]  /*ff630*/  IMAD.MOV.U32 R26, RZ, RZ, R13 ;  /* 0x000000ffff1a7224 */ /* 0x001fe400078e000d */
[----:B------:R-:W-:Y:S02]  /*ff640*/  IMAD.MOV.U32 R27, RZ, RZ, R12 ;  /* 0x000000ffff1b7224 */ /* 0x000fe400078e000c */
[----:B------:R-:W0:Y:S04]  /*ff650*/  LDSM.16.M88.4 R12, [R9+0x38180] ;  /* 0x03818000090c783b */ /* 0x000e280000000200 */
[----:B------:R-:W-:Y:S01]  /*ff660*/  STL.64 [R1+0x5c10], R26 ;  /* 0x005c101a01007387 */ /* 0x000fe20000100a00 */
[----:B------:R-:W-:-:S03]  /*ff670*/  IMAD.MOV.U32 R19, RZ, RZ, R6 ;  /* 0x000000ffff137224 */ /* 0x000fc600078e0006 */
[----:B0-----:R-:W-:Y:S01]  /*ff680*/  STL [R1+0x51ac], R14 ;  /* 0x0051ac0e01007387 */ /* 0x001fe20000100800 */
[----:B------:R-:W-:Y:S02]  /*ff690*/  STL [R1+0x51a8], R15 ;  /* 0x0051a80f01007387 */ /* 0x000fe40000100800 */
[----:B------:R0:W-:Y:S02]  /*ff6a0*/  STL.64 [R1+0x5b00], R12 ;  /* 0x005b000c01007387 */ /* 0x0001e40000100a00 */
[----:B0-----:R-:W4:Y:S01]  /*ff6b0*/  LDL.LU R12, [R1+0xab0] ;  /* 0x000ab000010c7983 */ /* 0x001f220000300800 */
[----:B------:R-:W4:Y:S02]  /*ff6c0*/  LDL.LU R13, [R1+0xab4] ;  /* 0x000ab400010d7983 */ /* 0x000f240000300800 */
[----:B------:R-:W4:Y:S02]  /*ff6d0*/  LDL.LU R14, [R1+0xab8] ;  /* 0x000ab800010e7983 */ /* 0x000f240000300800 */
[----:B------:R-:W4:Y:S02]  /*ff6e0*/  LDL.LU R15, [R1+0xabc] ;  /* 0x000abc00010f7983 */ /* 0x000f240000300800 */
[----:B--2---:R-:W-:-:S02]  /*ff6f0*/  IMAD.MOV.U32 R18, RZ, RZ, R2 ;  /* 0x000000ffff127224 */ /* 0x004fc400078e0002 */
[----:B------:R-:W2:Y:S01]  /*ff700*/  LDL.LU R2, [R1+0x5c78] ;  /* 0x005c780001027983 */ /* 0x000ea20000300800 */
[----:B------:R-:W2:Y:S02]  /*ff710*/  LDL.LU R6, [R1+0x5c74] ;  /* 0x005c740001067983 */ /* 0x000ea40000300800 */
[----:B------:R3:W-:Y:S02]  /*ff720*/  STL.64 [R1+0x5c18], R18 ;  /* 0x005c181201007387 */ /* 0x0007e40000100a00 */
[----:B---3--:R-:W-:Y:S02]  /*ff730*/  IMAD.MOV.U32 R19, RZ, RZ, R0 ;  /* 0x000000ffff137224 */ /* 0x008fe400078e0000 */
[----:B----4-:R-:W-:Y:S02]  /*ff740*/  IMAD.MOV.U32 R18, RZ, RZ, R8 ;  /* 0x000000ffff127224 */ /* 0x010fe400078e0008 */
[----:B------:R-:W3:Y:S01]  /*ff750*/  LDL.LU R8, [R1+0x5c70] ;  /* 0x005c700001087983 */ /* 0x000ee20000300800 */
[----:B------:R-:W4:Y:S02]  /*ff760*/  LDL.LU R0, [R1+0x5c6c] ;  /* 0x005c6c0001007983 */ /* 0x000f240000300800 */
[----:B------:R0:W-:Y:S02]  /*ff770*/  STL.64 [R1+0x5c30], R18 ;  /* 0x005c301201007387 */ /* 0x0001e40000100a00 */
[----:B------:R-:W3:Y:S01]  /*ff780*/  LDL.LU R24, [R1+0xaf0] ;  /* 0x000af00001187983 */ /* 0x000ee20000300800 */
[----:B------:R-:W3:Y:S01]  /*ff790*/  LDL.LU R25, [R1+0xaf4] ;  /* 0x000af40001197983 */ /* 0x000ee20000300800 */
[----:B------:R-:W3:Y:S02]  /*ff7a0*/  LDL.LU R26, [R1+0xaf8] ;  /* 0x000af800011a7983 */ /* 0x000ee40000300800 */
[----:B------:R-:W3:Y:S02]  /*ff7b0*/  LDL.LU R27, [R1+0xafc] ;  /* 0x000afc00011b7983 */ /* 0x000ee40000300800 */
[----:B0-----:R-:W-:-:S02]  /*ff7c0*/  IMAD.MOV.U32 R19, RZ, RZ, R3 ;  /* 0x000000ffff137224 */ /* 0x001fc400078e0003 */
        /* <DEDUP_REMOVED lines=10> */
[----:B------:R-:W-:-:S02]  /*ff870*/  IMAD.MOV.U32 R18, RZ, RZ, R8 ;  /* 0x000000ffff127224 */ /* 0x000fc400078e0008 */
[----:B------:R-:W4:Y:S04]  /*ff880*/  LDL.LU R8, [R1+0x5c60] ;  /* 0x005c600001087983 */ /* 0x000f280000300800 */
        /* <DEDUP_REMOVED lines=18> */
[----:B------:R-:W-:Y:S01]  /*ff9b0*/  IMAD.MOV.U32 R19, RZ, RZ, R6 ;  /* 0x000000ffff137224 */ /* 0x000fe200078e0006 */
[----:B--2---:R4:W-:Y:S02]  /*ff9c0*/  STL.64 [R1+0x5c00], R14 ;  /* 0x005c000e01007387 */ /* 0x0049e40000100a00 */
[----:B----4-:R-:W-:-:S02]  /*ff9d0*/  IMAD.MOV.U32 R15, RZ, RZ, R8 ;  /* 0x000000ffff0f7224 */ /* 0x010fc400078e0008 */
[----:B------:R-:W0:Y:S04]  /*ff9e0*/  LDSM.16.M88.4 R8, [R9+0x3c180] ;  /* 0x03c180000908783b */ /* 0x000e280000000200 */
[----:B---3--:R1:W-:Y:S04]  /*ff9f0*/  STL.64 [R1+0x5bf8], R12 ;  /* 0x005bf80c01007387 */ /* 0x0083e80000100a00 */
[----:B-1----:R-:W2:Y:S01]  /*ffa00*/  LDL.LU R12, [R1+0xae0] ;  /* 0x000ae000010c7983 */ /* 0x002ea20000300800 */
[----:B------:R-:W2:Y:S02]  /*ffa10*/  LDL.LU R13, [R1+0xae4] ;  /* 0x000ae400010d7983 */ /* 0x000ea40000300800 */
[----:B------:R-:W2:Y:S01]  /*ffa20*/  LDL.LU R14, [R1+0xae8] ;  /* 0x000ae800010e7983 */ /* 0x000ea20000300800 */
[----:B0-----:R0:W-:Y:S01]  /*ffa30*/  STL [R1+0x5164], R10 ;  /* 0x0051640a01007387 */ /* 0x0011e20000100800 */
[----:B------:R1:W-:Y:S02]  /*ffa40*/  STL [R1+0x5160], R11 ;  /* 0x0051600b01007387 */ /* 0x0003e40000100800 */
[----:B0-----:R-:W-:-:S02]  /*ffa50*/  IMAD.MOV.U32 R10, RZ, RZ, R5 ;  /* 0x000000ffff0a7224 */ /* 0x001fc400078e0005 */
[----:B-1----:R-:W-:Y:S02]  /*ffa60*/  IMAD.MOV.U32 R11, RZ, RZ, R4 ;  /* 0x000000ffff0b7224 */ /* 0x002fe400078e0004 */
[----:B------:R-:W0:Y:S01]  /*ffa70*/  LDSM.16.MT88.4 R4, [R7+0x4e080] ;  /* 0x04e080000704783b */ /* 0x000e220000004200 */
[C---:B------:R-:W-:Y:S03]  /*ffa80*/  HMMA.16816.F32.BF16 R16, R20.reuse, R18, R24 ;  /* 0x000000121410723c */ /* 0x040fe60000041818 */
[----:B------:R-:W-:Y:S04]  /*ffa90*/  STL.64 [R1+0x5ad8], R8 ;  /* 0x005ad80801007387 */ /* 0x000fe80000100a00 */
        /* <DEDUP_REMOVED lines=9> */
[----:B------:R-:W4:Y:S03]  /*ffb30*/  LDL.LU.64 R24, [R1+0x5c50] ;  /* 0x005c500001187983 */ /* 0x000f260000300a00 */
        /* <DEDUP_REMOVED lines=18> */
[----:B------:R-:W2:Y:S11]  /*ffc60*/  LDL.LU.64 R26, [R1+0x5c10] ;  /* 0x005c1000011a7983 */ /* 0x000eb60000300a00 */
[----:B------:R-:W-:Y:S10]  /*ffc70*/  @!UPT UIADD3 URZ, URZ, URZ, URZ ;  /* 0x0000003f3f3ff290 */ /* 0x000ff4000fffe03f */
[----:B------:R-:W-:Y:S01]  /*ffc80*/  STL.64 [R1+0x120], R16 ;  /* 0x0001201001007387 */ /* 0x000fe20000100a00 */
[----:B------:R0:W-:Y:S02]  /*ffc90*/  STL.64 [R1+0x128], R18 ;  /* 0x0001281201007387 */ /* 0x0001e40000100a00 */
[----:B0-----:R-:W-:Y:S02]  /*ffca0*/  IMAD.MOV.U32 R18, RZ, RZ, R29 ;  /* 0x000000ffff127224 */ /* 0x001fe400078e001d */
[----:B------:R-:W-:Y:S01]  /*ffcb0*/  IMAD.MOV.U32 R19, RZ, RZ, R28 ;  /* 0x000000ffff137224 */ /* 0x000fe200078e001c */
[----:B------:R-:W4:Y:S01]  /*ffcc0*/  LDL.LU R29, [R1+0x5c0c] ;  /* 0x005c0c00011d7983 */ /* 0x000f220000300800 */
        /* <DEDUP_REMOVED lines=15> */
[C---:B---3--:R-:W-:Y:S11]  /*ffdc0*/  HMMA.16816.F32.BF16 R4, R20.reuse, R10, R4 ;  /* 0x0000000a1404723c */ /* 0x048ff60000041804 */
[----:B------:R-:W-:Y:S11]  /*ffdd0*/  @!UPT UIADD3 URZ, URZ, URZ, URZ ;  /* 0x0000003f3f3ff290 */ /* 0x000ff6000fffe03f */
[----:B------:R-:W-:Y:S01]  /*ffde0*/  @!UPT UIADD3 URZ, URZ, URZ, URZ ;  /* 0x0000003f3f3ff290 */ /* 0x000fe2000fffe03f */
[----:B------:R0:W-:Y:S01]  /*ffdf0*/  STL.64 [R1+0xf0], R4 ;  /* 0x0000f00401007387 */ /* 0x0001e20000100a00 */
[----:B------:R1:W-:Y:S03]  /*ffe00*/  STL.64 [R1+0xf8], R6 ;  /* 0x0000f80601007387 */ /* 0x0003e60000100a00 */
[----:B0-----:R-:W3:Y:S01]  /*ffe10*/  LDL.LU R4, [R1+0x8a0] ;  /* 0x0008a00001047983 */ /* 0x001ee20000300800 */
[C---:B--2---:R-:W-:Y:S11]  /*ffe20*/  HMMA.16816.F32.BF16 R8, R20.reuse, R26, R12 ;  /* 0x0000001a1408723c */ /* 0x044ff6000004180c */
[----:B------:R-:W-:Y:S11]  /*ffe30*/  @!UPT UIADD3 URZ, URZ, URZ, URZ ;  /* 0x0000003f3f3ff290 */ /* 0x000ff6000fffe03f */
[----:B------:R-:W-:Y:S01]  /*ffe40*/  @!UPT UIADD3 URZ, URZ, URZ, URZ ;  /* 0x0000003f3f3ff290 */ /* 0x000fe2000fffe03f */
[----:B------:R-:W-:Y:S01]  /*ffe50*/  STL.64 [R1+0xe0], R8 ;  /* 0x0000e00801007387 */ /* 0x000fe20000100a00 */
[----:B------:R-:W-:Y:S02]  /*ffe60*/  STL.64 [R1+0xe8], R10 ;  /* 0x0000e80a01007387 */ /* 0x000fe40000100a00 */
        /* <DEDUP_REMOVED lines=9> */
[----:B------:R-:W3:Y:S04]  /*fff00*/  LDL.64 R8, [R1+0x80] ;  /* 0x0000800001087983 */ /* 0x000ee80000100a00 */
[----:B---3--:R0:W-:Y:S04]  /*fff10*/  STL.64 [R1+0x5b80], R8 ;  /* 0x005b800801007387 */ /* 0x0081e80000100a00 */
[----:B0-----:R-:W3:Y:S01]  /*fff20*/  LDL.LU R8, [R1+0x860] ;  /* 0x0008600001087983 */ /* 0x001ee20000300800 */
[----:B------:R-:W3:Y:S02]  /*fff30*/  LDL.LU R9, [R1+0x864] ;  /* 0x0008640001097983 */ /* 0x000ee40000300800 */
[----:B------:R-:W2:Y:S02]  /*fff40*/  LDL.LU R10, [R1+0x868] ;  /* 0x00086800010a7983 */ /* 0x000ea40000300800 */
[----:B------:R-:W2:Y:S02]  /*fff50*/  LDL.LU R11, [R1+0x86c] ;  /* 0x00086c00010b7983 */ /* 0x000ea40000300800 */
[----:B--2---:R-:W-:Y:S01]  /*fff60*/  STL.64 [R1+0x5b90], R10 ;  /* 0x005b900a01007387 */ /* 0x004fe20000100a00 */
[----:B---3--:R0:W-:Y:S03]  /*fff70*/  STL.64 [R1+0x5b88], R8 ;  /* 0x005b880801007387 */ /* 0x0081e60000100a00 */
[----:B0-----:R-:W2:Y:S04]  /*fff80*/  LDL.64 R8, [R1+0xa0] ;  /* 0x0000a00001087983 */ /* 0x001ea80000100a00 */
[----:B--2---:R0:W-:Y:S04]  /*fff90*/  STL.64 [R1+0x5b98], R8 ;  /* 0x005b980801007387 */ /* 0x0041e80000100a00 */
[----:B0-----:R-:W2:Y:S01]  /*fffa0*/  LDL.LU R8, [R1+0x880] ;  /* 0x0008800001087983 */ /* 0x001ea20000300800 */
[----:B------:R-:W2:Y:S02]  /*fffb0*/  LDL.LU R9, [R1+0x884] ;  /* 0x0008840001097983 */ /* 0x000ea40000300800 */
[----:B------:R-:W3:Y:S02]  /*fffc0*/  LDL.LU R10, [R1+0x888] ;  /* 0x00088800010a7983 */ /* 0x000ee40000300800 */
[----:B------:R-:W3:Y:S01]  /*fffd0*/  LDL.LU R11, [R1+0x88c] ;  /* 0x00088c00010b7983 */ /* 0x000ee20000300800 */
[----:B------:R-:W-:Y:S01]  /*fffe0*/  HMMA.16816.F32.BF16 R20, R20, R18, R4 ;  /* 0x000000121414723c */ /* 0x000fe20000041804 */
[----:B---3--:R-:W-:Y:S01]  /*ffff0*/  STL.64 [R1+0x5ba8], R10 ;  /* 0x005ba80a01007387 */ /* 0x008fe20000100a00 */
[----:B--2---:R0:W-:Y:S03]  /*100000*/  STL.64 [R1+0x5ba0], R8 ;  /* 0x005ba00801007387 */ /* 0x0041e60000100a00 */
[----:B0-----:R-:W2:Y:S01]  /*100010*/  LDL.64 R8, [R1+0xc0] ;  /* 0x0000c00001087983 */ /* 0x001ea20000100a00 */
[----:B------:R-:W3:Y:S02]  /*100020*/  LDL.LU R12, [R1+0x840] ;  /* 0x00084000010c7983 */ /* 0x000ee40000300800 */
[----:B------:R-:W3:Y:S02]  /*100030*/  LDL.64 R24, [R1+0x70] ;  /* 0x0000700001187983 */ /* 0x000ee40000100a00 */
[----:B------:R-:W2:Y:S01]  /*100040*/  LDL.LU.64 R6, [R1+0x5bd0] ;  /* 0x005bd00001067983 */ /* 0x000ea20000300a00 */
[----:B------:R-:W2:Y:S01]  /*100050*/  LDL.LU.64 R4, [R1+0x5bc8] ;  /* 0x005bc80001047983 */ /* 0x000ea20000300a00 */
[----:B------:R-:W2:Y:S02]  /*100060*/  LDL.LU.64 R18, [R1+0x5bc0] ;  /* 0x005bc00001127983 */ /* 0x000ea40000300a00 */
[----:B------:R-:W2:Y:S02]  /*100070*/  LDL.LU.64 R16, [R1+0x5bb8] ;  /* 0x005bb80001107983 */ /* 0x000ea40000300a00 */
[----:B------:R-:W-:-:S02]  /*100080*/  IMAD.MOV.U32 R15, RZ, RZ, R0 ;  /* 0x000000ffff0f7224 */ /* 0x000fc400078e0000 */
[----:B------:R-:W-:Y:S02]  /*100090*/  IMAD.MOV.U32 R13, RZ, RZ, R3 ;  /* 0x000000ffff0d7224 */ /* 0x000fe400078e0003 */
[----:B------:R-:W-:-:S03]  /*1000a0*/  IMAD.MOV.U32 R14, RZ, RZ, R2 ;  /* 0x000000ffff0e7224 */ /* 0x000fc600078e0002 */
[----:B------:R0:W-:Y:S01]  /*1000b0*/  STL [R1+0xd0], R20 ;  /* 0x0000d01401007387 */ /* 0x0001e20000100800 */
[----:B------:R-:W-:Y:S02]  /*1000c0*/  IMAD.MOV.U32 R0, RZ, RZ, R23 ;  /* 0x000000ffff007224 */ /* 0x000fe400078e0017 */
[----:B------:R-:W-:Y:S02]  /*1000d0*/  IMAD.MOV.U32 R3, RZ, RZ, R21 ;  /* 0x000000ffff037224 */ /* 0x000fe400078e0015 */
[----:B------:R-:W-:Y:S02]  /*1000e0*/  IMAD.MOV.U32 R2, RZ, RZ, R22 ;  /* 0x000000ffff027224 */ /* 0x000fe400078e0016 */
[----:B------:R-:W-:Y:S02]  /*1000f0*/  IMAD.MOV.U32 R22, RZ, RZ, R28 ;  /* 0x000000ffff167224 */ /* 0x000fe400078e001c */
[----:B----4-:R-:W-:Y:S01]  /*100100*/  IMAD.MOV.U32 R23, RZ, RZ, R29 ;  /* 0x000000ffff177224 */ /* 0x010fe200078e001d */
[----:B0-----:R-:W4:Y:S01]  /*100110*/  LDL.LU R20, [R1+0x850] ;  /* 0x0008500001147983 */ /* 0x001f220000300800 */
[----:B------:R-:W4:Y:S02]  /*100120*/  LDL.LU R21, [R1+0x854] ;  /* 0x0008540001157983 */ /* 0x000f240000300800 */
[----:B------:R-:W3:Y:S02]  /*100130*/  LDL.LU R28, [R1+0x5bb4] ;  /* 0x005bb400011c7983 */ /* 0x000ee40000300800 */
[----:B------:R-:W3:Y:S01]  /*100140*/  LDL.LU R29, [R1+0x5bb0] ;  /* 0x005bb000011d7983 */ /* 0x000ee20000300800 */
[----:B------:R0:W-:Y:S04]  /*100150*/  STL [R1+0x53d0], R0 ;  /* 0x0053d00001007387 */ /* 0x0001e80000100800 */
[----:B0-----:R-:W3:Y:S01]  /*100160*/  LDL R0, [R1+0x3f88] ;  /* 0x003f880001007983 */ /* 0x001ee20000100800 */
[----:B------:R-:W-:Y:S02]  /*100170*/  STL [R1+0x53ac], R2 ;  /* 0x0053ac0201007387 */ /* 0x000fe40000100800 */
[----:B------:R-:W-:Y:S01]  /*100180*/  STL [R1+0x53a8], R3 ;  /* 0x0053a80301007387 */ /* 0x000fe20000100800 */
[C---:B--2---:R-:W-:Y:S11]  /*100190*/  HMMA.16816.F32.BF16 R4, R16.reuse, R8, R4 ;  /* 0x000000081004723c */ /* 0x044ff60000041804 */
[----:B------:R-:W-:Y:S11]  /*1001a0*/  @!UPT UIADD3 URZ, URZ, URZ, URZ ;  /* 0x0000003f3f3ff290 */ /* 0x000ff6000fffe03f */
[----:B------:R-:W-:Y:S01]  /*1001b0*/  @!UPT UIADD3 URZ, URZ, URZ, URZ ;  /* 0x0000003f3f3ff290 */ /* 0x000fe2000fffe03f */
[----:B------:R0:W-:Y:S01]  /*1001c0*/  STL.64 [R1+0x590], R4 ;  /* 0x0005900401007387 */ /* 0x0001e20000100a00 */
[----:B------:R1:W-:Y:S02]  /*1001d0*/  STL.64 [R1+0x598], R6 ;  /* 0x0005980601007387 */ /* 0x0003e40000100a00 */
[----:B------:R-:W2:Y:S02]  /*1001e0*/  LDL.LU.64 R10, [R1+0x5ba8] ;  /* 0x005ba800010a7983 */ /* 0x000ea40000300a00 */
[----:B0-----:R-:W-:Y:S02]  /*1001f0*/  IMAD.MOV.U32 R5, RZ, RZ, R8 ;  /* 0x000000ffff057224 */ /* 0x001fe400078e0008 */
[----:B-1----:R-:W-:Y:S02]  /*100200*/  IMAD.MOV.U32 R6, RZ, RZ, R9 ;  /* 0x000000ffff067224 */ /* 0x002fe400078e0009 */
[----:B------:R-:W2:Y:S03]  /*100210*/  LDL.LU.64 R8, [R1+0x5ba0] ;  /* 0x005ba00001087983 */ /* 0x000ea60000300a00 */
[----:B------:R-:W-:Y:S02]  /*100220*/  STL [R1+0x5ab4], R6 ;  /* 0x005ab40601007387 */ /* 0x000fe40000100800 */
[----:B------:R0:W-:Y:S02]  /*100230*/  STL [R1+0x5ab0], R5 ;  /* 0x005ab00501007387 */ /* 0x0001e40000100800 */
[----:B0-----:R-:W2:Y:S02]  /*100240*/  LDL.64 R4, [R1+0xb0] ;  /* 0x0000b00001047983 */ /* 0x001ea40000100a00 */
[----:B--2---:R-:W-:Y:S07]  /*100250*/  HMMA.16816.F32.BF16 R8, R16, R4, R8 ;  /* 0x000000041008723c */ /* 0x004fee0000041808 */
[----:B------:R-:W-:Y:S11]  /*100260*/  IMAD.MOV.U32 R4, RZ, RZ, R5 ;  /* 0x000000ffff047224 */ /* 0x000ff600078e0005 */
[----:B------:R-:W-:Y:S05]  /*100270*/  @!UPT UIADD3 URZ, URZ, URZ, URZ ;  /* 0x0000003f3f3ff290 */ /* 0x000fea000fffe03f */
[----:B------:R0:W-:Y:S01]  /*100280*/  STL.64 [R1+0x580], R8 ;  /* 0x0005800801007387 */ /* 0x0001e20000100a00 */
[----:B------:R-:W-:Y:S03]  /*100290*/  STL.64 [R1+0x588], R10 ;  /* 0x0005880a01007387 */ /* 0x000fe60000100a00 */
[----:B0-----:R-:W2:Y:S01]  /*1002a0*/  LDL.LU.64 R8, [R1+0x5b98] ;  /* 0x005b980001087983 */ /* 0x001ea20000300a00 */
[----:B------:R0:W-:Y:S03]  /*1002b0*/  STL [R1+0x5ab8], R4 ;  /* 0x005ab80401007387 */ /* 0x0001e60000100800 */
[----:B0-----:R-:W2:Y:S01]  /*1002c0*/  LDL.LU R4, [R1+0x870] ;  /* 0x0008700001047983 */ /* 0x001ea20000300800 */
[----:B------:R-:W2:Y:S02]  /*1002d0*/  LDL.LU R5, [R1+0x874] ;  /* 0x0008740001057983 */ /* 0x000ea40000300800 */
[----:B---3--:R-:W-:-:S02]  /*1002e0*/  IMAD.MOV.U32 R6, RZ, RZ, R29 ;  /* 0x000000ffff067224 */ /* 0x008fc400078e001d */
[----:B------:R-:W-:-:S07]  /*1002f0*/  IMAD.MOV.U32 R7, RZ, RZ, R28 ;  /* 0x000000ffff077224 */ /* 0x000fce00078e001c */
        /* <DEDUP_REMOVED lines=8> */
[----:B------:R-:W2:Y:S01]  /*100380*/  LDL.LU.64 R8, [R1+0x5b88] ;  /* 0x005b880001087983 */ /* 0x000ea20000300a00 */
[----:B------:R0:W-:Y:S02]  /*100390*/  STL [R1+0x5ac0], R5 ;  /* 0x005ac00501007387 */ /* 0x0001e40000100800 */
[----:B------:R-:W-:Y:S01]  /*1003a0*/  STL [R1+0x5abc], R6 ;  /* 0x005abc0601007387 */ /* 0x000fe20000100800 */
[----:B0-----:R-:W2:Y:S02]  /*1003b0*/  LDL.64 R4, [R1+0x90] ;  /* 0x0000900001047983 */ /* 0x001ea40000100a00 */
[----:B--2---:R-:W-:Y:S11]  /*1003c0*/  HMMA.16816.F32.BF16 R8, R16, R4, R8 ;  /* 0x000000041008723c */ /* 0x004ff60000041808 */
[----:B------:R-:W-:Y:S11]  /*1003d0*/  @!UPT UIADD3 URZ, URZ, URZ, URZ ;  /* 0x0000003f3f3ff290 */ /* 0x000ff6000fffe03f */
[----:B------:R-:W-:Y:S01]  /*1003e0*/  @!UPT UIADD3 URZ, URZ, URZ, URZ ;  /* 0x0000003f3f3ff290 */ /* 0x000fe2000fffe03f */
[----:B------:R0:W-:Y:S04]  /*1003f0*/  STL.64 [R1+0x560], R8 ;  /* 0x0005600801007387 */ /* 0x0001e80000100a00 */
[----:B0-----:R-:W4:Y:S01]  /*100400*/  LDL.LU.64 R8, [R1+0x5b80] ;  /* 0x005b800001087983 */ /* 0x001f220000300a00 */
[----:B------:R-:W-:Y:S02]  /*100410*/  IMAD.MOV.U32 R4, RZ, RZ, R5 ;  /* 0x000000ffff047224 */ /* 0x000fe400078e0005 */
[----:B------:R-:W-:-:S03]  /*100420*/  IMAD.MOV.U32 R28, RZ, RZ, R11 ;  /* 0x000000ffff1c7224 */ /* 0x000fc600078e000b */
[----:B------:R4:W-:Y:S02]  /*100430*/  STL [R1+0x5ac4], R4 ;  /* 0x005ac40401007387 */ /* 0x0009e40000100800 */
[----:B------:R0:W-:Y:S02]  /*100440*/  STL [R1+0x53d8], R28 ;  /* 0x0053d81c01007387 */ /* 0x0001e40000100800 */
[----:B------:R-:W-:-:S05]  /*100450*/  IMAD.MOV.U32 R29, RZ, RZ, R10 ;  /* 0x000000ffff1d7224 */ /* 0x000fca00078e000a */
[----:B------:R-:W-:Y:S01]  /*100460*/  STL [R1+0x53d4], R29 ;  /* 0x0053d41d01007387 */ /* 0x000fe20000100800 */
[----:B----4-:R-:W-:Y:S01]  /*100470*/  HMMA.16816.F32.BF16 R4, R16, R8, R20 ;  /* 0x000000081004723c */ /* 0x010fe20000041814 */
[----:B0-----:R-:W-:Y:S02]  /*100480*/  IMAD.MOV.U32 R28, RZ, RZ, R8 ;  /* 0x000000ffff1c7224 */ /* 0x001fe400078e0008 */
[----:B------:R-:W-:-:S05]  /*100490*/  IMAD.MOV.U32 R3, RZ, RZ, R9 ;  /* 0x000000ffff037224 */ /* 0x000fca00078e0009 */
[----:B------:R-:W-:Y:S01]  /*1004a0*/  HMMA.16816.F32.BF16 R8, R16, R24, R12 ;  /* 0x000000181008723c */ /* 0x000fe2000004180c */
[----:B------:R-:W0:Y:S11]  /*1004b0*/  LDSM.16.MT88.4 R20, [R0+0x4e000] ;  /* 0x04e000000014783b */ /* 0x000e360000004200 */
[----:B------:R-:W-:Y:S03]  /*1004c0*/  @!UPT UIADD3 URZ, URZ, URZ, URZ ;  /* 0x0000003f3f3ff290 */ /* 0x000fe6000fffe03f */
[----:B------:R-:W-:Y:S01]  /*1004d0*/  STL.64 [R1+0x550], R4 ;  /* 0x0005500401007387 */ /* 0x000fe20000100a00 */
[----:B------:R-:W-:Y:S02]  /*1004e0*/  STL.64 [R1+0x558], R6 ;  /* 0x0005580601007387 */ /* 0x000fe40000100a00 */
[----:B------:R-:W-:Y:S02]  /*1004f0*/  STL [R1+0x5acc], R3 ;  /* 0x005acc0301007387 */ /* 0x000fe40000100800 */
[----:B------:R-:W-:Y:S03]  /*100500*/  STL [R1+0x5ac8], R28 ;  /* 0x005ac81c01007387 */ /* 0x000fe60000100800 */
[----:B------:R1:W-:Y:S01]  /*100510*/  STL.64 [R1+0x540], R8 ;  /* 0x0005400801007387 */ /* 0x0003e20000100a00 */
[----:B------:R2:W-:Y:S03]  /*100520*/  STL.64 [R1+0x548], R10 ;  /* 0x0005480a01007387 */ /* 0x0005e60000100a00 */
[----:B-1----:R-:W3:Y:S01]  /*100530*/  LDL.LU R8, [R1+0xa30] ;  /* 0x000a300001087983 */ /* 0x002ee20000300800 */
[----:B------:R-:W3:Y:S02]  /*100540*/  LDL.LU R9, [R1+0xa34] ;  /* 0x000a340001097983 */ /* 0x000ee40000300800 */
[----:B--2---:R-:W2:Y:S02]  /*100550*/  LDL.LU R10, [R1+0xa38] ;  /* 0x000a3800010a7983 */ /* 0x004ea40000300800 */
[----:B------:R-:W2:Y:S02]  /*100560*/  LDL.LU R11, [R1+0xa3c] ;  /* 0x000a3c00010b7983 */ /* 0x000ea40000300800 */
[----:B------:R-:W-:-:S02]  /*100570*/  IMAD.MOV.U32 R5, RZ, RZ, R24 ;  /* 0x000000ffff057224 */ /* 0x000fc400078e0018 */
[----:B------:R-:W-:Y:S01]  /*100580*/  IMAD.MOV.U32 R6, RZ, RZ, R25 ;  /* 0x000000ffff067224 */ /* 0x000fe200078e0019 */
[----:B--2---:R-:W-:Y:S01]  /*100590*/  STL.64 [R1+0x5ae8], R10 ;  /* 0x005ae80a01007387 */ /* 0x004fe20000100a00 */
[----:B---3--:R1:W-:Y:S03]  /*1005a0*/  STL.64 [R1+0x5ae0], R8 ;  /* 0x005ae00801007387 */ /* 0x0083e60000100a00 */
[----:B-1----:R-:W2:Y:S01]  /*1005b0*/  LDL.LU R8, [R1+0xa40] ;  /* 0x000a400001087983 */ /* 0x002ea20000300800 */
[----:B------:R-:W2:Y:S02]  /*1005c0*/  LDL.LU R9, [R1+0xa44] ;  /* 0x000a440001097983 */ /* 0x000ea40000300800 */
[----:B------:R-:W3:Y:S02]  /*1005d0*/  LDL.LU R10, [R1+0xa48] ;  /* 0x000a4800010a7983 */ /* 0x000ee40000300800 */
[----:B------:R-:W3:Y:S01]  /*1005e0*/  LDL.LU R11, [R1+0xa4c] ;  /* 0x000a4c00010b7983 */ /* 0x000ee20000300800 */
[----:B------:R-:W4:Y:S01]  /*1005f0*/  LDL.LU R12, [R1+0xa50] ;  /* 0x000a5000010c7983 */ /* 0x000f220000300800 */
[----:B------:R-:W4:Y:S02]  /*100600*/  LDL.LU R13, [R1+0xa54] ;  /* 0x000a5400010d7983 */ /* 0x000f240000300800 */
[----:B------:R-:W2:Y:S02]  /*100610*/  LDL.LU R14, [R1+0xa58] ;  /* 0x000a5800010e7983 */ /* 0x000ea40000300800 */
[----:B------:R-:W2:Y:S01]  /*100620*/  LDL.LU R15, [R1+0xa5c] ;  /* 0x000a5c00010f7983 */ /* 0x000ea20000300800 */
[----:B------:R-:W2:Y:S04]  /*100630*/  LDL.64 R24, [R1+0x40] ;  /* 0x0000400001187983 */ /* 0x000ea80000100a00 */
[----:B--2---:R1:W-:Y:S04]  /*100640*/  STL.64 [R1+0x5b60], R24 ;  /* 0x005b601801007387 */ /* 0x0043e80000100a00 */
[----:B-1----:R-:W2:Y:S04]  /*100650*/  LDL.64 R24, [R1+0x50] ;  /* 0x0000500001187983 */ /* 0x002ea80000100a00 */
[----:B--2---:R1:W-:Y:S04]  /*100660*/  STL.64 [R1+0x5b68], R24 ;  /* 0x005b681801007387 */ /* 0x0043e80000100a00 */
[----:B-1----:R-:W2:Y:S01]  /*100670*/  LDL.64 R24, [R1+0x60] ;  /* 0x0000600001187983 */ /* 0x002ea20000100a00 */
[----:B------:R-:W-:Y:S02]  /*100680*/  STL.64 [R1+0x5b10], R14 ;  /* 0x005b100e01007387 */ /* 0x000fe40000100a00 */
[----:B----4-:R1:W-:Y:S02]  /*100690*/  STL.64 [R1+0x5b08], R12 ;  /* 0x005b080c01007387 */ /* 0x0103e40000100a00 */
[----:B-1----:R-:W4:Y:S04]  /*1006a0*/  LDL.64 R12, [R1+0x10] ;  /* 0x00001000010c7983 */ /* 0x002f280000100a00 */
[----:B----4-:R1:W-:Y:S04]  /*1006b0*/  STL.64 [R1+0x5b20], R12 ;  /* 0x005b200c01007387 */ /* 0x0103e80000100a00 */
[----:B-1----:R-:W4:Y:S04]  /*1006c0*/  LDL.64 R12, [R1+0x20] ;  /* 0x00002000010c7983 */ /* 0x002f280000100a00 */
[----:B----4-:R1:W-:Y:S04]  /*1006d0*/  STL.64 [R1+0x5b38], R12 ;  /* 0x005b380c01007387 */ /* 0x0103e80000100a00 */
[----:B-1----:R-:W4:Y:S04]  /*1006e0*/  LDL.64 R12, [R1+0x30] ;  /* 0x00003000010c7983 */ /* 0x002f280000100a00 */
[----:B----4-:R1:W-:Y:S04]  /*1006f0*/  STL.64 [R1+0x5b50], R12 ;  /* 0x005b500c01007387 */ /* 0x0103e80000100a00 */
        /* <DEDUP_REMOVED lines=8> */
[----:B------:R-:W2:Y:S02]  /*100780*/  LDL.LU R14, [R1+0x8c8] ;  /* 0x0008c800010e7983 */ /* 0x000ea40000300800 */
[----:B------:R-:W2:Y:S01]  /*100790*/  LDL.LU R15, [R1+0x8cc] ;  /* 0x0008cc00010f7983 */ /* 0x000ea20000300800 */
[----:B---3--:R-:W-:Y:S01]  /*1007a0*/  STL.64 [R1+0x5af8], R10 ;  /* 0x005af80a01007387 */ /* 0x008fe20000100a00 */
[----:B------:R1:W-:Y:S03]  /*1007b0*/  STL.64 [R1+0x5af0], R8 ;  /* 0x005af00801007387 */ /* 0x0003e60000100a00 */
[----:B-1----:R-:W3:Y:S04]  /*1007c0*/  LDL R8, [R1] ;  /* 0x0000000001087983 */ /* 0x002ee80000100800 */
[----:B------:R-:W3:Y:S04]  /*1007d0*/  LDL R9, [R1+0x4] ;  /* 0x0000040001097983 */ /* 0x000ee80000100800 */
[----:B---3--:R1:W-:Y:S04]  /*1007e0*/  STL.64 [R1+0x5b18], R8 ;  /* 0x005b180801007387 */ /* 0x0083e80000100a00 */
[----:B-1----:R-:W3:Y:S01]  /*1007f0*/  LDL.LU R8, [R1+0xa60] ;  /* 0x000a600001087983 */ /* 0x002ee20000300800 */
[----:B------:R-:W3:Y:S02]  /*100800*/  LDL.LU R9, [R1+0xa64] ;  /* 0x000a640001097983 */ /* 0x000ee40000300800 */
[----:B------:R-:W4:Y:S02]  /*100810*/  LDL.LU R10, [R1+0xa68] ;  /* 0x000a6800010a7983 */ /* 0x000f240000300800 */
[----:B------:R-:W4:Y:S01]  /*100820*/  LDL.LU R11, [R1+0xa6c] ;  /* 0x000a6c00010b7983 */ /* 0x000f220000300800 */
[----:B--2---:R-:W-:Y:S01]  /*100830*/  HMMA.16816.F32.BF16 R12, R16, R24, R12 ;  /* 0x00000018100c723c */ /* 0x004fe2000004180c */
[----:B----4-:R-:W-:Y:S01]  /*100840*/  STL.64 [R1+0x5b30], R10 ;  /* 0x005b300a01007387 */ /* 0x010fe20000100a00 */
[----:B---3--:R1:W-:Y:S03]  /*100850*/  STL.64 [R1+0x5b28], R8 ;  /* 0x005b280801007387 */ /* 0x0083e60000100a00 */
[----:B-1----:R-:W2:Y:S01]  /*100860*/  LDL.LU R8, [R1+0xa70] ;  /* 0x000a700001087983 */ /* 0x002ea20000300800 */
[----:B------:R-:W2:Y:S02]  /*100870*/  LDL.LU R9, [R1+0xa74] ;  /* 0x000a740001097983 */ /* 0x000ea40000300800 */
[----:B------:R-:W3:Y:S02]  /*100880*/  LDL.LU R10, [R1+0xa78] ;  /* 0x000a7800010a7983 */ /* 0x000ee40000300800 */
[----:B------:R-:W3:Y:S02]  /*100890*/  LDL.LU R11, [R1+0xa7c] ;  /* 0x000a7c00010b7983 */ /* 0x000ee40000300800 */
[----:B------:R-:W-:-:S02]  /*1008a0*/  IMAD.MOV.U32 R7, RZ, RZ, R24 ;  /* 0x000000ffff077224 */ /* 0x000fc400078e0018 */
[----:B------:R-:W-:Y:S01]  /*1008b0*/  IMAD.MOV.U32 R29, RZ, RZ, R25 ;  /* 0x000000ffff1d7224 */ /* 0x000fe200078e0019 */
[----:B---3--:R-:W-:Y:S01]  /*1008c0*/  STL.64 [R1+0x5b48], R10 ;  /* 0x005b480a01007387 */ /* 0x008fe20000100a00 */
[----:B--2---:R1:W-:Y:S03]  /*1008d0*/  STL.64 [R1+0x5b40], R8 ;  /* 0x005b400801007387 */ /* 0x0043e60000100a00 */
[----:B-1----:R-:W2:Y:S01]  /*1008e0*/  LDL.LU R8, [R1+0xa80] ;  /* 0x000a800001087983 */ /* 0x002ea20000300800 */
[----:B------:R-:W2:Y:S02]  /*1008f0*/  LDL.LU R9, [R1+0xa84] ;  /* 0x000a840001097983 */ /* 0x000ea40000300800 */
[----:B------:R-:W2:Y:S02]  /*100900*/  LDL.LU R10, [R1+0xa88] ;  /* 0x000a8800010a7983 */ /* 0x000ea40000300800 */
[----:B------:R-:W2:Y:S01]  /*100910*/  LDL.LU R11, [R1+0xa8c] ;  /* 0x000a8c00010b7983 */ /* 0x000ea20000300800 */
[----:B------:R-:W-:Y:S01]  /*100920*/  STL [R1+0x5ad0], R5 ;  /* 0x005ad00501007387 */ /* 0x000fe20000100800 */
[----:B0-----:R-:W-:Y:S02]  /*100930*/  STL.64 [R1+0x5980], R22 ;  /* 0x0059801601007387 */ /* 0x001fe40000100a00 */
[----:B------:R0:W-:Y:S02]  /*100940*/  STL.64 [R1+0x5978], R20 ;  /* 0x0059781401007387 */ /* 0x0001e40000100a00 */
        /* <DEDUP_REMOVED lines=51> */
[----:B------:R1:W-:Y:S03]  /*100c80*/  STL.64 [R1+0x878], R10 ;  /* 0x0008780a01007387 */ /* 0x0003e60000100a00 */
[----:B0-----:R-:W1:Y:S01]  /*100c90*/  LDL.LU.64 R8, [R1+0x5b18] ;  /* 0x005b180001087983 */ /* 0x001e620000300a00 */
[----:B------:R-:W1:Y:S02]  /*100ca0*/  LDL.LU.64 R14, [R1+0x5b10] ;  /* 0x005b1000010e7983 */ /* 0x000e640000300a00 */
[----:B------:R-:W1:Y:S02]  /*100cb0*/  LDL.LU.64 R12, [R1+0x5b08] ;  /* 0x005b0800010c7983 */ /* 0x000e640000300a00 */
[C---:B-1----:R-:W-:Y:S01]  /*100cc0*/  HMMA.16816.F32.BF16 R8, R16.reuse, R8, R12 ;  /* 0x000000081008723c */ /* 0x042fe2000004180c */
[----:B------:R-:W2:Y:S11]  /*100cd0*/  LDL.LU.64 R12, [R1+0x5b00] ;  /* 0x005b0000010c7983 */ /* 0x000eb60000300a00 */
[----:B------:R-:W-:Y:S11]  /*100ce0*/  @!UPT UIADD3 URZ, URZ, URZ, URZ ;  /* 0x0000003f3f3ff290 */ /* 0x000ff6000fffe03f */
[----:B------:R-:W-:Y:S01]  /*100cf0*/  STL [R1+0x860], R8 ;  /* 0x0008600801007387 */ /* 0x000fe20000100800 */
[----:B------:R0:W-:Y:S02]  /*100d00*/  STL [R1+0x86c], R11 ;  /* 0x00086c0b01007387 */ /* 0x0001e40000100800 */
[----:B------:R-:W-:Y:S02]  /*100d10*/  IMAD.MOV.U32 R15, RZ, RZ, R10 ;  /* 0x000000ffff0f7224 */ /* 0x000fe400078e000a */
[----:B------:R-:W-:Y:S01]  /*100d20*/  IMAD.MOV.U32 R14, RZ, RZ, R9 ;  /* 0x000000ffff0e7224 */ /* 0x000fe200078e0009 */
[----:B0-----:R-:W3:Y:S01]  /*100d30*/  LDL.LU.64 R10, [R1+0x5af8] ;  /* 0x005af800010a7983 */ /* 0x001ee20000300a00 */
[----:B------:R-:W3:Y:S02]  /*100d40*/  LDL.LU.64 R8, [R1+0x5af0] ;  /* 0x005af00001087983 */ /* 0x000ee40000300a00 */
[----:B------:R-:W4:Y:S02]  /*100d50*/  LDL R2, [R1+0x3f84] ;  /* 0x003f840001027983 */ /* 0x000f240000100800 */
[----:B------:R-:W-:Y:S01]  /*100d60*/  STL [R1+0x53e0], R15 ;  /* 0x0053e00f01007387 */ /* 0x000fe20000100800 */
[----:B------:R-:W-:Y:S01]  /*100d70*/  STL [R1+0x53dc], R14 ;  /* 0x0053dc0e01007387 */ /* 0x000fe20000100800 */
        /* <DEDUP_REMOVED lines=11> */
[----:B------:R0:W-:Y:S01]  /*100e30*/  STL.64 [R1+0x840], R8 ;  /* 0x0008400801007387 */ /* 0x0001e20000100a00 */
[----:B------:R-:W-:Y:S03]  /*100e40*/  STL.64 [R1+0x848], R10 ;  /* 0x0008480a01007387 */ /* 0x000fe60000100a00 */
[----:B0-----:R-:W2:Y:S01]  /*100e50*/  LDL.LU.64 R8, [R1+0x5ad8] ;  /* 0x005ad80001087983 */ /* 0x001ea20000300a00 */
[----:B------:R0:W-:Y:S03]  /*100e60*/  STL.64 [R1+0x5998], R12 ;  /* 0x0059980c01007387 */ /* 0x0001e60000100a00 */
[----:B0-----:R-:W2:Y:S01]  /*100e70*/  LDL.LU R12, [R1+0x7b0] ;  /* 0x0007b000010c7983 */ /* 0x001ea20000300800 */
[----:B------:R-:W2:Y:S02]  /*100e80*/  LDL.LU R13, [R1+0x7b4] ;  /* 0x0007b400010d7983 */ /* 0x000ea40000300800 */
[----:B------:R-:W2:Y:S02]  /*100e90*/  LDL.LU R14, [R1+0x7b8] ;  /* 0x0007b800010e7983 */ /* 0x000ea40000300800 */
[----:B------:R-:W2:Y:S02]  /*100ea0*/  LDL.LU R15, [R1+0x7bc] ;  /* 0x0007bc00010f7983 */ /* 0x000ea40000300800 */
[----:B--2---:R-:W-:Y:S11]  /*100eb0*/  HMMA.16816.F32.BF16 R16, R16, R8, R12 ;  /* 0x000000081010723c */ /* 0x004ff6000004180c */
[----:B------:R-:W-:Y:S11]  /*100ec0*/  @!UPT UIADD3 URZ, URZ, URZ, URZ ;  /* 0x0000003f3f3ff290 */ /* 0x000ff6000fffe03f */
[----:B------:R-:W-:Y:S01]  /*100ed0*/  @!UPT UIADD3 URZ, URZ, URZ, URZ ;  /* 0x0000003f3f3ff290 */ /* 0x000fe2000fffe03f */
[----:B------:R-:W-:Y:S01]  /*100ee0*/  STL.64 [R1+0x530], R16 ;  /* 0x0005301001007387 */ /* 0x000fe20000100a00 */
[----:B------:R-:W2:Y:S02]  /*100ef0*/  LDL.LU R12, [R1+0x7e0] ;  /* 0x0007e000010c7983 */ /* 0x000ea40000300800 */
[----:B------:R-:W2:Y:S02]  /*100f00*/  LDL.LU R13, [R1+0x7e4] ;  /* 0x0007e400010d7983 */ /* 0x000ea40000300800 */
[----:B------:R-:W3:Y:S01]  /*100f10*/  LDL.LU R14, [R1+0x7e8] ;  /* 0x0007e800010e7983 */ /* 0x000ee20000300800 */
[----:B------:R-:W3:Y:S04]  /*100f20*/  LDL.LU R15, [R1+0x7ec] ;  /* 0x0007ec00010f7983 */ /* 0x000ee80000300800 */
[----:B---3--:R-:W-:Y:S01]  /*100f30*/  STL.64 [R1+0x59a8], R14 ;  /* 0x0059a80e01007387 */ /* 0x008fe20000100a00 */
[----:B--2---:R0:W-:Y:S02]  /*100f40*/  STL.64 [R1+0x59a0], R12 ;  /* 0x0059a00c01007387 */ /* 0x0041e40000100a00 */
[----:B0-----:R-:W-:-:S02]  /*100f50*/  IMAD.MOV.U32 R12, RZ, RZ, R5 ;  /* 0x000000ffff0c7224 */ /* 0x001fc400078e0005 */
[----:B------:R-:W-:Y:S01]  /*100f60*/  IMAD.MOV.U32 R13, RZ, RZ, R3 ;  /* 0x000000ffff0d7224 */ /* 0x000fe200078e0003 */
[----:B------:R-:W2:Y:S01]  /*100f70*/  LDL.LU R5, [R1+0x5ad0] ;  /* 0x005ad00001057983 */ /* 0x000ea20000300800 */
[----:B------:R-:W3:Y:S03]  /*100f80*/  LDL.LU R3, [R1+0x5acc] ;  /* 0x005acc0001037983 */ /* 0x000ee60000300800 */
[----:B------:R0:W-:Y:S02]  /*100f90*/  STL.64 [R1+0x59b8], R12 ;  /* 0x0059b80c01007387 */ /* 0x0001e40000100a00 */
[----:B0-----:R-:W-:Y:S02]  /*100fa0*/  IMAD.MOV.U32 R12, RZ, RZ, R27 ;  /* 0x000000ffff0c7224 */ /* 0x001fe400078e001b */
[----:B------:R-:W-:-:S05]  /*100fb0*/  IMAD.MOV.U32 R13, RZ, RZ, R26 ;  /* 0x000000ffff0d7224 */ /* 0x000fca00078e001a */
[----:B------:R-:W-:Y:S01]  /*100fc0*/  STL.64 [R1+0x59d0], R12 ;  /* 0x0059d00c01007387 */ /* 0x000fe20000100a00 */
[----:B------:R-:W2:Y:S03]  /*100fd0*/  LDL.64 R24, [R1] ;  /* 0x0000000001187983 */ /* 0x000ea60000100a00 */
[----:B--2---:R0:W-:Y:S04]  /*100fe0*/  STL.64 [R1+0x59b0], R24 ;  /* 0x0059b01801007387 */ /* 0x0041e80000100a00 */
        /* <DEDUP_REMOVED lines=17> */
[----:B------:R0:W-:Y:S01]  /*101100*/  STL.64 [R1+0x5a00], R12 ;  /* 0x005a000c01007387 */ /* 0x0001e20000100a00 */
[----:B------:R-:W-:Y:S02]  /*101110*/  IMAD.MOV.U32 R10, RZ, RZ, R18 ;  /* 0x000000ffff0a7224 */ /* 0x000fe400078e0012 */
[----:B------:R-:W-:Y:S02]  /*101120*/  IMAD.MOV.U32 R11, RZ, RZ, R19 ;  /* 0x000000ffff0b7224 */ /* 0x000fe400078e0013 */
[----:B0-----:R-:W-:Y:S02]  /*101130*/  IMAD.MOV.U32 R12, RZ, RZ, R21 ;  /* 0x000000ffff0c7224 */ /* 0x001fe400078e0015 */
[----:B------:R-:W-:Y:S02]  /*101140*/  IMAD.MOV.U32 R13, RZ, RZ, R20 ;  /* 0x000000ffff0d7224 */ /* 0x000fe400078e0014 */
[----:B------:R-:W-:Y:S02]  /*101150*/  IMAD.MOV.U32 R20, RZ, RZ, R5 ;  /* 0x000000ffff147224 */ /* 0x000fe400078e0005 */
[----:B------:R-:W-:Y:S01]  /*101160*/  IMAD.MOV.U32 R21, RZ, RZ, R6 ;  /* 0x000000ffff157224 */ /* 0x000fe200078e0006 */
        /* <DEDUP_REMOVED lines=8> */
[----:B------:R-:W-:Y:S02]  /*1011f0*/  STL.64 [R1+0x5a30], R20 ;  /* 0x005a301401007387 */ /* 0x000fe40000100a00 */
[----:B------:R-:W2:Y:S01]  /*101200*/  LDL.LU R16, [R1+0x270] ;  /* 0x0002700001107983 */ /* 0x000ea20000300800 */
[----:B------:R-:W2:Y:S01]  /*101210*/  LDL.LU R17, [R1+0x274] ;  /* 0x0002740001117983 */ /* 0x000ea20000300800 */
[----:B------:R-:W2:Y:S02]  /*101220*/  LDL.LU R18, [R1+0x278] ;  /* 0x0002780001127983 */ /* 0x000ea40000300800 */
[----:B------:R-:W2:Y:S02]  /*101230*/  LDL.LU R19, [R1+0x27c] ;  /* 0x00027c0001137983 */ /* 0x000ea40000300800 */
[----:B--2---:R-:W-:Y:S01]  /*101240*/  STL.64 [R1+0x5a40], R18 ;  /* 0x005a401201007387 */ /* 0x004fe20000100a00 */
[----:B------:R0:W-:Y:S03]  /*101250*/  STL.64 [R1+0x5a38], R16 ;  /* 0x005a381001007387 */ /* 0x0001e60000100a00 */
[----:B0-----:R-:W2:Y:S01]  /*101260*/  LDL R16, [R1+0x90] ;  /* 0x0000900001107983 */ /* 0x001ea20000100800 */
[----:B---3--:R-:W-:-:S02]  /*101270*/  IMAD.MOV.U32 R17, RZ, RZ, R4 ;  /* 0x000000ffff117224 */ /* 0x008fc400078e0004 */
[----:B------:R-:W3:Y:S03]  /*101280*/  LDL.LU R4, [R1+0x5ab8] ;  /* 0x005ab80001047983 */ /* 0x000ee60000300800 */
[----:B--2---:R0:W-:Y:S01]  /*101290*/  STL.64 [R1+0x5a58], R16 ;  /* 0x005a581001007387 */ /* 0x0041e20000100a00 */
        /* <DEDUP_REMOVED lines=37> */
[----:B0-----:R-:W3:Y:S01]  /*1014f0*/  LDL.LU R20, [R1+0x4a0] ;  /* 0x0004a00001147983 */ /* 0x001ee20000300800 */
[----:B------:R-:W3:Y:S02]  /*101500*/  LDL.LU R21, [R1+0x4a4] ;  /* 0x0004a40001157983 */ /* 0x000ee40000300800 */
[----:B------:R-:W3:Y:S02]  /*101510*/  LDL.LU R22, [R1+0x4a8] ;  /* 0x0004a80001167983 */ /* 0x000ee40000300800 */
[----:B------:R-:W3:Y:S01]  /*101520*/  LDL.LU R23, [R1+0x4ac] ;  /* 0x0004ac0001177983 */ /* 0x000ee20000300800 */
        /* <DEDUP_REMOVED lines=8> */
[----:B------:R-:W3:Y:S04]  /*1015b0*/  LDL.LU R7, [R1+0x5aa0] ;  /* 0x005aa00001077983 */ /* 0x000ee80000300800 */
[----:B--2---:R-:W-:Y:S01]  /*1015c0*/  STL.64 [R1+0x5a10], R26 ;  /* 0x005a101a01007387 */ /* 0x004fe20000100a00 */
[----:B------:R0:W-:Y:S03]  /*1015d0*/  STL.64 [R1+0x5a08], R24 ;  /* 0x005a081801007387 */ /* 0x0001e60000100a00 */
        /* <DEDUP_REMOVED lines=11> */
[----:B------:R-:W-:Y:S01]  /*101690*/  STL [R1+0x55f4], R11 ;  /* 0x0055f40b01007387 */ /* 0x000fe20000100800 */
[----:B------:R-:W-:Y:S02]  /*1016a0*/  STL [R1+0x55f0], R10 ;  /* 0x0055f00a01007387 */ /* 0x000fe40000100800 */
[----:B------:R-:W-:Y:S02]  /*1016b0*/  STL.64 [R1+0x5988], R8 ;  /* 0x0059880801007387 */ /* 0x000fe40000100a00 */
[----:B------:R-:W3:Y:S01]  /*1016c0*/  LDL.LU.64 R22, [R1+0x5a98] ;  /* 0x005a980001167983 */ /* 0x000ee20000300a00 */
[----:B------:R-:W3:Y:S06]  /*1016d0*/  LDL.LU.64 R20, [R1+0x5a90] ;  /* 0x005a900001147983 */ /* 0x000eec0000300a00 */
        /* <DEDUP_REMOVED lines=27> */
[----:B---3--:R-:W-:Y:S02]  /*101890*/  HMMA.16816.F32.BF16 R8, R4, R8, R20 ;  /* 0x000000080408723c */ /* 0x008fe40000041814 */
[----:B------:R-:W4:Y:S01]  /*1018a0*/  LDL.LU.64 R20, [R1+0x5a30] ;  /* 0x005a300001147983 */ /* 0x000f220000300a00 */
[----:B------:R-:W-:-:S07]  /*1018b0*/  IMAD.MOV.U32 R13, RZ, RZ, R29 ;  /* 0x000000ffff0d7224 */ /* 0x000fce00078e001d */
[C---:B--2---:R-:W-:Y:S11]  /*1018c0*/  HMMA.16816.F32.BF16 R12, R4.reuse, R12, R24 ;  /* 0x0000000c040c723c */ /* 0x044ff60000041818 */
[----:B------:R-:W-:Y:S02]  /*1018d0*/  @!UPT UIADD3 URZ, URZ, URZ, URZ ;  /* 0x0000003f3f3ff290 */ /* 0x000fe4000fffe03f */
[----:B------:R0:W-:Y:S01]  /*1018e0*/  STL.64 [R1+0x300], R8 ;  /* 0x0003000801007387 */ /* 0x0001e20000100a00 */
[----:B------:R1:W-:Y:S03]  /*1018f0*/  STL.64 [R1+0x308], R10 ;  /* 0x0003080a01007387 */ /* 0x0003e60000100a00 */
[----:B0-----:R-:W2:Y:S01]  /*101900*/  LDL.LU R8, [R1+0x7c0] ;  /* 0x0007c00001087983 */ /* 0x001ea20000300800 */
[----:B------:R-:W2:Y:S02]  /*101910*/  LDL.LU R9, [R1+0x7c4] ;  /* 0x0007c40001097983 */ /* 0x000ea40000300800 */
[----:B-1----:R-:W2:Y:S02]  /*101920*/  LDL.LU R10, [R1+0x7c8] ;  /* 0x0007c800010a7983 */ /* 0x002ea40000300800 */
[----:B------:R-:W2:Y:S01]  /*101930*/  LDL.LU R11, [R1+0x7cc] ;  /* 0x0007cc00010b7983 */ /* 0x000ea20000300800 */
[C---:B----4-:R-:W-:Y:S01]  /*101940*/  HMMA.16816.F32.BF16 R20, R4.reuse, R20, R16 ;  /* 0x000000140414723c */ /* 0x050fe20000041810 */
[----:B------:R-:W0:Y:S11]  /*101950*/  LDSM.16.MT88.4 R16, [R0+0x4e080] ;  /* 0x04e080000010783b */ /* 0x000e360000004200 */
[----:B------:R-:W-:Y:S11]  /*101960*/  @!UPT UIADD3 URZ, URZ, URZ, URZ ;  /* 0x0000003f3f3ff290 */ /* 0x000ff6000fffe03f */
[----:B------:R1:W-:Y:S01]  /*101970*/  STL.64 [R1+0x2f0], R20 ;  /* 0x0002f01401007387 */ /* 0x0003e20000100a00 */
[----:B------:R3:W-:Y:S03]  /*101980*/  STL.64 [R1+0x2f8], R22 ;  /* 0x0002f81601007387 */ /* 0x0007e60000100a00 */
[----:B-1----:R-:W4:Y:S01]  /*101990*/  LDL.LU R20, [R1+0x260] ;  /* 0x0002600001147983 */ /* 0x002f220000300800 */
[----:B------:R-:W4:Y:S02]  /*1019a0*/  LDL.LU R21, [R1+0x264] ;  /* 0x0002640001157983 */ /* 0x000f240000300800 */
[----:B---3--:R-:W4:Y:S02]  /*1019b0*/  LDL.LU R22, [R1+0x268] ;  /* 0x0002680001167983 */ /* 0x008f240000300800 */
[----:B------:R-:W4:Y:S01]  /*1019c0*/  LDL.LU R23, [R1+0x26c] ;  /* 0x00026c0001177983 */ /* 0x000f220000300800 */
[----:B0-----:R-:W-:Y:S01]  /*1019d0*/  STL.64 [R1+0x5870], R18 ;  /* 0x0058701201007387 */ /* 0x001fe20000100a00 */
[----:B------:R0:W-:Y:S03]  /*1019e0*/  STL.64 [R1+0x5868], R16 ;  /* 0x0058681001007387 */ /* 0x0001e60000100a00 */
[----:B0-----:R-:W3:Y:S01]  /*1019f0*/  LDL.LU R16, [R1+0x7d0] ;  /* 0x0007d00001107983 */ /* 0x001ee20000300800 */
[----:B------:R-:W3:Y:S02]  /*101a00*/  LDL.LU R17, [R1+0x7d4] ;  /* 0x0007d40001117983 */ /* 0x000ee40000300800 */
[----:B------:R-:W3:Y:S02]  /*101a10*/  LDL.LU R18, [R1+0x7d8] ;  /* 0x0007d80001127983 */ /* 0x000ee40000300800 */
[----:B------:R-:W3:Y:S01]  /*101a20*/  LDL.LU R19, [R1+0x7dc] ;  /* 0x0007dc0001137983 */ /* 0x000ee20000300800 */
        /* <DEDUP_REMOVED lines=45> */
[----:B------:R-:W-:Y:S03]  /*101d00*/  STL.64 [R1+0x6c8], R14 ;  /* 0x0006c80e01007387 */ /* 0x000fe60000100a00 */
[----:B0-----:R-:W2:Y:S01]  /*101d10*/  LDL.LU.64 R12, [R1+0x5998] ;  /* 0x00599800010c7983 */ /* 0x001ea20000300a00 */
[----:B------:R-:W3:Y:S02]  /*101d20*/  LDL.LU.64 R24, [R1+0x5990] ;  /* 0x0059900001187983 */ /* 0x000ee40000300a00 */
[C---:B---3--:R-:W-:Y:S11]  /*101d30*/  HMMA.16816.F32.BF16 R16, R4.reuse, R24, R16 ;  /* 0x000000180410723c */ /* 0x048ff60000041810 */
        /* <DEDUP_REMOVED lines=8> */
[----:B--2---:R-:W-:Y:S01]  /*101dc0*/  STL.64 [R1+0x5970], R18 ;  /* 0x0059701201007387 */ /* 0x004fe20000100a00 */
[----:B---3--:R0:W-:Y:S03]  /*101dd0*/  STL.64 [R1+0x5968], R16 ;  /* 0x0059681001007387 */ /* 0x0081e60000100a00 */
[----:B0-----:R-:W2:Y:S01]  /*101de0*/  LDL.64 R16, [R1+0xc0] ;  /* 0x0000c00001107983 */ /* 0x001ea20000100a00 */
[----:B------:R0:W-:Y:S03]  /*101df0*/  STL.64 [R1+0x58e8], R24 ;  /* 0x0058e81801007387 */ /* 0x0001e60000100a00 */
[----:B0-----:R-:W3:Y:S01]  /*101e00*/  LDL.64 R24, [R1+0x70] ;  /* 0x0000700001187983 */ /* 0x001ee20000100a00 */
[C---:B------:R-:W-:Y:S03]  /*101e10*/  HMMA.16816.F32.BF16 R8, R4.reuse, R12, R8 ;  /* 0x0000000c0408723c */ /* 0x040fe60000041808 */
[----:B---3--:R0:W-:Y:S04]  /*101e20*/  STL.64 [R1+0x5938], R24 ;  /* 0x0059381801007387 */ /* 0x0081e80000100a00 */
[----:B0-----:R-:W3:Y:S04]  /*101e30*/  LDL.64 R24, [R1+0x90] ;  /* 0x0000900001187983 */ /* 0x001ee80000100a00 */
[----:B---3--:R0:W-:Y:S04]  /*101e40*/  STL.64 [R1+0x5950], R24 ;  /* 0x0059501801007387 */ /* 0x0081e80000100a00 */
[----:B0-----:R-:W3:Y:S08]  /*101e50*/  LDL.64 R24, [R1+0xa0] ;  /* 0x0000a00001187983 */ /* 0x001ef00000100a00 */
[----:B------:R0:W-:Y:S02]  /*101e60*/  STL.64 [R1+0x6a0], R8 ;  /* 0x0006a00801007387 */ /* 0x0001e40000100a00 */
[----:B------:R-:W-:Y:S01]  /*101e70*/  STL.64 [R1+0x6a8], R10 ;  /* 0x0006a80a01007387 */ /* 0x000fe20000100a00 */
[----:B0-----:R-:W4:Y:S01]  /*101e80*/  LDL.LU.64 R8, [R1+0x5988] ;  /* 0x0059880001087983 */ /* 0x001f220000300a00 */
[----:B------:R0:W-:Y:S02]  /*101e90*/  STL [R1+0x5888], R12 ;  /* 0x0058880c01007387 */ /* 0x0001e40000100800 */
[----:B------:R1:W-:Y:S01]  /*101ea0*/  STL [R1+0x5884], R13 ;  /* 0x0058840d01007387 */ /* 0x0003e20000100800 */
[----:B0-----:R-:W2:Y:S01]  /*101eb0*/  LDL.LU R12, [R1+0x500] ;  /* 0x00050000010c7983 */ /* 0x001ea20000300800 */
[----:B-1----:R-:W2:Y:S02]  /*101ec0*/  LDL.LU R13, [R1+0x504] ;  /* 0x00050400010d7983 */ /* 0x002ea40000300800 */
[----:B------:R-:W2:Y:S02]  /*101ed0*/  LDL.LU R14, [R1+0x508] ;  /* 0x00050800010e7983 */ /* 0x000ea40000300800 */
[----:B------:R-:W2:Y:S01]  /*101ee0*/  LDL.LU R15, [R1+0x50c] ;  /* 0x00050c00010f7983 */ /* 0x000ea20000300800 */
[----:B----4-:R-:W-:Y:S01]  /*101ef0*/  HMMA.16816.F32.BF16 R4, R4, R8, R20 ;  /* 0x000000080404723c */ /* 0x010fe20000041814 */
[----:B------:R-:W2:Y:S01]  /*101f00*/  LDL.LU.64 R22, [R1+0x5980] ;  /* 0x0059800001167983 */ /* 0x000ea20000300a00 */
[----:B------:R-:W2:Y:S11]  /*101f10*/  LDL.LU.64 R20, [R1+0x5978] ;  /* 0x0059780001147983 */ /* 0x000eb60000300a00 */
[----:B------:R-:W-:Y:S10]  /*101f20*/  @!UPT UIADD3 URZ, URZ, URZ, URZ ;  /* 0x0000003f3f3ff290 */ /* 0x000ff4000fffe03f */
        /* <DEDUP_REMOVED lines=16> */
[----:B0-----:R-:W3:Y:S01]  /*102030*/  LDL.LU R4, [R1+0x4e0] ;  /* 0x0004e00001047983 */ /* 0x001ee20000300800 */
[----:B------:R-:W3:Y:S02]  /*102040*/  LDL.LU R5, [R1+0x4e4] ;  /* 0x0004e40001057983 */ /* 0x000ee40000300800 */
[----:B------:R-:W3:Y:S02]  /*102050*/  LDL.LU R6, [R1+0x4e8] ;  /* 0x0004e80001067983 */ /* 0x000ee40000300800 */
[----:B------:R-:W3:Y:S11]  /*102060*/  LDL.LU R7, [R1+0x4ec] ;  /* 0x0004ec0001077983 */ /* 0x000ef60000300800 */
[----:B------:R-:W-:Y:S01]  /*102070*/  @!UPT UIADD3 URZ, URZ, URZ, URZ ;  /* 0x0000003f3f3ff290 */ /* 0x000fe2000fffe03f */
[----:B------:R-:W-:Y:S01]  /*102080*/  STL.64 [R1+0x520], R12 ;  /* 0x0005200c01007387 */ /* 0x000fe20000100a00 */
[----:B------:R0:W-:Y:S02]  /*102090*/  STL.64 [R1+0x528], R14 ;  /* 0x0005280e01007387 */ /* 0x0001e40000100a00 */
[----:B------:R-:W2:Y:S02]  /*1020a0*/  LDL.LU.64 R18, [R1+0x5970] ;  /* 0x0059700001127983 */ /* 0x000ea40000300a00 */
[----:B0-----:R-:W-:Y:S02]  /*1020b0*/  IMAD.MOV.U32 R14, RZ, RZ, R16 ;  /* 0x000000ffff0e7224 */ /* 0x001fe400078e0010 */
[----:B------:R-:W2:Y:S01]  /*1020c0*/  LDL.LU.64 R16, [R1+0x5968] ;  /* 0x0059680001107983 */ /* 0x000ea20000300a00 */
[----:B------:R-:W-:Y:S02]  /*1020d0*/  STL [R1+0x5890], R11 ;  /* 0x0058900b01007387 */ /* 0x000fe40000100800 */
[----:B------:R-:W-:Y:S02]  /*1020e0*/  STL [R1+0x588c], R14 ;  /* 0x00588c0e01007387 */ /* 0x000fe40000100800 */
[----:B------:R-:W2:Y:S01]  /*1020f0*/  LDL.64 R12, [R1+0xb0] ;  /* 0x0000b000010c7983 */ /* 0x000ea20000100a00 */
[C---:B---3--:R-:W-:Y:S08]  /*102100*/  HMMA.16816.F32.BF16 R4, R20.reuse, R24, R4 ;  /* 0x000000181404723c */ /* 0x048ff00000041804 */
[----:B--2---:R-:W-:Y:S01]  /*102110*/  HMMA.16816.F32.BF16 R16, R20, R12, R16 ;  /* 0x0000000c1410723c */ /* 0x004fe20000041810 */
[----:B------:R-:W-:Y:S11]  /*102120*/  IMAD.MOV.U32 R15, RZ, RZ, R13 ;  /* 0x000000ffff0f7224 */ /* 0x000ff600078e000d */
[----:B------:R-:W-:Y:S11]  /*102130*/  @!UPT UIADD3 URZ, URZ, URZ, URZ ;  /* 0x0000003f3f3ff290 */ /* 0x000ff6000fffe03f */
[----:B------:R0:W-:Y:S01]  /*102140*/  STL.64 [R1+0x510], R16 ;  /* 0x0005101001007387 */ /* 0x0001e20000100a00 */
[----:B------:R-:W-:Y:S02]  /*102150*/  STL.64 [R1+0x518], R18 ;  /* 0x0005181201007387 */ /* 0x000fe40000100a00 */
[----:B------:R1:W-:Y:S02]  /*102160*/  STL [R1+0x58a8], R15 ;  /* 0x0058a80f01007387 */ /* 0x0003e40000100800 */
[----:B0-----:R-:W-:Y:S02]  /*102170*/  IMAD.MOV.U32 R16, RZ, RZ, R12 ;  /* 0x000000ffff107224 */ /* 0x001fe400078e000c */
[----:B------:R-:W2:Y:S01]  /*102180*/  LDL.LU R12, [R1+0x4c0] ;  /* 0x0004c000010c7983 */ /* 0x000ea20000300800 */
[----:B------:R-:W2:Y:S02]  /*102190*/  LDL.LU R13, [R1+0x4c4] ;  /* 0x0004c400010d7983 */ /* 0x000ea40000300800 */
[----:B------:R-:W2:Y:S02]  /*1021a0*/  LDL.LU R14, [R1+0x4c8] ;  /* 0x0004c800010e7983 */ /* 0x000ea40000300800 */
[----:B-1----:R-:W2:Y:S01]  /*1021b0*/  LDL.LU R15, [R1+0x4cc] ;  /* 0x0004cc00010f7983 */ /* 0x002ea20000300800 */
[----:B------:R-:W-:Y:S01]  /*1021c0*/  STL.64 [R1+0x500], R4 ;  /* 0x0005000401007387 */ /* 0x000fe20000100a00 */
[----:B------:R0:W-:Y:S02]  /*1021d0*/  STL.64 [R1+0x508], R6 ;  /* 0x0005080601007387 */ /* 0x0001e40000100a00 */
[----:B------:R-:W-:-:S02]  /*1021e0*/  IMAD.MOV.U32 R18, RZ, RZ, R24 ;  /* 0x000000ffff127224 */ /* 0x000fc400078e0018 */
[----:B------:R-:W-:Y:S01]  /*1021f0*/  IMAD.MOV.U32 R17, RZ, RZ, R25 ;  /* 0x000000ffff117224 */ /* 0x000fe200078e0019 */
[----:B0-----:R-:W3:Y:S01]  /*102200*/  LDL.LU.64 R6, [R1+0x5960] ;  /* 0x0059600001067983 */ /* 0x001ee20000300a00 */
[----:B------:R-:W3:Y:S02]  /*102210*/  LDL.LU.64 R4, [R1+0x5958] ;  /* 0x0059580001047983 */ /* 0x000ee40000300a00 */
        /* <DEDUP_REMOVED lines=11> */
[----:B------:R-:W-:Y:S01]  /*1022d0*/  STL.64 [R1+0x58a0], R18 ;  /* 0x0058a01201007387 */ /* 0x000fe20000100a00 */
[----:B------:R0:W-:Y:S03]  /*1022e0*/  STL.64 [R1+0x5898], R16 ;  /* 0x0058981001007387 */ /* 0x0001e60000100a00 */
[----:B0-----:R-:W2:Y:S01]  /*1022f0*/  LDL.64 R16, [R1+0x80] ;  /* 0x0000800001107983 */ /* 0x001ea20000100a00 */
[C---:B---3--:R-:W-:Y:S08]  /*102300*/  HMMA.16816.F32.BF16 R4, R20.reuse, R24, R4 ;  /* 0x000000181404723c */ /* 0x048ff00000041804 */
[----:B--2---:R-:W-:Y:S01]  /*102310*/  HMMA.16816.F32.BF16 R12, R20, R16, R12 ;  /* 0x00000010140c723c */ /* 0x004fe2000004180c */
[----:B------:R-:W-:Y:S11]  /*102320*/  IMAD.MOV.U32 R29, RZ, RZ, R17 ;  /* 0x000000ffff1d7224 */ /* 0x000ff600078e0011 */
[----:B------:R-:W-:Y:S11]  /*102330*/  @!UPT UIADD3 URZ, URZ, URZ, URZ ;  /* 0x0000003f3f3ff290 */ /* 0x000ff6000fffe03f */
[----:B------:R0:W-:Y:S01]  /*102340*/  STL.64 [R1+0x4e0], R12 ;  /* 0x0004e00c01007387 */ /* 0x0001e20000100a00 */
[----:B------:R-:W-:Y:S02]  /*102350*/  STL.64 [R1+0x4e8], R14 ;  /* 0x0004e80e01007387 */ /* 0x000fe40000100a00 */
[----:B0-----:R-:W-:-:S05]  /*102360*/  IMAD.MOV.U32 R13, RZ, RZ, R16 ;  /* 0x000000ffff0d7224 */ /* 0x001fca00078e0010 */
[----:B------:R-:W-:Y:S01]  /*102370*/  STL [R1+0x5920], R13 ;  /* 0x0059200d01007387 */ /* 0x000fe20000100800 */
[----:B------:R-:W-:Y:S02]  /*102380*/  STL.64 [R1+0x4d0], R4 ;  /* 0x0004d00401007387 */ /* 0x000fe40000100a00 */
[----:B------:R-:W-:Y:S02]  /*102390*/  STL.64 [R1+0x4d8], R6 ;  /* 0x0004d80601007387 */ /* 0x000fe40000100a00 */
[----:B------:R-:W2:Y:S01]  /*1023a0*/  LDL.LU R16, [R1+0x9b0] ;  /* 0x0009b00001107983 */ /* 0x000ea20000300800 */
[----:B------:R-:W2:Y:S01]  /*1023b0*/  LDL.LU R17, [R1+0x9b4] ;  /* 0x0009b40001117983 */ /* 0x000ea20000300800 */
[----:B------:R-:W3:Y:S02]  /*1023c0*/  LDL.LU R18, [R1+0x9b8] ;  /* 0x0009b80001127983 */ /* 0x000ee40000300800 */
[----:B------:R-:W3:Y:S02]  /*1023d0*/  LDL.LU R19, [R1+0x9bc] ;  /* 0x0009bc0001137983 */ /* 0x000ee40000300800 */
[----:B------:R-:W-:-:S02]  /*1023e0*/  IMAD.MOV.U32 R10, RZ, RZ, R24 ;  /* 0x000000ffff0a7224 */ /* 0x000fc400078e0018 */
[----:B------:R-:W-:Y:S01]  /*1023f0*/  IMAD.MOV.U32 R3, RZ, RZ, R25 ;  /* 0x000000ffff037224 */ /* 0x000fe200078e0019 */
[----:B------:R-:W0:Y:S04]  /*102400*/  LDSM.16.MT88.4 R4, [R2+0x4e000] ;  /* 0x04e000000204783b */ /* 0x000e280000004200 */
[----:B---3--:R-:W-:Y:S01]  /*102410*/  STL.64 [R1+0x58b8], R18 ;  /* 0x0058b81201007387 */ /* 0x008fe20000100a00 */
[----:B--2---:R1:W-:Y:S03]  /*102420*/  STL.64 [R1+0x58b0], R16 ;  /* 0x0058b01001007387 */ /* 0x0043e60000100a00 */
        /* <DEDUP_REMOVED lines=14> */
[----:B-1----:R-:W2:Y:S01]  /*102510*/  LDL.64 R12, [R1+0x60] ;  /* 0x00006000010c7983 */ /* 0x002ea20000100a00 */
[----:B------:R-:W-:Y:S02]  /*102520*/  STL.64 [R1+0x58f8], R26 ;  /* 0x0058f81a01007387 */ /* 0x000fe40000100a00 */
[----:B----4-:R1:W-:Y:S02]  /*102530*/  STL.64 [R1+0x58f0], R24 ;  /* 0x0058f01801007387 */ /* 0x0103e40000100a00 */
        /* <DEDUP_REMOVED lines=8> */
[----:B-1----:R-:W2:Y:S01]  /*1025c0*/  LDL.64 R24, [R1+0x50] ;  /* 0x0000500001187983 */ /* 0x002ea20000100a00 */
[----:B---3--:R-:W-:Y:S02]  /*1025d0*/  STL.64 [R1+0x58c8], R18 ;  /* 0x0058c81201007387 */ /* 0x008fe40000100a00 */
[----:B------:R1:W-:Y:S02]  /*1025e0*/  STL.64 [R1+0x58c0], R16 ;  /* 0x0058c01001007387 */ /* 0x0003e40000100a00 */
[----:B-1----:R-:W3:Y:S04]  /*1025f0*/  LDL.64 R16, [R1+0x10] ;  /* 0x0000100001107983 */ /* 0x002ee80000100a00 */
[----:B---3--:R1:W-:Y:S04]  /*102600*/  STL.64 [R1+0x58e0], R16 ;  /* 0x0058e01001007387 */ /* 0x0083e80000100a00 */
[----:B-1----:R-:W3:Y:S04]  /*102610*/  LDL.64 R16, [R1+0x20] ;  /* 0x0000200001107983 */ /* 0x002ee80000100a00 */
[----:B---3--:R1:W-:Y:S04]  /*102620*/  STL.64 [R1+0x5900], R16 ;  /* 0x0059001001007387 */ /* 0x0083e80000100a00 */
[----:B-1----:R-:W3:Y:S01]  /*102630*/  LDL.LU R16, [R1+0x9f0] ;  /* 0x0009f00001107983 */ /* 0x002ee20000300800 */
[----:B------:R-:W3:Y:S02]  /*102640*/  LDL.LU R17, [R1+0x9f4] ;  /* 0x0009f40001117983 */ /* 0x000ee40000300800 */
[----:B------:R-:W3:Y:S02]  /*102650*/  LDL.LU R18, [R1+0x9f8] ;  /* 0x0009f80001127983 */ /* 0x000ee40000300800 */
[----:B------:R-:W3:Y:S01]  /*102660*/  LDL.LU R19, [R1+0x9fc] ;  /* 0x0009fc0001137983 */ /* 0x000ee20000300800 */
[----:B------:R-:W-:Y:S01]  /*102670*/  STL [R1+0x5880], R10 ;  /* 0x0058800a01007387 */ /* 0x000fe20000100800 */
[----:B------:R1:W-:Y:S03]  /*102680*/  STL.64 [R1+0x5878], R8 ;  /* 0x0058780801007387 */ /* 0x0003e60000100a00 */
[----:B-1----:R-:W4:Y:S01]  /*102690*/  LDL.LU R8, [R1+0xa20] ;  /* 0x000a200001087983 */ /* 0x002f220000300800 */
[----:B------:R-:W4:Y:S02]  /*1026a0*/  LDL.LU R9, [R1+0xa24] ;  /* 0x000a240001097983 */ /* 0x000f240000300800 */
[----:B------:R-:W4:Y:S02]  /*1026b0*/  LDL.LU R10, [R1+0xa28] ;  /* 0x000a2800010a7983 */ /* 0x000f240000300800 */
[----:B------:R-:W4:Y:S01]  /*1026c0*/  LDL.LU R11, [R1+0xa2c] ;  /* 0x000a2c00010b7983 */ /* 0x000f220000300800 */
[----:B0-----:R-:W-:Y:S01]  /*1026d0*/  STL.64 [R1+0x5730], R6 ;  /* 0x0057300601007387 */ /* 0x001fe20000100a00 */
[----:B------:R0:W-:Y:S03]  /*1026e0*/  STL.64 [R1+0x5728], R4 ;  /* 0x0057280401007387 */ /* 0x0001e60000100a00 */
[----:B0-----:R-:W2:Y:S01]  /*1026f0*/  LDL.64 R4, [R1+0x40] ;  /* 0x0000400001047983 */ /* 0x001ea20000100a00 */
[C---:B----4-:R-:W-:Y:S11]  /*102700*/  HMMA.16816.F32.BF16 R8, R20.reuse, R12, R8 ;  /* 0x0000000c1408723c */ /* 0x050ff60000041808 */
[----:B------:R-:W-:Y:S11]  /*102710*/  @!UPT UIADD3 URZ, URZ, URZ, URZ ;  /* 0x0000003f3f3ff290 */ /* 0x000ff6000fffe03f */
[----:B------:R-:W-:Y:S01]  /*102720*/  @!UPT UIADD3 URZ, URZ, URZ, URZ ;  /* 0x0000003f3f3ff290 */ /* 0x000fe2000fffe03f */
[----:B------:R0:W-:Y:S01]  /*102730*/  STL.64 [R1+0x830], R8 ;  /* 0x0008300801007387 */ /* 0x0001e20000100a00 */
[----:B------:R2:W-:Y:S02]  /*102740*/  STL.64 [R1+0x838], R10 ;  /* 0x0008380a01007387 */ /* 0x0005e40000100a00 */
[----:B------:R-:W4:Y:S02]  /*102750*/  LDL.LU.64 R14, [R1+0x5930] ;  /* 0x00593000010e7983 */ /* 0x000f240000300a00 */
[----:B0-----:R-:W-:Y:S02]  /*102760*/  IMAD.MOV.U32 R9, RZ, RZ, R12 ;  /* 0x000000ffff097224 */ /* 0x001fe400078e000c */
[----:B------:R-:W-:Y:S02]  /*102770*/  IMAD.MOV.U32 R8, RZ, RZ, R13 ;  /* 0x000000ffff087224 */ /* 0x000fe400078e000d */
[----:B------:R-:W4:Y:S01]  /*102780*/  LDL.LU.64 R12, [R1+0x5928] ;  /* 0x00592800010c7983 */ /* 0x000f220000300a00 */
[----:B--2---:R-:W-:Y:S01]  /*102790*/  IMAD.MOV.U32 R10, RZ, RZ, R25 ;  /* 0x000000ffff0a7224 */ /* 0x004fe200078e0019 */
[----:B----4-:R-:W-:Y:S11]  /*1027a0*/  HMMA.16816.F32.BF16 R12, R20, R24, R12 ;  /* 0x00000018140c723c */ /* 0x010ff6000004180c */
[----:B------:R-:W-:Y:S11]  /*1027b0*/  @!UPT UIADD3 URZ, URZ, URZ, URZ ;  /* 0x0000003f3f3ff290 */ /* 0x000ff6000fffe03f */
[----:B------:R-:W-:Y:S01]  /*1027c0*/  @!UPT UIADD3 URZ, URZ, URZ, URZ ;  /* 0x0000003f3f3ff290 */ /* 0x000fe2000fffe03f */
[----:B------:R0:W-:Y:S01]  /*1027d0*/  STL.64 [R1+0x820], R12 ;  /* 0x0008200c01007387 */ /* 0x0001e20000100a00 */
[----:B------:R1:W-:Y:S03]  /*1027e0*/  STL.64 [R1+0x828], R14 ;  /* 0x0008280e01007387 */ /* 0x0003e60000100a00 */
[----:B0-----:R-:W2:Y:S01]  /*1027f0*/  LDL.LU R13, [R1+0x5920] ;  /* 0x00592000010d7983 */ /* 0x001ea20000300800 */
[----:B------:R-:W-:Y:S02]  /*102800*/  IMAD.MOV.U32 R12, RZ, RZ, R24 ;  /* 0x000000ffff0c7224 */ /* 0x000fe400078e0018 */
[----:B------:R-:W4:Y:S02]  /*102810*/  LDL.LU.64 R26, [R1+0x5918] ;  /* 0x00591800011a7983 */ /* 0x000f240000300a00 */
[----:B------:R-:W4:Y:S02]  /*102820*/  LDL.LU.64 R24, [R1+0x5910] ;  /* 0x0059100001187983 */ /* 0x000f240000300a00 */
[----:B------:R-:W-:-:S02]  /*102830*/  IMAD.MOV.U32 R11, RZ, RZ, R4 ;  /* 0x000000ffff0b7224 */ /* 0x000fc400078e0004 */
[----:B-1----:R-:W-:Y:S01]  /*102840*/  IMAD.MOV.U32 R14, RZ, RZ, R5 ;  /* 0x000000ffff0e7224 */ /* 0x002fe200078e0005 */
        /* <DEDUP_REMOVED lines=16> */
[C---:B---3--:R-:W-:Y:S01]  /*102950*/  HMMA.16816.F32.BF16 R16, R20.reuse, R24, R16 ;  /* 0x000000181410723c */ /* 0x048fe20000041810 */
[----:B--2---:R-:W-:Y:S01]  /*102960*/  STL.64 [R1+0x5740], R6 ;  /* 0x0057400601007387 */ /* 0x004fe20000100a00 */
[----:B------:R0:W-:Y:S02]  /*102970*/  STL.64 [R1+0x5738], R4 ;  /* 0x0057380401007387 */ /* 0x0001e40000100a00 */
[----:B0-----:R-:W-:Y:S01]  /*102980*/  IMAD.MOV.U32 R5, RZ, RZ, R0 ;  /* 0x000000ffff057224 */ /* 0x001fe200078e0000 */
[----:B------:R-:W2:Y:S04]  /*102990*/  LDL R4, [R1] ;  /* 0x0000000001047983 */ /* 0x000ea80000100800 */
[----:B------:R-:W3:Y:S11]  /*1029a0*/  LDL R0, [R1+0x3f80] ;  /* 0x003f800001007983 */ /* 0x000ef60000100800 */
[----:B------:R-:W-:Y:S03]  /*1029b0*/  @!UPT UIADD3 URZ, URZ, URZ, URZ ;  /* 0x0000003f3f3ff290 */ /* 0x000fe6000fffe03f */
[----:B------:R0:W-:Y:S02]  /*1029c0*/  STL.64 [R1+0x800], R16 ;  /* 0x0008001001007387 */ /* 0x0001e40000100a00 */
[----:B------:R-:W-:Y:S02]  /*1029d0*/  STL.64 [R1+0x808], R18 ;  /* 0x0008081201007387 */ /* 0x000fe40000100a00 */
[----:B------:R-:W-:Y:S02]  /*1029e0*/  IMAD.MOV.U32 R7, RZ, RZ, R24 ;  /* 0x000000ffff077224 */ /* 0x000fe400078e0018 */
[----:B------:R-:W-:Y:S01]  /*1029f0*/  IMAD.MOV.U32 R6, RZ, RZ, R25 ;  /* 0x000000ffff067224 */ /* 0x000fe200078e0019 */
        /* <DEDUP_REMOVED lines=19> */
[----:B------:R-:W2:Y:S02]  /*102b30*/  LDL.LU.64 R8, [R1+0x58d0] ;  /* 0x0058d00001087983 */ /* 0x000ea40000300a00 */
[----:B------:R-:W2:Y:S02]  /*102b40*/  LDL.LU.64 R18, [R1+0x58c8] ;  /* 0x0058c80001127983 */ /* 0x000ea40000300a00 */
        /* <DEDUP_REMOVED lines=8> */
[----:B------:R0:W-:Y:S02]  /*102bd0*/  STL.64 [R1+0x5750], R4 ;  /* 0x0057500401007387 */ /* 0x0001e40000100a00 */
[----:B0-----:R-:W-:Y:S02]  /*102be0*/  IMAD.MOV.U32 R4, RZ, RZ, R28 ;  /* 0x000000ffff047224 */ /* 0x001fe400078e001c */
[----:B------:R-:W-:Y:S01]  /*102bf0*/  IMAD.MOV.U32 R5, RZ, RZ, R15 ;  /* 0x000000ffff057224 */ /* 0x000fe200078e000f */
[----:B------:R-:W3:Y:S01]  /*102c00*/  LDL.LU R28, [R1+0x58ac] ;  /* 0x0058ac00011c7983 */ /* 0x000ee20000300800 */
[----:B------:R-:W3:Y:S03]  /*102c10*/  LDL.LU R15, [R1+0x58a8] ;  /* 0x0058a800010f7983 */ /* 0x000ee60000300800 */
[----:B------:R0:W-:Y:S02]  /*102c20*/  STL.64 [R1+0x5768], R4 ;  /* 0x0057680401007387 */ /* 0x0001e40000100a00 */
[----:B0-----:R-:W-:-:S02]  /*102c30*/  IMAD.MOV.U32 R4, RZ, RZ, R27 ;  /* 0x000000ffff047224 */ /* 0x001fc400078e001b */
[----:B------:R-:W-:Y:S01]  /*102c40*/  IMAD.MOV.U32 R5, RZ, RZ, R26 ;  /* 0x000000ffff057224 */ /* 0x000fe200078e001a */
        /* <DEDUP_REMOVED lines=24> */
[----:B------:R-:W4:Y:S01]  /*102dd0*/  LDL.LU R11, [R1+0x5890] ;  /* 0x00589000010b7983 */ /* 0x000f220000300800 */
        /* <DEDUP_REMOVED lines=11> */
[----:B------:R0:W-:Y:S02]  /*102e90*/  STL.64 [R1+0x57c8], R4 ;  /* 0x0057c80401007387 */ /* 0x0001e40000100a00 */
[----:B0-----:R-:W-:-:S02]  /*102ea0*/  IMAD.MOV.U32 R4, RZ, RZ, R9 ;  /* 0x000000ffff047224 */ /* 0x001fc400078e0009 */
[----:B------:R-:W-:-:S05]  /*102eb0*/  IMAD.MOV.U32 R5, RZ, RZ, R8 ;  /* 0x000000ffff057224 */ /* 0x000fca00078e0008 */
        /* <DEDUP_REMOVED lines=17> */
[----:B---3--:R-:W-:-:S02]  /*102fd0*/  IMAD.MOV.U32 R4, RZ, RZ, R28 ;  /* 0x000000ffff047224 */ /* 0x008fc400078e001c */
        /* <DEDUP_REMOVED lines=32> */
[----:B----4-:R-:W-:-:S02]  /*1031e0*/  IMAD.MOV.U32 R5, RZ, RZ, R11 ;  /* 0x000000ffff057224 */ /* 0x010fc400078e000b */
[----:B------:R-:W4:Y:S01]  /*1031f0*/  LDL.LU R10, [R1+0x9a8] ;  /* 0x0009a800010a7983 */ /* 0x000f220000300800 */
[----:B------:R-:W4:Y:S04]  /*103200*/  LDL.LU R11, [R1+0x9ac] ;  /* 0x0009ac00010b7983 */ /* 0x000f280000300800 */
        /* <DEDUP_REMOVED lines=33> */
[----:B0-----:R-:W3:Y:S01]  /*103420*/  LDL.LU R10, [R1+0x5880] ;  /* 0x00588000010a7983 */ /* 0x001ee20000300800 */
[----:B------:R-:W4:Y:S02]  /*103430*/  LDL.LU.64 R8, [R1+0x5878] ;  /* 0x0058780001087983 */ /* 0x000f240000300a00 */
[----:B------:R-:W-:Y:S01]  /*103440*/  IMAD.MOV.U32 R4, RZ, RZ, R14 ;  /* 0x000000ffff047224 */ /* 0x000fe200078e000e */
[----:B----4-:R-:W-:Y:S01]  /*103450*/  HMMA.16816.F32.BF16 R20, R20, R8, R16 ;  /* 0x000000081414723c */ /* 0x010fe20000041810 */
[----:B------:R-:W2:Y:S01]  /*103460*/  LDL.LU.64 R18, [R1+0x5870] ;  /* 0x0058700001127983 */ /* 0x000ea20000300a00 */
[----:B------:R-:W2:Y:S11]  /*103470*/  LDL.LU.64 R16, [R1+0x5868] ;  /* 0x0058680001107983 */ /* 0x000eb60000300a00 */
[----:B------:R-:W-:Y:S10]  /*103480*/  @!UPT UIADD3 URZ, URZ, URZ, URZ ;  /* 0x0000003f3f3ff290 */ /* 0x000ff4000fffe03f */
[----:B------:R-:W-:Y:S01]  /*103490*/  STL.64 [R1+0x4c0], R20 ;  /* 0x0004c01401007387 */ /* 0x000fe20000100a00 */
[----:B------:R-:W-:Y:S01]  /*1034a0*/  STL.64 [R1+0x4c8], R22 ;  /* 0x0004c81601007387 */ /* 0x000fe20000100a00 */
        /* <DEDUP_REMOVED lines=36> */
[----:B---3--:R-:W-:Y:S02]  /*1036f0*/  IMAD.MOV.U32 R20, RZ, RZ, R10 ;  /* 0x000000ffff147224 */ /* 0x008fe400078e000a */
[----:B------:R-:W-:-:S07]  /*103700*/  IMAD.MOV.U32 R21, RZ, RZ, R3 ;  /* 0x000000ffff157224 */ /* 0x000fce00078e0003 */
[C---:B----4-:R-:W-:Y:S01]  /*103710*/  HMMA.16816.F32.BF16 R20, R16.reuse, R20, R4 ;  /* 0x000000141014723c */ /* 0x050fe20000041804 */
[----:B------:R-:W2:Y:S11]  /*103720*/  LDL.LU.64 R4, [R1+0x57e0] ;  /* 0x0057e00001047983 */ /* 0x000eb60000300a00 */
[----:B------:R-:W-:Y:S11]  /*103730*/  @!UPT UIADD3 URZ, URZ, URZ, URZ ;  /* 0x0000003f3f3ff290 */ /* 0x000ff6000fffe03f */
[----:B------:R-:W-:Y:S01]  /*103740*/  STL.64 [R1+0x280], R20 ;  /* 0x0002801401007387 */ /* 0x000fe20000100a00 */
[----:B------:R-:W-:Y:S02]  /*103750*/  STL.64 [R1+0x288], R22 ;  /* 0x0002881601007387 */ /* 0x000fe40000100a00 */
[----:B------:R-:W0:Y:S02]  /*103760*/  LDSM.16.MT88.4 R20, [R2+0x4e080] ;  /* 0x04e080000214783b */ /* 0x000e240000004200 */
[----:B0-----:R0:W-:Y:S02]  /*103770*/  STL [R1+0x5604], R20 ;  /* 0x0056041401007387 */ /* 0x0011e40000100800 */
[----:B------:R1:W-:Y:S02]  /*103780*/  STL [R1+0x5600], R21 ;  /* 0x0056001501007387 */ /* 0x0003e40000100800 */
[----:B------:R3:W-:Y:S02]  /*103790*/  STL [R1+0x55fc], R22 ;  /* 0x0055fc1601007387 */ /* 0x0007e40000100800 */
[----:B------:R4:W-:Y:S01]  /*1037a0*/  STL [R1+0x55f8], R23 ;  /* 0x0055f81701007387 */ /* 0x0009e20000100800 */
[----:B0-----:R-:W2:Y:S01]  /*1037b0*/  LDL.LU R20, [R1+0x1f0] ;  /* 0x0001f00001147983 */ /* 0x001ea20000300800 */
[----:B-1----:R-:W2:Y:S02]  /*1037c0*/  LDL.LU R21, [R1+0x1f4] ;  /* 0x0001f40001157983 */ /* 0x002ea40000300800 */
[----:B---3--:R-:W3:Y:S02]  /*1037d0*/  LDL.LU R22, [R1+0x1f8] ;  /* 0x0001f80001167983 */ /* 0x008ee40000300800 */
[----:B----4-:R-:W3:Y:S01]  /*1037e0*/  LDL.LU R23, [R1+0x1fc] ;  /* 0x0001fc0001177983 */ /* 0x010ee20000300800 */
        /* <DEDUP_REMOVED lines=57> */
[----:B0-----:R-:W4:Y:S01]  /*103b80*/  LDL.LU R24, [R1+0x630] ;  /* 0x0006300001187983 */ /* 0x001f220000300800 */
[----:B------:R-:W4:Y:S02]  /*103b90*/  LDL.LU R25, [R1+0x634] ;  /* 0x0006340001197983 */ /* 0x000f240000300800 */
[----:B------:R-:W4:Y:S02]  /*103ba0*/  LDL.LU R26, [R1+0x638] ;  /* 0x00063800011a7983 */ /* 0x000f240000300800 */
[----:B------:R-:W4:Y:S01]  /*103bb0*/  LDL.LU R27, [R1+0x63c] ;  /* 0x00063c00011b7983 */ /* 0x000f220000300800 */
[----:B------:R0:W-:Y:S01]  /*103bc0*/  STL.64 [R1+0x5668], R12 ;  /* 0x0056680c01007387 */ /* 0x0001e20000100a00 */
[C---:B----4-:R-:W-:Y:S08]  /*103bd0*/  HMMA.16816.F32.BF16 R24, R16.reuse, R12, R24 ;  /* 0x0000000c1018723c */ /* 0x050ff00000041818 */
[----:B---3--:R-:W-:Y:S11]  /*103be0*/  HMMA.16816.F32.BF16 R16, R16, R8, R20 ;  /* 0x000000081010723c */ /* 0x008ff60000041814 */
[----:B------:R-:W-:Y:S04]  /*103bf0*/  @!UPT UIADD3 URZ, URZ, URZ, URZ ;  /* 0x0000003f3f3ff290 */ /* 0x000fe8000fffe03f */
[----:B------:R-:W-:Y:S01]  /*103c00*/  STL.64 [R1+0x690], R24 ;  /* 0x0006901801007387 */ /* 0x000fe20000100a00 */
[----:B------:R-:W-:Y:S02]  /*103c10*/  STL.64 [R1+0x698], R26 ;  /* 0x0006981a01007387 */ /* 0x000fe40000100a00 */
[----:B0-----:R-:W2:Y:S02]  /*103c20*/  LDL.64 R12, [R1+0xc0] ;  /* 0x0000c000010c7983 */ /* 0x001ea40000100a00 */
[----:B------:R0:W-:Y:S03]  /*103c30*/  STL.64 [R1+0x5700], R8 ;  /* 0x0057000801007387 */ /* 0x0001e60000100a00 */
[----:B------:R-:W-:Y:S01]  /*103c40*/  STL.64 [R1+0x1f0], R16 ;  /* 0x0001f01001007387 */ /* 0x000fe20000100a00 */
[----:B------:R-:W-:Y:S03]  /*103c50*/  STL.64 [R1+0x1f8], R18 ;  /* 0x0001f81201007387 */ /* 0x000fe60000100a00 */
[----:B0-----:R-:W3:Y:S01]  /*103c60*/  LDL.LU R8, [R1+0x450] ;  /* 0x0004500001087983 */ /* 0x001ee20000300800 */
[----:B------:R-:W3:Y:S02]  /*103c70*/  LDL.LU R9, [R1+0x454] ;  /* 0x0004540001097983 */ /* 0x000ee40000300800 */
[----:B------:R-:W4:Y:S02]  /*103c80*/  LDL.LU R10, [R1+0x458] ;  /* 0x00045800010a7983 */ /* 0x000f240000300800 */
[----:B------:R-:W4:Y:S02]  /*103c90*/  LDL.LU R11, [R1+0x45c] ;  /* 0x00045c00010b7983 */ /* 0x000f240000300800 */
[----:B----4-:R-:W-:Y:S01]  /*103ca0*/  STL.64 [R1+0x5710], R10 ;  /* 0x0057100a01007387 */ /* 0x010fe20000100a00 */
[----:B---3--:R0:W-:Y:S03]  /*103cb0*/  STL.64 [R1+0x5708], R8 ;  /* 0x0057080801007387 */ /* 0x0081e60000100a00 */
[----:B0-----:R-:W3:Y:S04]  /*103cc0*/  LDL.64 R8, [R1+0xb0] ;  /* 0x0000b00001087983 */ /* 0x001ee80000100a00 */
[----:B---3--:R0:W-:Y:S04]  /*103cd0*/  STL.64 [R1+0x5720], R8 ;  /* 0x0057200801007387 */ /* 0x0081e80000100a00 */
        /* <DEDUP_REMOVED lines=10> */
[----:B0-----:R-:W3:Y:S04]  /*103d80*/  LDL.64 R20, [R1+0xa0] ;  /* 0x0000a00001147983 */ /* 0x001ee80000100a00 */
[----:B---3--:R0:W-:Y:S04]  /*103d90*/  STL.64 [R1+0x5718], R20 ;  /* 0x0057181401007387 */ /* 0x0081e80000100a00 */
[----:B0-----:R-:W3:Y:S01]  /*103da0*/  LDL.LU R20, [R1+0x460] ;  /* 0x0004600001147983 */ /* 0x001ee20000300800 */
[----:B------:R-:W3:Y:S02]  /*103db0*/  LDL.LU R21, [R1+0x464] ;  /* 0x0004640001157983 */ /* 0x000ee40000300800 */
[----:B------:R-:W3:Y:S02]  /*103dc0*/  LDL.LU R22, [R1+0x468] ;  /* 0x0004680001167983 */ /* 0x000ee40000300800 */
[----:B------:R-:W3:Y:S01]  /*103dd0*/  LDL.LU R23, [R1+0x46c] ;  /* 0x00046c0001177983 */ /* 0x000ee20000300800 */
[----:B------:R-:W4:Y:S01]  /*103de0*/  LDL.LU R24, [R1+0x420] ;  /* 0x0004200001187983 */ /* 0x000f220000300800 */
[----:B------:R-:W4:Y:S02]  /*103df0*/  LDL.LU R25, [R1+0x424] ;  /* 0x0004240001197983 */ /* 0x000f240000300800 */
[----:B------:R-:W3:Y:S02]  /*103e00*/  LDL.LU R26, [R1+0x428] ;  /* 0x00042800011a7983 */ /* 0x000ee40000300800 */
[----:B------:R-:W3:Y:S01]  /*103e10*/  LDL.LU R27, [R1+0x42c] ;  /* 0x00042c00011b7983 */ /* 0x000ee20000300800 */
[----:B--2---:R-:W-:Y:S01]  /*103e20*/  HMMA.16816.F32.BF16 R8, R4, R12, R8 ;  /* 0x0000000c0408723c */ /* 0x004fe20000041808 */
[----:B---3--:R-:W-:Y:S01]  /*103e30*/  STL.64 [R1+0x56e0], R26 ;  /* 0x0056e01a01007387 */ /* 0x008fe20000100a00 */
[----:B----4-:R0:W-:Y:S03]  /*103e40*/  STL.64 [R1+0x56d8], R24 ;  /* 0x0056d81801007387 */ /* 0x0101e60000100a00 */
[----:B0-----:R-:W2:Y:S04]  /*103e50*/  LDL.64 R24, [R1+0x80] ;  /* 0x0000800001187983 */ /* 0x001ea80000100a00 */
[----:B--2---:R0:W-:Y:S01]  /*103e60*/  STL.64 [R1+0x56e8], R24 ;  /* 0x0056e81801007387 */ /* 0x0041e20000100a00 */
[----:B------:R-:W2:Y:S03]  /*103e70*/  LDL.64 R16, [R1+0x70] ;  /* 0x0000700001107983 */ /* 0x000ea60000100a00 */
[----:B0-----:R-:W3:Y:S10]  /*103e80*/  LDL.64 R24, [R1+0x90] ;  /* 0x0000900001187983 */ /* 0x001ef40000100a00 */
[----:B------:R0:W-:Y:S02]  /*103e90*/  STL.64 [R1+0x4b0], R8 ;  /* 0x0004b00801007387 */ /* 0x0001e40000100a00 */
[----:B------:R-:W-:Y:S01]  /*103ea0*/  STL.64 [R1+0x4b8], R10 ;  /* 0x0004b80a01007387 */ /* 0x000fe20000100a00 */
[----:B0-----:R-:W4:Y:S01]  /*103eb0*/  LDL.LU.64 R8, [R1+0x5720] ;  /* 0x0057200001087983 */ /* 0x001f220000300a00 */
[----:B------:R-:W-:-:S02]  /*103ec0*/  IMAD.MOV.U32 R2, RZ, RZ, R13 ;  /* 0x000000ffff027224 */ /* 0x000fc400078e000d */
[----:B------:R-:W-:Y:S02]  /*103ed0*/  IMAD.MOV.U32 R3, RZ, RZ, R12 ;  /* 0x000000ffff037224 */ /* 0x000fe400078e000c */
[----:B------:R-:W2:Y:S01]  /*103ee0*/  LDL.64 R12, [R1+0x50] ;  /* 0x00005000010c7983 */ /* 0x000ea20000100a00 */
[----:B------:R-:W-:Y:S02]  /*103ef0*/  STL [R1+0x560c], R2 ;  /* 0x00560c0201007387 */ /* 0x000fe40000100800 */
[----:B------:R-:W-:Y:S01]  /*103f00*/  STL [R1+0x5608], R3 ;  /* 0x0056080301007387 */ /* 0x000fe20000100800 */
[C---:B----4-:R-:W-:Y:S01]  /*103f10*/  HMMA.16816.F32.BF16 R20, R4.reuse, R8, R20 ;  /* 0x000000080414723c */ /* 0x050fe20000041814 */
[----:B------:R-:W-:Y:S02]  /*103f20*/  IMAD.MOV.U32 R29, RZ, RZ, R8 ;  /* 0x000000ffff1d7224 */ /* 0x000fe400078e0008 */
[----:B------:R-:W-:Y:S11]  /*103f30*/  IMAD.MOV.U32 R28, RZ, RZ, R9 ;  /* 0x000000ffff1c7224 */ /* 0x000ff600078e0009 */
[----:B------:R-:W-:Y:S09]  /*103f40*/  @!UPT UIADD3 URZ, URZ, URZ, URZ ;  /* 0x0000003f3f3ff290 */ /* 0x000ff2000fffe03f */
[----:B------:R0:W-:Y:S01]  /*103f50*/  STL.64 [R1+0x4a0], R20 ;  /* 0x0004a01401007387 */ /* 0x0001e20000100a00 */
[----:B------:R-:W-:Y:S03]  /*103f60*/  STL.64 [R1+0x4a8], R22 ;  /* 0x0004a81601007387 */ /* 0x000fe60000100a00 */
[----:B0-----:R-:W4:Y:S01]  /*103f70*/  LDL.LU.64 R20, [R1+0x5718] ;  /* 0x0057180001147983 */ /* 0x001f220000300a00 */
[----:B------:R-:W4:Y:S02]  /*103f80*/  LDL.LU.64 R10, [R1+0x5710] ;  /* 0x00571000010a7983 */ /* 0x000f240000300a00 */
[----:B------:R-:W4:Y:S02]  /*103f90*/  LDL.LU.64 R8, [R1+0x5708] ;  /* 0x0057080001087983 */ /* 0x000f240000300a00 */
[----:B------:R-:W-:Y:S01]  /*103fa0*/  STL [R1+0x5614], R28 ;  /* 0x0056141c01007387 */ /* 0x000fe20000100800 */
[----:B------:R-:W-:Y:S01]  /*103fb0*/  STL [R1+0x5610], R29 ;  /* 0x0056101d01007387 */ /* 0x000fe20000100800 */
        /* <DEDUP_REMOVED lines=10> */
[----:B------:R-:W-:Y:S02]  /*104060*/  STL [R1+0x561c], R10 ;  /* 0x00561c0a01007387 */ /* 0x000fe40000100800 */
[----:B------:R-:W-:Y:S01]  /*104070*/  STL [R1+0x5618], R11 ;  /* 0x0056180b01007387 */ /* 0x000fe20000100800 */
[C---:B---3--:R-:W-:Y:S01]  /*104080*/  HMMA.16816.F32.BF16 R20, R4.reuse, R24, R20 ;  /* 0x000000180414723c */ /* 0x048fe20000041814 */
[----:B----4-:R0:W-:Y:S04]  /*104090*/  STL.64 [R1+0x5698], R8 ;  /* 0x0056980801007387 */ /* 0x0101e80000100a00 */
[----:B0-----:R-:W3:Y:S01]  /*1040a0*/  LDL.LU R8, [R1+0x7a0] ;  /* 0x0007a00001087983 */ /* 0x001ee20000300800 */
[----:B------:R-:W3:Y:S02]  /*1040b0*/  LDL.LU R9, [R1+0x7a4] ;  /* 0x0007a40001097983 */ /* 0x000ee40000300800 */
[----:B------:R-:W3:Y:S02]  /*1040c0*/  LDL.LU R10, [R1+0x7a8] ;  /* 0x0007a800010a7983 */ /* 0x000ee40000300800 */
[----:B------:R-:W3:Y:S11]  /*1040d0*/  LDL.LU R11, [R1+0x7ac] ;  /* 0x0007ac00010b7983 */ /* 0x000ef60000300800 */
[----:B------:R-:W-:Y:S02]  /*1040e0*/  @!UPT UIADD3 URZ, URZ, URZ, URZ ;  /* 0x0000003f3f3ff290 */ /* 0x000fe4000fffe03f */
[----:B------:R-:W-:Y:S01]  /*1040f0*/  STL.64 [R1+0x480], R20 ;  /* 0x0004801401007387 */ /* 0x000fe20000100a00 */
[----:B------:R0:W-:Y:S02]  /*104100*/  STL.64 [R1+0x488], R22 ;  /* 0x0004881601007387 */ /* 0x0001e40000100a00 */
[----:B0-----:R-:W-:Y:S02]  /*104110*/  IMAD.MOV.U32 R23, RZ, RZ, R25 ;  /* 0x000000ffff177224 */ /* 0x001fe400078e0019 */
[----:B------:R-:W-:Y:S02]  /*104120*/  IMAD.MOV.U32 R22, RZ, RZ, R24 ;  /* 0x000000ffff167224 */ /* 0x000fe400078e0018 */
[----:B------:R-:W4:Y:S01]  /*104130*/  LDL.LU.64 R24, [R1+0x56e8] ;  /* 0x0056e80001187983 */ /* 0x000f220000300a00 */
[----:B------:R-:W-:Y:S02]  /*104140*/  STL [R1+0x5624], R23 ;  /* 0x0056241701007387 */ /* 0x000fe40000100800 */
[----:B------:R0:W-:Y:S02]  /*104150*/  STL [R1+0x5620], R22 ;  /* 0x0056201601007387 */ /* 0x0001e40000100800 */
[----:B------:R-:W4:Y:S01]  /*104160*/  LDL.LU R20, [R1+0x430] ;  /* 0x0004300001147983 */ /* 0x000f220000300800 */
[----:B------:R-:W4:Y:S04]  /*104170*/  LDL.LU R21, [R1+0x434] ;  /* 0x0004340001157983 */ /* 0x000f280000300800 */
[----:B0-----:R-:W4:Y:S01]  /*104180*/  LDL.LU R22, [R1+0x438] ;  /* 0x0004380001167983 */ /* 0x001f220000300800 */
[----:B------:R-:W4:Y:S02]  /*104190*/  LDL.LU R23, [R1+0x43c] ;  /* 0x00043c0001177983 */ /* 0x000f240000300800 */
[C---:B----4-:R-:W-:Y:S11]  /*1041a0*/  HMMA.16816.F32.BF16 R20, R4.reuse, R24, R20 ;  /* 0x000000180414723c */ /* 0x050ff60000041814 */
[----:B------:R-:W-:Y:S11]  /*1041b0*/  @!UPT UIADD3 URZ, URZ, URZ, URZ ;  /* 0x0000003f3f3ff290 */ /* 0x000ff6000fffe03f */
[----:B------:R-:W-:Y:S01]  /*1041c0*/  @!UPT UIADD3 URZ, URZ, URZ, URZ ;  /* 0x0000003f3f3ff290 */ /* 0x000fe2000fffe03f */
[----:B------:R0:W-:Y:S01]  /*1041d0*/  STL.64 [R1+0x470], R20 ;  /* 0x0004701401007387 */ /* 0x0001e20000100a00 */
[----:B------:R-:W-:Y:S02]  /*1041e0*/  STL.64 [R1+0x478], R22 ;  /* 0x0004781601007387 */ /* 0x000fe40000100a00 */
[----:B------:R-:W2:Y:S02]  /*1041f0*/  LDL.LU.64 R26, [R1+0x56e0] ;  /* 0x0056e000011a7983 */ /* 0x000ea40000300a00 */
[----:B0-----:R-:W-:Y:S02]  /*104200*/  IMAD.MOV.U32 R20, RZ, RZ, R24 ;  /* 0x000000ffff147224 */ /* 0x001fe400078e0018 */
[----:B------:R-:W-:Y:S02]  /*104210*/  IMAD.MOV.U32 R21, RZ, RZ, R25 ;  /* 0x000000ffff157224 */ /* 0x000fe400078e0019 */
[----:B------:R-:W2:Y:S03]  /*104220*/  LDL.LU.64 R24, [R1+0x56d8] ;  /* 0x0056d80001187983 */ /* 0x000ea60000300a00 */
[----:B------:R0:W-:Y:S02]  /*104230*/  STL.64 [R1+0x5680], R20 ;  /* 0x0056801401007387 */ /* 0x0001e40000100a00 */
[----:B0-----:R-:W4:Y:S01]  /*104240*/  LDL.64 R20, [R1+0x60] ;  /* 0x0000600001147983 */ /* 0x001f220000100a00 */
        /* <DEDUP_REMOVED lines=8> */
[----:B------:R-:W0:Y:S04]  /*1042d0*/  LDSM.16.MT88.4 R16, [R0+0x4e000] ;  /* 0x04e000000010783b */ /* 0x000e280000004200 */
[----:B------:R-:W-:Y:S04]  /*1042e0*/  STL.64 [R1+0x5660], R26 ;  /* 0x0056601a01007387 */ /* 0x000fe80000100a00 */
[----:B--2---:R1:W-:Y:S04]  /*1042f0*/  STL.64 [R1+0x5658], R24 ;  /* 0x0056581801007387 */ /* 0x0043e80000100a00 */
[----:B-1----:R-:W2:Y:S01]  /*104300*/  LDL.LU R24, [R1+0x990] ;  /* 0x0009900001187983 */ /* 0x002ea20000300800 */
[----:B------:R-:W2:Y:S02]  /*104310*/  LDL.LU R25, [R1+0x994] ;  /* 0x0009940001197983 */ /* 0x000ea40000300800 */
[----:B------:R-:W2:Y:S02]  /*104320*/  LDL.LU R26, [R1+0x998] ;  /* 0x00099800011a7983 */ /* 0x000ea40000300800 */
[----:B------:R-:W2:Y:S01]  /*104330*/  LDL.LU R27, [R1+0x99c] ;  /* 0x00099c00011b7983 */ /* 0x000ea20000300800 */
[----:B---3--:R-:W-:Y:S01]  /*104340*/  HMMA.16816.F32.BF16 R8, R4, R12, R8 ;  /* 0x0000000c0408723c */ /* 0x008fe20000041808 */
[----:B0-----:R0:W-:Y:S01]  /*104350*/  STL.64 [R1+0x54c0], R18 ;  /* 0x0054c01201007387 */ /* 0x0011e20000100a00 */
[----:B------:R4:W-:Y:S02]  /*104360*/  STL.64 [R1+0x54b8], R16 ;  /* 0x0054b81001007387 */ /* 0x0009e40000100a00 */
[----:B0-----:R-:W-:-:S02]  /*104370*/  IMAD.MOV.U32 R19, RZ, RZ, R12 ;  /* 0x000000ffff137224 */ /* 0x001fc400078e000c */
[----:B------:R-:W-:Y:S02]  /*104380*/  IMAD.MOV.U32 R18, RZ, RZ, R13 ;  /* 0x000000ffff127224 */ /* 0x000fe400078e000d */
[----:B----4-:R-:W-:Y:S02]  /*104390*/  IMAD.MOV.U32 R17, RZ, RZ, R20 ;  /* 0x000000ffff117224 */ /* 0x010fe400078e0014 */
[----:B------:R-:W-:Y:S01]  /*1043a0*/  IMAD.MOV.U32 R16, RZ, RZ, R21 ;  /* 0x000000ffff107224 */ /* 0x000fe200078e0015 */
[C---:B--2---:R-:W-:Y:S11]  /*1043b0*/  HMMA.16816.F32.BF16 R24, R4.reuse, R20, R24 ;  /* 0x000000140418723c */ /* 0x044ff60000041818 */
[----:B------:R-:W-:Y:S11]  /*1043c0*/  @!UPT UIADD3 URZ, URZ, URZ, URZ ;  /* 0x0000003f3f3ff290 */ /* 0x000ff6000fffe03f */
[----:B------:R-:W-:Y:S01]  /*1043d0*/  @!UPT UIADD3 URZ, URZ, URZ, URZ ;  /* 0x0000003f3f3ff290 */ /* 0x000fe2000fffe03f */
[----:B------:R-:W-:Y:S01]  /*1043e0*/  STL.64 [R1+0x450], R24 ;  /* 0x0004501801007387 */ /* 0x000fe20000100a00 */
[----:B------:R-:W-:Y:S02]  /*1043f0*/  STL.64 [R1+0x458], R26 ;  /* 0x0004581a01007387 */ /* 0x000fe40000100a00 */
[----:B------:R0:W-:Y:S02]  /*104400*/  STL.64 [R1+0x7a0], R8 ;  /* 0x0007a00801007387 */ /* 0x0001e40000100a00 */
[----:B------:R1:W-:Y:S01]  /*104410*/  STL.64 [R1+0x7a8], R10 ;  /* 0x0007a80a01007387 */ /* 0x0003e20000100a00 */
[----:B------:R-:W2:Y:S01]  /*104420*/  LDL.LU R12, [R1+0x750] ;  /* 0x00075000010c7983 */ /* 0x000ea20000300800 */
[----:B------:R-:W2:Y:S02]  /*104430*/  LDL.LU R13, [R1+0x754] ;  /* 0x00075400010d7983 */ /* 0x000ea40000300800 */
[----:B------:R-:W3:Y:S02]  /*104440*/  LDL.LU R14, [R1+0x758] ;  /* 0x00075800010e7983 */ /* 0x000ee40000300800 */
[----:B------:R-:W3:Y:S01]  /*104450*/  LDL.LU R15, [R1+0x75c] ;  /* 0x00075c00010f7983 */ /* 0x000ee20000300800 */
[----:B------:R-:W4:Y:S01]  /*104460*/  LDL.LU R20, [R1+0x760] ;  /* 0x0007600001147983 */ /* 0x000f220000300800 */
[----:B------:R-:W4:Y:S02]  /*104470*/  LDL.LU R21, [R1+0x764] ;  /* 0x0007640001157983 */ /* 0x000f240000300800 */
[----:B------:R-:W2:Y:S02]  /*104480*/  LDL.LU R22, [R1+0x768] ;  /* 0x0007680001167983 */ /* 0x000ea40000300800 */
[----:B------:R-:W2:Y:S01]  /*104490*/  LDL.LU R23, [R1+0x76c] ;  /* 0x00076c0001177983 */ /* 0x000ea20000300800 */
[----:B0-----:R-:W2:Y:S01]  /*1044a0*/  LDL.LU R8, [R1+0x770] ;  /* 0x0007700001087983 */ /* 0x001ea20000300800 */
[----:B------:R-:W2:Y:S02]  /*1044b0*/  LDL.LU R9, [R1+0x774] ;  /* 0x0007740001097983 */ /* 0x000ea40000300800 */
[----:B-1----:R-:W2:Y:S02]  /*1044c0*/  LDL.LU R10, [R1+0x778] ;  /* 0x00077800010a7983 */ /* 0x002ea40000300800 */
[----:B------:R-:W2:Y:S02]  /*1044d0*/  LDL.LU R11, [R1+0x77c] ;  /* 0x00077c00010b7983 */ /* 0x000ea40000300800 */
[----:B--2---:R-:W-:Y:S01]  /*1044e0*/  STL.64 [R1+0x56a8], R10 ;  /* 0x0056a80a01007387 */ /* 0x004fe20000100a00 */
[----:B------:R0:W-:Y:S03]  /*1044f0*/  STL.64 [R1+0x56a0], R8 ;  /* 0x0056a00801007387 */ /* 0x0001e60000100a00 */
[----:B0-----:R-:W2:Y:S04]  /*104500*/  LDL.64 R8, [R1+0x30] ;  /* 0x0000300001087983 */ /* 0x001ea80000100a00 */
[----:B--2---:R0:W-:Y:S04]  /*104510*/  STL.64 [R1+0x56b8], R8 ;  /* 0x0056b80801007387 */ /* 0x0041e80000100a00 */
[----:B0-----:R-:W2:Y:S01]  /*104520*/  LDL.64 R8, [R1+0x40] ;  /* 0x0000400001087983 */ /* 0x001ea20000100a00 */
        /* <DEDUP_REMOVED lines=15> */
[----:B------:R0:W-:Y:S02]  /*104620*/  STL.64 [R1+0x5670], R12 ;  /* 0x0056700c01007387 */ /* 0x0001e40000100a00 */
[----:B------:R-:W3:Y:S01]  /*104630*/  LDL.64 R24, [R1] ;  /* 0x0000000001187983 */ /* 0x000ee20000100a00 */
[----:B0-----:R-:W4:Y:S01]  /*104640*/  LDL.64 R12, [R1+0x10] ;  /* 0x00001000010c7983 */ /* 0x001f220000100a00 */
        /* <DEDUP_REMOVED lines=13> */
[----:B------:R-:W-:-:S02]  /*104720*/  IMAD.MOV.U32 R2, RZ, RZ, R8 ;  /* 0x000000ffff027224 */ /* 0x000fc400078e0008 */
[----:B------:R-:W-:Y:S01]  /*104730*/  IMAD.MOV.U32 R3, RZ, RZ, R9 ;  /* 0x000000ffff037224 */ /* 0x000fe200078e0009 */
[----:B--2---:R-:W-:Y:S01]  /*104740*/  STL.64 [R1+0x5650], R18 ;  /* 0x0056501201007387 */ /* 0x004fe20000100a00 */
[----:B------:R0:W-:Y:S03]  /*104750*/  STL.64 [R1+0x5648], R16 ;  /* 0x0056481001007387 */ /* 0x0001e60000100a00 */
[----:B0-----:R-:W2:Y:S01]  /*104760*/  LDL.LU R16, [R1+0x980] ;  /* 0x0009800001107983 */ /* 0x001ea20000300800 */
[----:B------:R-:W2:Y:S02]  /*104770*/  LDL.LU R17, [R1+0x984] ;  /* 0x0009840001117983 */ /* 0x000ea40000300800 */
[----:B------:R-:W2:Y:S02]  /*104780*/  LDL.LU R18, [R1+0x988] ;  /* 0x0009880001127983 */ /* 0x000ea40000300800 */
[----:B------:R-:W2:Y:S10]  /*104790*/  LDL.LU R19, [R1+0x98c] ;  /* 0x00098c0001137983 */ /* 0x000eb40000300800 */
        /* <DEDUP_REMOVED lines=51> */
[----:B------:R-:W-:Y:S01]  /*104ad0*/  STL.64 [R1+0x54e0], R24 ;  /* 0x0054e01801007387 */ /* 0x000fe20000100a00 */
[C---:B---3--:R-:W-:Y:S11]  /*104ae0*/  HMMA.16816.F32.BF16 R16, R4.reuse, R12, R16 ;  /* 0x0000000c0410723c */ /* 0x048ff60000041810 */
[----:B------:R-:W-:Y:S11]  /*104af0*/  @!UPT UIADD3 URZ, URZ, URZ, URZ ;  /* 0x0000003f3f3ff290 */ /* 0x000ff6000fffe03f */
[----:B------:R-:W-:Y:S01]  /*104b00*/  @!UPT UIADD3 URZ, URZ, URZ, URZ ;  /* 0x0000003f3f3ff290 */ /* 0x000fe2000fffe03f */
[----:B------:R-:W-:Y:S01]  /*104b10*/  STL.64 [R1+0x730], R16 ;  /* 0x0007301001007387 */ /* 0x000fe20000100a00 */
[----:B------:R0:W-:Y:S03]  /*104b20*/  STL.64 [R1+0x738], R18 ;  /* 0x0007381201007387 */ /* 0x0001e60000100a00 */
[----:B0-----:R-:W2:Y:S01]  /*104b30*/  LDL.LU.64 R18, [R1+0x5640] ;  /* 0x0056400001127983 */ /* 0x001ea20000300a00 */
[----:B------:R-:W2:Y:S02]  /*104b40*/  LDL.LU.64 R16, [R1+0x5638] ;  /* 0x0056380001107983 */ /* 0x000ea40000300a00 */
[----:B------:R0:W-:Y:S02]  /*104b50*/  STL.64 [R1+0x54d8], R12 ;  /* 0x0054d80c01007387 */ /* 0x0001e40000100a00 */
[----:B------:R-:W-:Y:S02]  /*104b60*/  IMAD.MOV.U32 R24, RZ, RZ, R15 ;  /* 0x000000ffff187224 */ /* 0x000fe400078e000f */
[----:B------:R-:W-:Y:S01]  /*104b70*/  IMAD.MOV.U32 R25, RZ, RZ, R14 ;  /* 0x000000ffff197224 */ /* 0x000fe200078e000e */
[----:B--2---:R-:W-:Y:S01]  /*104b80*/  HMMA.16816.F32.BF16 R4, R4, R8, R16 ;  /* 0x000000080404723c */ /* 0x004fe20000041810 */
[----:B------:R-:W2:Y:S01]  /*104b90*/  LDL.LU.64 R18, [R1+0x5630] ;  /* 0x0056300001127983 */ /* 0x000ea20000300a00 */
[----:B------:R-:W3:Y:S11]  /*104ba0*/  LDL.LU.64 R16, [R1+0x5628] ;  /* 0x0056280001107983 */ /* 0x000ef60000300a00 */
[----:B------:R-:W-:Y:S10]  /*104bb0*/  @!UPT UIADD3 URZ, URZ, URZ, URZ ;  /* 0x0000003f3f3ff290 */ /* 0x000ff4000fffe03f */
[----:B------:R-:W-:Y:S01]  /*104bc0*/  STL.64 [R1+0x440], R4 ;  /* 0x0004400401007387 */ /* 0x000fe20000100a00 */
[----:B------:R-:W-:Y:S02]  /*104bd0*/  STL.64 [R1+0x448], R6 ;  /* 0x0004480601007387 */ /* 0x000fe40000100a00 */
[----:B------:R1:W-:Y:S02]  /*104be0*/  STL.64 [R1+0x54f8], R24 ;  /* 0x0054f81801007387 */ /* 0x0003e40000100a00 */
[----:B0-----:R-:W2:Y:S01]  /*104bf0*/  LDL.LU R12, [R1+0x5b0] ;  /* 0x0005b000010c7983 */ /* 0x001ea20000300800 */
[----:B------:R-:W2:Y:S01]  /*104c00*/  LDL.LU R13, [R1+0x5b4] ;  /* 0x0005b400010d7983 */ /* 0x000ea20000300800 */
        /* <DEDUP_REMOVED lines=39> */
[----:B------:R0:W-:Y:S01]  /*104e80*/  STL.64 [R1+0x5558], R24 ;  /* 0x0055581801007387 */ /* 0x0001e20000100a00 */
[----:B------:R-:W-:Y:S02]  /*104e90*/  IMAD.MOV.U32 R4, RZ, RZ, R27 ;  /* 0x000000ffff047224 */ /* 0x000fe400078e001b */
[----:B------:R-:W-:Y:S02]  /*104ea0*/  IMAD.MOV.U32 R5, RZ, RZ, R26 ;  /* 0x000000ffff057224 */ /* 0x000fe400078e001a */
[----:B0-----:R-:W-:-:S02]  /*104eb0*/  IMAD.MOV.U32 R24, RZ, RZ, R19 ;  /* 0x000000ffff187224 */ /* 0x001fc400078e0013 */
        /* <DEDUP_REMOVED lines=11> */
[----:B------:R4:W-:Y:S03]  /*104f70*/  STL.64 [R1+0x5590], R4 ;  /* 0x0055900401007387 */ /* 0x0009e60000100a00 */
[----:B0-----:R-:W3:Y:S01]  /*104f80*/  LDL.LU R24, [R1+0x1e0] ;  /* 0x0001e00001187983 */ /* 0x001ee20000300800 */
[----:B------:R-:W3:Y:S02]  /*104f90*/  LDL.LU R25, [R1+0x1e4] ;  /* 0x0001e40001197983 */ /* 0x000ee40000300800 */
[----:B------:R-:W2:Y:S02]  /*104fa0*/  LDL.LU R26, [R1+0x1e8] ;  /* 0x0001e800011a7983 */ /* 0x000ea40000300800 */
[----:B------:R-:W2:Y:S02]  /*104fb0*/  LDL.LU R27, [R1+0x1ec] ;  /* 0x0001ec00011b7983 */ /* 0x000ea40000300800 */
[----:B----4-:R-:W-:-:S02]  /*104fc0*/  IMAD.MOV.U32 R4, RZ, RZ, R20 ;  /* 0x000000ffff047224 */ /* 0x010fc400078e0014 */
[----:B------:R-:W-:Y:S01]  /*104fd0*/  IMAD.MOV.U32 R5, RZ, RZ, R21 ;  /* 0x000000ffff057224 */ /* 0x000fe200078e0015 */
[----:B--2---:R-:W-:Y:S01]  /*104fe0*/  STL.64 [R1+0x55a0], R26 ;  /* 0x0055a01a01007387 */ /* 0x004fe20000100a00 */
[----:B---3--:R0:W-:Y:S02]  /*104ff0*/  STL.64 [R1+0x5598], R24 ;  /* 0x0055981801007387 */ /* 0x0081e40000100a00 */
[----:B------:R-:W2:Y:S02]  /*105000*/  LDL.LU R20, [R1+0x5604] ;  /* 0x0056040001147983 */ /* 0x000ea40000300800 */
[----:B------:R-:W2:Y:S01]  /*105010*/  LDL.LU R21, [R1+0x5600] ;  /* 0x0056000001157983 */ /* 0x000ea20000300800 */
[----:B------:R1:W-:Y:S04]  /*105020*/  STL.64 [R1+0x55a8], R4 ;  /* 0x0055a80401007387 */ /* 0x0003e80000100a00 */
[----:B0-----:R-:W3:Y:S01]  /*105030*/  LDL.LU R24, [R1+0x3a0] ;  /* 0x0003a00001187983 */ /* 0x001ee20000300800 */
[----:B------:R-:W3:Y:S02]  /*105040*/  LDL.LU R25, [R1+0x3a4] ;  /* 0x0003a40001197983 */ /* 0x000ee40000300800 */
[----:B------:R-:W4:Y:S02]  /*105050*/  LDL.LU R26, [R1+0x3a8] ;  /* 0x0003a800011a7983 */ /* 0x000f240000300800 */
[----:B------:R-:W4:Y:S02]  /*105060*/  LDL.LU R27, [R1+0x3ac] ;  /* 0x0003ac00011b7983 */ /* 0x000f240000300800 */
[----:B-1----:R-:W-:-:S02]  /*105070*/  IMAD.MOV.U32 R4, RZ, RZ, R22 ;  /* 0x000000ffff047224 */ /* 0x002fc400078e0016 */
[----:B------:R-:W-:Y:S01]  /*105080*/  IMAD.MOV.U32 R5, RZ, RZ, R23 ;  /* 0x000000ffff057224 */ /* 0x000fe200078e0017 */
[----:B----4-:R-:W-:Y:S01]  /*105090*/  STL.64 [R1+0x55b8], R26 ;  /* 0x0055b81a01007387 */ /* 0x010fe20000100a00 */
        /* <DEDUP_REMOVED lines=12> */
[----:B------:R-:W3:Y:S02]  /*105160*/  LDL.LU R11, [R1+0x55f4] ;  /* 0x0055f400010b7983 */ /* 0x000ee40000300800 */
[----:B------:R-:W3:Y:S01]  /*105170*/  LDL.LU R10, [R1+0x55f0] ;  /* 0x0055f000010a7983 */ /* 0x000ee20000300800 */
[----:B------:R-:W-:Y:S04]  /*105180*/  STL.64 [R1+0x55d8], R4 ;  /* 0x0055d80401007387 */ /* 0x000fe80000100a00 */
        /* <DEDUP_REMOVED lines=32> */
[----:B------:R-:W3:Y:S02]  /*105390*/  LDL.LU R10, [R1+0x3e8] ;  /* 0x0003e800010a7983 */ /* 0x000ee40000300800 */
[----:B------:R-:W3:Y:S02]  /*1053a0*/  LDL.LU R11, [R1+0x3ec] ;  /* 0x0003ec00010b7983 */ /* 0x000ee40000300800 */
[----:B------:R-:W-:-:S02]  /*1053b0*/  IMAD.MOV.U32 R16, RZ, RZ, R3 ;  /* 0x000000ffff107224 */ /* 0x000fc400078e0003 */
[----:B------:R-:W-:Y:S02]  /*1053c0*/  IMAD.MOV.U32 R17, RZ, RZ, R2 ;  /* 0x000000ffff117224 */ /* 0x000fe400078e0002 */
[----:B------:R-:W-:Y:S02]  /*1053d0*/  IMAD.MOV.U32 R4, RZ, RZ, R29 ;  /* 0x000000ffff047224 */ /* 0x000fe400078e001d */
[----:B------:R-:W-:-:S07]  /*1053e0*/  IMAD.MOV.U32 R5, RZ, RZ, R28 ;  /* 0x000000ffff057224 */ /* 0x000fce00078e001c */
[C---:B------:R-:W-:Y:S08]  /*1053f0*/  HMMA.16816.F32.BF16 R4, R20.reuse, R4, R24 ;  /* 0x000000041404723c */ /* 0x040ff00000041818 */
[C---:B---3--:R-:W-:Y:S01]  /*105400*/  HMMA.16816.F32.BF16 R16, R20.reuse, R16, R8 ;  /* 0x000000101410723c */ /* 0x048fe20000041808 */
[----:B------:R-:W3:Y:S11]  /*105410*/  LDL.LU R8, [R1+0x5a0] ;  /* 0x0005a00001087983 */ /* 0x000ef60000300800 */
[----:B------:R-:W-:Y:S11]  /*105420*/  @!UPT UIADD3 URZ, URZ, URZ, URZ ;  /* 0x0000003f3f3ff290 */ /* 0x000ff6000fffe03f */
[----:B------:R0:W-:Y:S01]  /*105430*/  STL.64 [R1+0x680], R16 ;  /* 0x0006801001007387 */ /* 0x0001e20000100a00 */
[----:B------:R1:W-:Y:S02]  /*105440*/  STL.64 [R1+0x688], R18 ;  /* 0x0006881201007387 */ /* 0x0003e40000100a00 */
[----:B------:R-:W3:Y:S02]  /*105450*/  LDL.LU R9, [R1+0x5a4] ;  /* 0x0005a40001097983 */ /* 0x000ee40000300800 */
[----:B------:R-:W3:Y:S01]  /*105460*/  LDL.LU R10, [R1+0x5a8] ;  /* 0x0005a800010a7983 */ /* 0x000ee20000300800 */
[----:B------:R-:W3:Y:S04]  /*105470*/  LDL.LU R11, [R1+0x5ac] ;  /* 0x0005ac00010b7983 */ /* 0x000ee80000300800 */
[----:B0-----:R-:W4:Y:S01]  /*105480*/  LDL.LU R16, [R1+0x1d0] ;  /* 0x0001d00001107983 */ /* 0x001f220000300800 */
[----:B------:R-:W4:Y:S02]  /*105490*/  LDL.LU R17, [R1+0x1d4] ;  /* 0x0001d40001117983 */ /* 0x000f240000300800 */
[----:B-1----:R-:W4:Y:S02]  /*1054a0*/  LDL.LU R18, [R1+0x1d8] ;  /* 0x0001d80001127983 */ /* 0x002f240000300800 */
        /* <DEDUP_REMOVED lines=31> */
[----:B------:R-:W-:Y:S02]  /*1056a0*/  STL.64 [R1+0x638], R6 ;  /* 0x0006380601007387 */ /* 0x000fe40000100a00 */
[----:B------:R-:W0:Y:S02]  /*1056b0*/  LDSM.16.MT88.4 R4, [R0+0x4e080] ;  /* 0x04e080000004783b */ /* 0x000e240000004200 */
[----:B0-----:R-:W-:Y:S02]  /*1056c0*/  STL.64 [R1+0x53b8], R6 ;  /* 0x0053b80601007387 */ /* 0x001fe40000100a00 */
[----:B------:R0:W-:Y:S02]  /*1056d0*/  STL.64 [R1+0x53b0], R4 ;  /* 0x0053b00401007387 */ /* 0x0001e40000100a00 */
        /* <DEDUP_REMOVED lines=58> */
[----:B0-----:R-:W3:Y:S01]  /*105a80*/  LDL.LU.64 R12, [R1+0x54d8] ;  /* 0x0054d800010c7983 */ /* 0x001ee20000300a00 */
[----:B------:R0:W-:Y:S03]  /*105a90*/  STL.64 [R1+0x5410], R24 ;  /* 0x0054101801007387 */ /* 0x0001e60000100a00 */
[----:B0-----:R-:W2:Y:S04]  /*105aa0*/  LDL.LU.64 R24, [R1+0xa0] ;  /* 0x0000a00001187983 */ /* 0x001ea80000300a00 */
[----:B--2---:R0:W-:Y:S04]  /*105ab0*/  STL.64 [R1+0x54a8], R24 ;  /* 0x0054a81801007387 */ /* 0x0041e80000100a00 */
[----:B0-----:R-:W2:Y:S01]  /*105ac0*/  LDL.LU.64 R24, [R1+0xb0] ;  /* 0x0000b00001187983 */ /* 0x001ea20000300a00 */
[C---:B---3--:R-:W-:Y:S03]  /*105ad0*/  HMMA.16816.F32.BF16 R8, R20.reuse, R12, R8 ;  /* 0x0000000c1408723c */ /* 0x048fe60000041808 */
[----:B--2---:R0:W-:Y:S04]  /*105ae0*/  STL.64 [R1+0x54b0], R24 ;  /* 0x0054b01801007387 */ /* 0x0041e80000100a00 */
[----:B0-----:R-:W2:Y:S11]  /*105af0*/  LDL.LU.64 R24, [R1+0xc0] ;  /* 0x0000c00001187983 */ /* 0x001eb60000300a00 */
[----:B------:R-:W-:Y:S05]  /*105b00*/  @!UPT UIADD3 URZ, URZ, URZ, URZ ;  /* 0x0000003f3f3ff290 */ /* 0x000fea000fffe03f */
[----:B------:R-:W-:Y:S02]  /*105b10*/  STL.64 [R1+0x5a0], R8 ;  /* 0x0005a00801007387 */ /* 0x000fe40000100a00 */
[----:B------:R0:W-:Y:S02]  /*105b20*/  STL.64 [R1+0x5a8], R10 ;  /* 0x0005a80a01007387 */ /* 0x0001e40000100a00 */
[----:B0-----:R-:W3:Y:S01]  /*105b30*/  LDL.LU.64 R10, [R1+0x54d0] ;  /* 0x0054d000010a7983 */ /* 0x001ee20000300a00 */
[----:B------:R-:W4:Y:S02]  /*105b40*/  LDL.LU.64 R8, [R1+0x54c8] ;  /* 0x0054c80001087983 */ /* 0x000f240000300a00 */
[----:B------:R-:W-:Y:S02]  /*105b50*/  STL [R1+0x53e8], R12 ;  /* 0x0053e80c01007387 */ /* 0x000fe40000100800 */
[----:B------:R0:W-:Y:S02]  /*105b60*/  STL [R1+0x53e4], R13 ;  /* 0x0053e40d01007387 */ /* 0x0001e40000100800 */
[----:B0-----:R-:W2:Y:S01]  /*105b70*/  LDL.LU.64 R12, [R1+0x90] ;  /* 0x00009000010c7983 */ /* 0x001ea20000300a00 */
        /* <DEDUP_REMOVED lines=10> */
[----:B---3--:R-:W-:Y:S01]  /*105c20*/  STL.64 [R1+0x53c8], R10 ;  /* 0x0053c80a01007387 */ /* 0x008fe20000100a00 */
[----:B------:R0:W-:Y:S03]  /*105c30*/  STL.64 [R1+0x53c0], R8 ;  /* 0x0053c00801007387 */ /* 0x0001e60000100a00 */
        /* <DEDUP_REMOVED lines=11> */
[----:B------:R-:W2:Y:S01]  /*105cf0*/  LDL.LU.64 R24, [R1+0x54b0] ;  /* 0x0054b00001187983 */ /* 0x000ea20000300a00 */
[----:B------:R0:W-:Y:S02]  /*105d00*/  STL [R1+0x53f0], R4 ;  /* 0x0053f00401007387 */ /* 0x0001e40000100800 */
[----:B------:R1:W-:Y:S01]  /*105d10*/  STL [R1+0x53ec], R5 ;  /* 0x0053ec0501007387 */ /* 0x0003e20000100800 */
[----:B0-----:R-:W2:Y:S01]  /*105d20*/  LDL.LU R4, [R1+0x3f0] ;  /* 0x0003f00001047983 */ /* 0x001ea20000300800 */
[----:B-1----:R-:W2:Y:S02]  /*105d30*/  LDL.LU R5, [R1+0x3f4] ;  /* 0x0003f40001057983 */ /* 0x002ea40000300800 */
[----:B------:R-:W2:Y:S02]  /*105d40*/  LDL.LU R6, [R1+0x3f8] ;  /* 0x0003f80001067983 */ /* 0x000ea40000300800 */
[----:B------:R-:W2:Y:S02]  /*105d50*/  LDL.LU R7, [R1+0x3fc] ;  /* 0x0003fc0001077983 */ /* 0x000ea40000300800 */
[C---:B--2---:R-:W-:Y:S11]  /*105d60*/  HMMA.16816.F32.BF16 R4, R16.reuse, R24, R4 ;  /* 0x000000181004723c */ /* 0x044ff60000041804 */
[----:B------:R-:W-:Y:S11]  /*105d70*/  @!UPT UIADD3 URZ, URZ, URZ, URZ ;  /* 0x0000003f3f3ff290 */ /* 0x000ff6000fffe03f */
[----:B------:R-:W-:Y:S01]  /*105d80*/  @!UPT UIADD3 URZ, URZ, URZ, URZ ;  /* 0x0000003f3f3ff290 */ /* 0x000fe2000fffe03f */
[----:B------:R-:W-:Y:S01]  /*105d90*/  STL.64 [R1+0x420], R4 ;  /* 0x0004200401007387 */ /* 0x000fe20000100a00 */
[----:B------:R0:W-:Y:S02]  /*105da0*/  STL.64 [R1+0x428], R6 ;  /* 0x0004280601007387 */ /* 0x0001e40000100a00 */
[----:B0-----:R-:W-:Y:S02]  /*105db0*/  IMAD.MOV.U32 R7, RZ, RZ, R24 ;  /* 0x000000ffff077224 */ /* 0x001fe400078e0018 */
[----:B------:R-:W-:Y:S02]  /*105dc0*/  IMAD.MOV.U32 R6, RZ, RZ, R25 ;  /* 0x000000ffff067224 */ /* 0x000fe400078e0019 */
[----:B------:R-:W3:Y:S03]  /*105dd0*/  LDL.LU.64 R24, [R1+0x54a8] ;  /* 0x0054a80001187983 */ /* 0x000ee60000300a00 */
[----:B------:R-:W-:Y:S02]  /*105de0*/  STL [R1+0x53f8], R6 ;  /* 0x0053f80601007387 */ /* 0x000fe40000100800 */
[----:B------:R3:W-:Y:S02]  /*105df0*/  STL [R1+0x53f4], R7 ;  /* 0x0053f40701007387 */ /* 0x0007e40000100800 */
[----:B---3--:R-:W-:Y:S07]  /*105e00*/  HMMA.16816.F32.BF16 R4, R16, R24, R8 ;  /* 0x000000181004723c */ /* 0x008fee0000041808 */
[----:B------:R-:W-:-:S02]  /*105e10*/  IMAD.MOV.U32 R9, RZ, RZ, R24 ;  /* 0x000000ffff097224 */ /* 0x000fc400078e0018 */
[----:B------:R-:W-:Y:S11]  /*105e20*/  IMAD.MOV.U32 R8, RZ, RZ, R25 ;  /* 0x000000ffff087224 */ /* 0x000ff600078e0019 */
[----:B------:R-:W-:Y:S03]  /*105e30*/  @!UPT UIADD3 URZ, URZ, URZ, URZ ;  /* 0x0000003f3f3ff290 */ /* 0x000fe6000fffe03f */
[----:B------:R-:W-:Y:S01]  /*105e40*/  STL.64 [R1+0x410], R4 ;  /* 0x0004100401007387 */ /* 0x000fe20000100a00 */
[----:B------:R-:W-:Y:S02]  /*105e50*/  STL.64 [R1+0x418], R6 ;  /* 0x0004180601007387 */ /* 0x000fe40000100a00 */
[----:B------:R-:W2:Y:S02]  /*105e60*/  LDL.LU R24, [R1+0x910] ;  /* 0x0009100001187983 */ /* 0x000ea40000300800 */
[----:B------:R-:W2:Y:S01]  /*105e70*/  LDL.LU R25, [R1+0x914] ;  /* 0x0009140001197983 */ /* 0x000ea20000300800 */
[----:B------:R-:W3:Y:S01]  /*105e80*/  LDL.LU R26, [R1+0x918] ;  /* 0x00091800011a7983 */ /* 0x000ee20000300800 */
[----:B------:R-:W3:Y:S03]  /*105e90*/  LDL.LU R27, [R1+0x91c] ;  /* 0x00091c00011b7983 */ /* 0x000ee60000300800 */
[----:B---3--:R-:W-:Y:S01]  /*105ea0*/  STL.64 [R1+0x5420], R26 ;  /* 0x0054201a01007387 */ /* 0x008fe20000100a00 */
[----:B--2---:R0:W-:Y:S03]  /*105eb0*/  STL.64 [R1+0x5418], R24 ;  /* 0x0054181801007387 */ /* 0x0041e60000100a00 */
[----:B0-----:R-:W2:Y:S01]  /*105ec0*/  LDL.LU.64 R24, [R1+0x10] ;  /* 0x0000100001187983 */ /* 0x001ea20000300a00 */
[----:B----4-:R-:W-:Y:S03]  /*105ed0*/  HMMA.16816.F32.BF16 R4, R16, R12, R20 ;  /* 0x0000000c1004723c */ /* 0x010fe60000041814 */
[----:B--2---:R0:W-:Y:S04]  /*105ee0*/  STL.64 [R1+0x5430], R24 ;  /* 0x0054301801007387 */ /* 0x0041e80000100a00 */
[----:B0-----:R-:W2:Y:S04]  /*105ef0*/  LDL.LU.64 R24, [R1+0x20] ;  /* 0x0000200001187983 */ /* 0x001ea80000300a00 */
[----:B--2---:R-:W-:Y:S01]  /*105f00*/  STL.64 [R1+0x5440], R24 ;  /* 0x0054401801007387 */ /* 0x004fe20000100a00 */
[----:B------:R-:W-:Y:S02]  /*105f10*/  STL [R1+0x5400], R8 ;  /* 0x0054000801007387 */ /* 0x000fe40000100800 */
[----:B------:R-:W-:Y:S09]  /*105f20*/  STL [R1+0x53fc], R9 ;  /* 0x0053fc0901007387 */ /* 0x000ff20000100800 */
[----:B------:R0:W-:Y:S01]  /*105f30*/  STL.64 [R1+0x400], R4 ;  /* 0x0004000401007387 */ /* 0x0001e20000100a00 */
[----:B------:R1:W-:Y:S04]  /*105f40*/  STL.64 [R1+0x408], R6 ;  /* 0x0004080601007387 */ /* 0x0003e80000100a00 */
[----:B0-----:R-:W2:Y:S01]  /*105f50*/  LDL.LU R4, [R1+0x950] ;  /* 0x0009500001047983 */ /* 0x001ea20000300800 */
[----:B------:R-:W2:Y:S02]  /*105f60*/  LDL.LU R5, [R1+0x954] ;  /* 0x0009540001057983 */ /* 0x000ea40000300800 */
[----:B-1----:R-:W3:Y:S02]  /*105f70*/  LDL.LU R6, [R1+0x958] ;  /* 0x0009580001067983 */ /* 0x002ee40000300800 */
[----:B------:R-:W3:Y:S01]  /*105f80*/  LDL.LU R7, [R1+0x95c] ;  /* 0x00095c0001077983 */ /* 0x000ee20000300800 */
[----:B------:R-:W4:Y:S04]  /*105f90*/  LDL.LU.64 R20, [R1+0x60] ;  /* 0x0000600001147983 */ /* 0x000f280000300a00 */
[----:B----4-:R0:W-:Y:S04]  /*105fa0*/  STL.64 [R1+0x5480], R20 ;  /* 0x0054801401007387 */ /* 0x0101e80000100a00 */
[----:B0-----:R-:W4:Y:S04]  /*105fb0*/  LDL.LU.64 R20, [R1+0x70] ;  /* 0x0000700001147983 */ /* 0x001f280000300a00 */
[----:B----4-:R0:W-:Y:S04]  /*105fc0*/  STL.64 [R1+0x5490], R20 ;  /* 0x0054901401007387 */ /* 0x0101e80000100a00 */
[----:B0-----:R-:W4:Y:S01]  /*105fd0*/  LDL.LU.64 R20, [R1+0x80] ;  /* 0x0000800001147983 */ /* 0x001f220000300a00 */
[----:B------:R-:W2:Y:S02]  /*105fe0*/  LDL R15, [R1+0xb38] ;  /* 0x000b3800010f7983 */ /* 0x000ea40000100800 */
[----:B------:R-:W-:-:S02]  /*105ff0*/  IMAD.MOV.U32 R11, RZ, RZ, R12 ;  /* 0x000000ffff0b7224 */ /* 0x000fc400078e000c */
[----:B------:R-:W-:Y:S01]  /*106000*/  IMAD.MOV.U32 R10, RZ, RZ, R13 ;  /* 0x000000ffff0a7224 */ /* 0x000fe200078e000d */
[----:B--2---:R0:W-:Y:S01]  /*106010*/  STL [R1+0x5488], R15 ;  /* 0x0054880f01007387 */ /* 0x0041e20000100800 */
[----:B------:R-:W2:Y:S02]  /*106020*/  LDL.LU R12, [R1+0x360] ;  /* 0x00036000010c7983 */ /* 0x000ea40000300800 */
[----:B------:R-:W2:Y:S02]  /*106030*/  LDL.LU R13, [R1+0x364] ;  /* 0x00036400010d7983 */ /* 0x000ea40000300800 */
[----:B------:R-:W2:Y:S01]  /*106040*/  LDL.LU R14, [R1+0x368] ;  /* 0x00036800010e7983 */ /* 0x000ea20000300800 */
[----:B0-----:R-:W2:Y:S04]  /*106050*/  LDL.LU R15, [R1+0x36c] ;  /* 0x00036c00010f7983 */ /* 0x001ea80000300800 */
[----:B--2---:R-:W-:Y:S01]  /*106060*/  STL.64 [R1+0x54a0], R14 ;  /* 0x0054a00e01007387 */ /* 0x004fe20000100a00 */
[----:B------:R0:W-:Y:S03]  /*106070*/  STL.64 [R1+0x5498], R12 ;  /* 0x0054980c01007387 */ /* 0x0001e60000100a00 */
[----:B0-----:R-:W4:Y:S01]  /*106080*/  LDL.LU R12, [R1+0x370] ;  /* 0x00037000010c7983 */ /* 0x001f220000300800 */
[----:B------:R-:W4:Y:S02]  /*106090*/  LDL.LU R13, [R1+0x374] ;  /* 0x00037400010d7983 */ /* 0x000f240000300800 */
[----:B------:R-:W4:Y:S02]  /*1060a0*/  LDL.LU R14, [R1+0x378] ;  /* 0x00037800010e7983 */ /* 0x000f240000300800 */
[----:B------:R-:W4:Y:S01]  /*1060b0*/  LDL.LU R15, [R1+0x37c] ;  /* 0x00037c00010f7983 */ /* 0x000f220000300800 */
[----:B---3--:R-:W-:Y:S01]  /*1060c0*/  STL.64 [R1+0x5468], R6 ;  /* 0x0054680601007387 */ /* 0x008fe20000100a00 */
[----:B------:R0:W-:Y:S03]  /*1060d0*/  STL.64 [R1+0x5460], R4 ;  /* 0x0054600401007387 */ /* 0x0001e60000100a00 */
[----:B0-----:R-:W2:Y:S04]  /*1060e0*/  LDL.LU.64 R4, [R1+0x50] ;  /* 0x0000500001047983 */ /* 0x001ea80000300a00 */
[----:B--2---:R0:W-:Y:S04]  /*1060f0*/  STL.64 [R1+0x5478], R4 ;  /* 0x0054780401007387 */ /* 0x0041e80000100a00 */
[----:B0-----:R-:W2:Y:S01]  /*106100*/  LDL.LU R4, [R1+0x350] ;  /* 0x0003500001047983 */ /* 0x001ea20000300800 */
[----:B------:R-:W2:Y:S02]  /*106110*/  LDL.LU R5, [R1+0x354] ;  /* 0x0003540001057983 */ /* 0x000ea40000300800 */
[----:B------:R-:W2:Y:S02]  /*106120*/  LDL.LU R6, [R1+0x358] ;  /* 0x0003580001067983 */ /* 0x000ea40000300800 */
[----:B------:R-:W2:Y:S01]  /*106130*/  LDL.LU R7, [R1+0x35c] ;  /* 0x00035c0001077983 */ /* 0x000ea20000300800 */
[----:B------:R-:W3:Y:S04]  /*106140*/  LDL.LU.64 R24, [R1+0x30] ;  /* 0x0000300001187983 */ /* 0x000ee80000300a00 */
[----:B---3--:R0:W-:Y:S04]  /*106150*/  STL.64 [R1+0x5458], R24 ;  /* 0x0054581801007387 */ /* 0x0081e80000100a00 */
[----:B0-----:R-:W3:Y:S01]  /*106160*/  LDL.LU.64 R24, [R1+0x40] ;  /* 0x0000400001187983 */ /* 0x001ee20000300a00 */
[----:B----4-:R-:W-:Y:S03]  /*106170*/  HMMA.16816.F32.BF16 R12, R16, R20, R12 ;  /* 0x00000014100c723c */ /* 0x010fe6000004180c */
[----:B---3--:R0:W-:Y:S04]  /*106180*/  STL.64 [R1+0x5470], R24 ;  /* 0x0054701801007387 */ /* 0x0081e80000100a00 */
[----:B0-----:R-:W3:Y:S01]  /*106190*/  LDL.LU R24, [R1+0x960] ;  /* 0x0009600001187983 */ /* 0x001ee20000300800 */
[----:B------:R-:W3:Y:S02]  /*1061a0*/  LDL.LU R25, [R1+0x964] ;  /* 0x0009640001197983 */ /* 0x000ee40000300800 */
[----:B------:R-:W3:Y:S02]  /*1061b0*/  LDL.LU R26, [R1+0x968] ;  /* 0x00096800011a7983 */ /* 0x000ee40000300800 */
[----:B------:R-:W3:Y:S01]  /*1061c0*/  LDL.LU R27, [R1+0x96c] ;  /* 0x00096c00011b7983 */ /* 0x000ee20000300800 */
[----:B------:R-:W-:Y:S01]  /*1061d0*/  STL [R1+0x5404], R11 ;  /* 0x0054040b01007387 */ /* 0x000fe20000100800 */
[----:B------:R0:W-:Y:S02]  /*1061e0*/  STL [R1+0x5438], R10 ;  /* 0x0054380a01007387 */ /* 0x0001e40000100800 */
[----:B------:R-:W4:Y:S02]  /*1061f0*/  LDL.LU R8, [R1+0x930] ;  /* 0x0009300001087983 */ /* 0x000f240000300800 */
[----:B------:R-:W4:Y:S01]  /*106200*/  LDL.LU R9, [R1+0x934] ;  /* 0x0009340001097983 */ /* 0x000f220000300800 */
[----:B0-----:R-:W2:Y:S01]  /*106210*/  LDL.LU R10, [R1+0x938] ;  /* 0x00093800010a7983 */ /* 0x001ea20000300800 */
[----:B------:R-:W2:Y:S02]  /*106220*/  LDL.LU R11, [R1+0x93c] ;  /* 0x00093c00010b7983 */ /* 0x000ea40000300800 */
[----:B------:R-:W-:-:S02]  /*106230*/  IMAD.MOV.U32 R29, RZ, RZ, R20 ;  /* 0x000000ffff1d7224 */ /* 0x000fc400078e0014 */
[----:B------:R-:W-:Y:S01]  /*106240*/  IMAD.MOV.U32 R0, RZ, RZ, R21 ;  /* 0x000000ffff007224 */ /* 0x000fe200078e0015 */
        /* <DEDUP_REMOVED lines=17> */
[----:B------:R-:W-:Y:S02]  /*106360*/  IMAD.MOV.U32 R14, RZ, RZ, R20 ;  /* 0x000000ffff0e7224 */ /* 0x000fe400078e0014 */
[----:B------:R-:W2:Y:S02]  /*106370*/  LDL.LU.64 R20, [R1+0x5480] ;  /* 0x0054800001147983 */ /* 0x000ea40000300a00 */
[----:B--2---:R-:W-:Y:S01]  /*106380*/  HMMA.16816.F32.BF16 R4, R16, R20, R4 ;  /* 0x000000141004723c */ /* 0x004fe20000041804 */
[----:B------:R-:W-:-:S02]  /*106390*/  IMAD.MOV.U32 R2, RZ, RZ, R20 ;  /* 0x000000ffff027224 */ /* 0x000fc400078e0014 */
[----:B------:R-:W-:Y:S02]  /*1063a0*/  IMAD.MOV.U32 R3, RZ, RZ, R21 ;  /* 0x000000ffff037224 */ /* 0x000fe400078e0015 */
[----:B----4-:R-:W0:Y:S11]  /*1063b0*/  LDSM.16.MT88.4 R20, [R15+0x4f000] ;  /* 0x04f000000f14783b */ /* 0x010e360000004200 */
[----:B------:R-:W-:Y:S07]  /*1063c0*/  @!UPT UIADD3 URZ, URZ, URZ, URZ ;  /* 0x0000003f3f3ff290 */ /* 0x000fee000fffe03f */
[----:B------:R1:W-:Y:S01]  /*1063d0*/  STL.64 [R1+0x3d0], R4 ;  /* 0x0003d00401007387 */ /* 0x0003e20000100a00 */
[----:B------:R-:W-:Y:S03]  /*1063e0*/  STL.64 [R1+0x3d8], R6 ;  /* 0x0003d80601007387 */ /* 0x000fe60000100a00 */
[----:B-1----:R-:W3:Y:S04]  /*1063f0*/  LDL.LU.64 R4, [R1+0x5478] ;  /* 0x0054780001047983 */ /* 0x002ee80000300a00 */
[----:B0-----:R-:W-:Y:S01]  /*106400*/  STL.64 [R1+0x5250], R22 ;  /* 0x0052501601007387 */ /* 0x001fe20000100a00 */
[----:B------:R0:W-:Y:S03]  /*106410*/  STL.64 [R1+0x5248], R20 ;  /* 0x0052481401007387 */ /* 0x0001e60000100a00 */
[----:B0-----:R-:W2:Y:S01]  /*106420*/  LDL.LU.64 R20, [R1] ;  /* 0x0000000001147983 */ /* 0x001ea20000300a00 */
[----:B---3--:R-:W-:Y:S01]  /*106430*/  HMMA.16816.F32.BF16 R24, R16, R4, R24 ;  /* 0x000000041018723c */ /* 0x008fe20000041818 */
[----:B------:R-:W-:-:S02]  /*106440*/  IMAD.MOV.U32 R13, RZ, RZ, R4 ;  /* 0x000000ffff0d7224 */ /* 0x000fc400078e0004 */
[----:B------:R-:W-:Y:S01]  /*106450*/  IMAD.MOV.U32 R15, RZ, RZ, R5 ;  /* 0x000000ffff0f7224 */ /* 0x000fe200078e0005 */
[----:B--2---:R0:W-:Y:S04]  /*106460*/  STL.64 [R1+0x5428], R20 ;  /* 0x0054281401007387 */ /* 0x0041e80000100a00 */
[----:B0-----:R-:W2:Y:S01]  /*106470*/  LDL.LU R20, [R1+0x920] ;  /* 0x0009200001147983 */ /* 0x001ea20000300800 */
[----:B------:R-:W2:Y:S02]  /*106480*/  LDL.LU R21, [R1+0x924] ;  /* 0x0009240001157983 */ /* 0x000ea40000300800 */
[----:B------:R-:W2:Y:S02]  /*106490*/  LDL.LU R22, [R1+0x928] ;  /* 0x0009280001167983 */ /* 0x000ea40000300800 */
[----:B------:R-:W2:Y:S10]  /*1064a0*/  LDL.LU R23, [R1+0x92c] ;  /* 0x00092c0001177983 */ /* 0x000eb40000300800 */
[----:B------:R0:W-:Y:S01]  /*1064b0*/  STL.64 [R1+0x3c0], R24 ;  /* 0x0003c01801007387 */ /* 0x0001e20000100a00 */
[----:B------:R-:W-:Y:S03]  /*1064c0*/  STL.64 [R1+0x3c8], R26 ;  /* 0x0003c81a01007387 */ /* 0x000fe60000100a00 */
[----:B0-----:R-:W3:Y:S01]  /*1064d0*/  LDL.LU.64 R24, [R1+0x5470] ;  /* 0x0054700001187983 */ /* 0x001ee20000300a00 */
[----:B------:R-:W3:Y:S02]  /*1064e0*/  LDL.LU.64 R6, [R1+0x5468] ;  /* 0x0054680001067983 */ /* 0x000ee40000300a00 */
[----:B------:R-:W3:Y:S02]  /*1064f0*/  LDL.LU.64 R4, [R1+0x5460] ;  /* 0x0054600001047983 */ /* 0x000ee40000300a00 */
[C---:B---3--:R-:W-:Y:S01]  /*106500*/  HMMA.16816.F32.BF16 R4, R16.reuse, R24, R4 ;  /* 0x000000181004723c */ /* 0x048fe20000041804 */
[----:B------:R-:W-:Y:S11]  /*106510*/  IMAD.MOV.U32 R12, RZ, RZ, R25 ;  /* 0x000000ffff0c7224 */ /* 0x000ff600078e0019 */
[----:B------:R-:W-:Y:S11]  /*106520*/  @!UPT UIADD3 URZ, URZ, URZ, URZ ;  /* 0x0000003f3f3ff290 */ /* 0x000ff6000fffe03f */
        /* <DEDUP_REMOVED lines=18> */
[----:B0-----:R-:W-:Y:S01]  /*106650*/  IMAD.MOV.U32 R9, RZ, RZ, R24 ;  /* 0x000000ffff097224 */ /* 0x001fe200078e0018 */
[----:B-1----:R-:W3:Y:S01]  /*106660*/  LDL.LU R10, [R1+0x5438] ;  /* 0x00543800010a7983 */ /* 0x002ee20000300800 */
[----:B------:R-:W2:Y:S02]  /*106670*/  LDL.LU.64 R24, [R1+0x5430] ;  /* 0x0054300001187983 */ /* 0x000ea40000300a00 */
        /* <DEDUP_REMOVED lines=28> */
[----:B--2---:R0:W-:Y:S02]  /*106840*/  STL.64 [R1+0x5268], R20 ;  /* 0x0052681401007387 */ /* 0x0041e40000100a00 */
[----:B0-----:R-:W-:-:S02]  /*106850*/  IMAD.MOV.U32 R20, RZ, RZ, R27 ;  /* 0x000000ffff147224 */ /* 0x001fc400078e001b */
[----:B------:R-:W-:Y:S01]  /*106860*/  IMAD.MOV.U32 R21, RZ, RZ, R26 ;  /* 0x000000ffff157224 */ /* 0x000fe200078e001a */
[----:B------:R-:W2:Y:S01]  /*106870*/  LDL.LU R27, [R1+0x540c] ;  /* 0x00540c00011b7983 */ /* 0x000ea20000300800 */
[----:B------:R-:W2:Y:S03]  /*106880*/  LDL.LU R26, [R1+0x5408] ;  /* 0x00540800011a7983 */ /* 0x000ea60000300800 */
[----:B------:R0:W-:Y:S04]  /*106890*/  STL.64 [R1+0x5288], R20 ;  /* 0x0052881401007387 */ /* 0x0001e80000100a00 */
        /* <DEDUP_REMOVED lines=9> */
[----:B0-----:R-:W-:Y:S02]  /*106930*/  IMAD.MOV.U32 R20, RZ, RZ, R11 ;  /* 0x000000ffff147224 */ /* 0x001fe400078e000b */
[----:B------:R-:W-:Y:S01]  /*106940*/  IMAD.MOV.U32 R21, RZ, RZ, R8 ;  /* 0x000000ffff157224 */ /* 0x000fe200078e0008 */
[----:B------:R-:W4:Y:S01]  /*106950*/  LDL.LU R11, [R1+0x5404] ;  /* 0x00540400010b7983 */ /* 0x000f220000300800 */
[----:B------:R-:W3:Y:S03]  /*106960*/  LDL.LU R8, [R1+0x5400] ;  /* 0x0054000001087983 */ /* 0x000ee60000300800 */
[----:B------:R-:W-:Y:S01]  /*106970*/  STL.64 [R1+0x52a0], R20 ;  /* 0x0052a01401007387 */ /* 0x000fe20000100a00 */
[----:B--2---:R-:W-:Y:S02]  /*106980*/  STL.64 [R1+0x5280], R26 ;  /* 0x0052801a01007387 */ /* 0x004fe40000100a00 */
        /* <DEDUP_REMOVED lines=25> */
[----:B------:R-:W3:Y:S02]  /*106b20*/  LDL R23, [R1+0xb38] ;  /* 0x000b380001177983 */ /* 0x000ee40000100800 */
        /* <DEDUP_REMOVED lines=11> */
[----:B---3--:R-:W-:Y:S02]  /*106be0*/  STL [R1+0x5308], R23 ;  /* 0x0053081701007387 */ /* 0x008fe40000100800 */
[----:B------:R0:W-:Y:S02]  /*106bf0*/  STL.64 [R1+0x5300], R20 ;  /* 0x0053001401007387 */ /* 0x0001e40000100a00 */
[----:B0-----:R-:W3:Y:S01]  /*106c00*/  LDL.LU R20, [R1+0x160] ;  /* 0x0001600001147983 */ /* 0x001ee20000300800 */
[----:B------:R-:W3:Y:S02]  /*106c10*/  LDL.LU R21, [R1+0x164] ;  /* 0x0001640001157983 */ /* 0x000ee40000300800 */
[----:B------:R-:W2:Y:S02]  /*106c20*/  LDL.LU R22, [R1+0x168] ;  /* 0x0001680001167983 */ /* 0x000ea40000300800 */
[----:B------:R-:W2:Y:S02]  /*106c30*/  LDL.LU R23, [R1+0x16c] ;  /* 0x00016c0001177983 */ /* 0x000ea40000300800 */
[----:B--2---:R-:W-:Y:S01]  /*106c40*/  STL.64 [R1+0x5318], R22 ;  /* 0x0053181601007387 */ /* 0x004fe20000100a00 */
[----:B---3--:R0:W-:Y:S02]  /*106c50*/  STL.64 [R1+0x5310], R20 ;  /* 0x0053101401007387 */ /* 0x0081e40000100a00 */
[----:B0-----:R-:W-:-:S02]  /*106c60*/  IMAD.MOV.U32 R20, RZ, RZ, R14 ;  /* 0x000000ffff147224 */ /* 0x001fc400078e000e */
[----:B------:R-:W-:Y:S01]  /*106c70*/  IMAD.MOV.U32 R21, RZ, RZ, R28 ;  /* 0x000000ffff157224 */ /* 0x000fe200078e001c */
[----:B------:R-:W2:Y:S01]  /*106c80*/  LDL.LU R14, [R1+0x53dc] ;  /* 0x0053dc00010e7983 */ /* 0x000ea20000300800 */
[----:B------:R-:W3:Y:S03]  /*106c90*/  LDL.LU R28, [R1+0x53d8] ;  /* 0x0053d800011c7983 */ /* 0x000ee60000300800 */
[----:B------:R0:W-:Y:S02]  /*106ca0*/  STL.64 [R1+0x5330], R20 ;  /* 0x0053301401007387 */ /* 0x0001e40000100a00 */
        /* <DEDUP_REMOVED lines=10> */
[----:B------:R-:W2:Y:S02]  /*106d50*/  LDL.LU R27, [R1+0x13c] ;  /* 0x00013c00011b7983 */ /* 0x000ea40000300800 */
[----:B----4-:R-:W-:-:S02]  /*106d60*/  IMAD.MOV.U32 R20, RZ, RZ, R11 ;  /* 0x000000ffff147224 */ /* 0x010fc400078e000b */
[----:B------:R-:W-:-:S05]  /*106d70*/  IMAD.MOV.U32 R21, RZ, RZ, R10 ;  /* 0x000000ffff157224 */ /* 0x000fca00078e000a */
        /* <DEDUP_REMOVED lines=70> */
[----:B----4-:R-:W-:Y:S01]  /*1071e0*/  HMMA.16816.F32.BF16 R16, R16, R8, R4 ;  /* 0x000000081010723c */ /* 0x010fe20000041804 */
[----:B------:R-:W2:Y:S01]  /*1071f0*/  LDL.LU.64 R6, [R1+0x53b8] ;  /* 0x0053b80001067983 */ /* 0x000ea20000300a00 */
[----:B------:R-:W2:Y:S11]  /*107200*/  LDL.LU.64 R4, [R1+0x53b0] ;  /* 0x0053b00001047983 */ /* 0x000eb60000300a00 */
[----:B------:R-:W-:Y:S10]  /*107210*/  @!UPT UIADD3 URZ, URZ, URZ, URZ ;  /* 0x0000003f3f3ff290 */ /* 0x000ff4000fffe03f */
[----:B------:R0:W-:Y:S01]  /*107220*/  STL.64 [R1+0x1d0], R16 ;  /* 0x0001d01001007387 */ /* 0x0001e20000100a00 */
[----:B------:R-:W-:Y:S02]  /*107230*/  STL.64 [R1+0x1d8], R18 ;  /* 0x0001d81201007387 */ /* 0x000fe40000100a00 */
        /* <DEDUP_REMOVED lines=47> */
[C---:B--2---:R-:W-:Y:S01]  /*107530*/  HMMA.16816.F32.BF16 R16, R4.reuse, R16, R20 ;  /* 0x000000100410723c */ /* 0x044fe20000041814 */
[----:B------:R-:W2:Y:S01]  /*107540*/  LDL.LU R23, [R1+0x5308] ;  /* 0x0053080001177983 */ /* 0x000ea20000300800 */
[----:B------:R-:W3:Y:S11]  /*107550*/  LDL.LU.64 R20, [R1+0x5300] ;  /* 0x0053000001147983 */ /* 0x000ef60000300a00 */
[----:B------:R-:W-:Y:S10]  /*107560*/  @!UPT UIADD3 URZ, URZ, URZ, URZ ;  /* 0x0000003f3f3ff290 */ /* 0x000ff4000fffe03f */
[----:B------:R-:W-:Y:S01]  /*107570*/  STL.64 [R1+0x160], R16 ;  /* 0x0001601001007387 */ /* 0x000fe20000100a00 */
[----:B------:R-:W-:Y:S03]  /*107580*/  STL.64 [R1+0x168], R18 ;  /* 0x0001681201007387 */ /* 0x000fe60000100a00 */
[----:B--2---:R3:W0:Y:S02]  /*107590*/  LDSM.16.MT88.4 R16, [R23+0x4f080] ;  /* 0x04f080001710783b */ /* 0x0046240000004200 */
[C---:B---3--:R-:W-:Y:S02]  /*1075a0*/  HMMA.16816.F32.BF16 R20, R4.reuse, R20, R24 ;  /* 0x000000140414723c */ /* 0x048fe40000041818 */
[----:B0-----:R0:W-:Y:S01]  /*1075b0*/  STL [R1+0x511c], R16 ;  /* 0x00511c1001007387 */ /* 0x0011e20000100800 */
[----:B------:R-:W-:Y:S02]  /*1075c0*/  STL [R1+0x5118], R17 ;  /* 0x0051181101007387 */ /* 0x000fe40000100800 */
[----:B------:R-:W-:Y:S02]  /*1075d0*/  STL [R1+0x5114], R18 ;  /* 0x0051141201007387 */ /* 0x000fe40000100800 */
[----:B------:R-:W-:Y:S01]  /*1075e0*/  STL [R1+0x5110], R19 ;  /* 0x0051101301007387 */ /* 0x000fe20000100800 */
[----:B0-----:R-:W2:Y:S01]  /*1075f0*/  LDL.LU R16, [R1+0xd0] ;  /* 0x0000d00001107983 */ /* 0x001ea20000300800 */
[----:B------:R-:W3:Y:S02]  /*107600*/  LDL.LU.64 R26, [R1+0x52f8] ;  /* 0x0052f800011a7983 */ /* 0x000ee40000300a00 */
[----:B------:R-:W3:Y:S11]  /*107610*/  LDL.LU.64 R24, [R1+0x52f0] ;  /* 0x0052f00001187983 */ /* 0x000ef60000300a00 */
[----:B------:R-:W-:Y:S01]  /*107620*/  @!UPT UIADD3 URZ, URZ, URZ, URZ ;  /* 0x0000003f3f3ff290 */ /* 0x000fe2000fffe03f */
        /* <DEDUP_REMOVED lines=11> */
[----:B------:R-:W3:Y:S01]  /*1076e0*/  LDL.LU.64 R26, [R1+0x52c8] ;  /* 0x0052c800011a7983 */ /* 0x000ee20000300a00 */
[----:B------:R-:W3:Y:S11]  /*1076f0*/  LDL.LU.64 R24, [R1+0x52c0] ;  /* 0x0052c00001187983 */ /* 0x000ef60000300a00 */
[----:B------:R-:W-:Y:S09]  /*107700*/  @!UPT UIADD3 URZ, URZ, URZ, URZ ;  /* 0x0000003f3f3ff290 */ /* 0x000ff2000fffe03f */
[----:B------:R0:W-:Y:S04]  /*107710*/  STL.64 [R1+0x130], R20 ;  /* 0x0001301401007387 */ /* 0x0001e80000100a00 */
[----:B0-----:R-:W3:Y:S01]  /*107720*/  LDL.LU.64 R20, [R1+0x52b8] ;  /* 0x0052b80001147983 */ /* 0x001ee20000300a00 */
[----:B------:R-:W-:Y:S02]  /*107730*/  IMAD.MOV.U32 R17, RZ, RZ, R3 ;  /* 0x000000ffff117224 */ /* 0x000fe400078e0003 */
[----:B------:R-:W-:Y:S02]  /*107740*/  IMAD.MOV.U32 R19, RZ, RZ, R0 ;  /* 0x000000ffff137224 */ /* 0x000fe400078e0000 */
[----:B------:R-:W-:Y:S02]  /*107750*/  IMAD.MOV.U32 R3, RZ, RZ, R22 ;  /* 0x000000ffff037224 */ /* 0x000fe400078e0016 */
[----:B------:R-:W-:-:S05]  /*107760*/  IMAD.MOV.U32 R0, RZ, RZ, R23 ;  /* 0x000000ffff007224 */ /* 0x000fca00078e0017 */
[----:B------:R-:W-:Y:S01]  /*107770*/  STL [R1+0x49ec], R0 ;  /* 0x0049ec0001007387 */ /* 0x000fe20000100800 */
[----:B------:R-:W-:Y:S01]  /*107780*/  STL [R1+0x49e8], R3 ;  /* 0x0049e80301007387 */ /* 0x000fe20000100800 */
        /* <DEDUP_REMOVED lines=29> */
[----:B----4-:R-:W-:Y:S01]  /*107960*/  IMAD.MOV.U32 R18, RZ, RZ, R2 ;  /* 0x000000ffff127224 */ /* 0x010fe200078e0002 */
[C---:B--2---:R-:W-:Y:S11]  /*107970*/  HMMA.16816.F32.BF16 R20, R4.reuse, R12, R20 ;  /* 0x0000000c0414723c */ /* 0x044ff60000041814 */
[----:B------:R-:W-:Y:S11]  /*107980*/  @!UPT UIADD3 URZ, URZ, URZ, URZ ;  /* 0x0000003f3f3ff290 */ /* 0x000ff6000fffe03f */
[----:B------:R-:W-:Y:S01]  /*107990*/  @!UPT UIADD3 URZ, URZ, URZ, URZ ;  /* 0x0000003f3f3ff290 */ /* 0x000fe2000fffe03f */
[----:B------:R-:W-:Y:S01]  /*1079a0*/  STL.64 [R1+0xe0], R20 ;  /* 0x0000e01401007387 */ /* 0x000fe20000100a00 */
[----:B------:R0:W-:Y:S02]  /*1079b0*/  STL [R1+0xe8], R22 ;  /* 0x0000e81601007387 */ /* 0x0001e40000100800 */
[----:B------:R-:W-:Y:S02]  /*1079c0*/  IMAD.MOV.U32 R2, RZ, RZ, R23 ;  /* 0x000000ffff027224 */ /* 0x000fe400078e0017 */
[----:B0-----:R-:W2:Y:S01]  /*1079d0*/  LDL.LU.64 R22, [R1+0x5250] ;  /* 0x0052500001167983 */ /* 0x001ea20000300a00 */
[----:B------:R-:W2:Y:S02]  /*1079e0*/  LDL.LU.64 R20, [R1+0x5248] ;  /* 0x0052480001147983 */ /* 0x000ea40000300a00 */
[----:B------:R0:W-:Y:S02]  /*1079f0*/  STL.64 [R1+0x5210], R14 ;  /* 0x0052100e01007387 */ /* 0x0001e40000100a00 */
[----:B------:R-:W4:Y:S01]  /*107a00*/  LDL.LU R12, [R1+0x570] ;  /* 0x00057000010c7983 */ /* 0x000f220000300800 */
[----:B------:R-:W4:Y:S04]  /*107a10*/  LDL.LU R13, [R1+0x574] ;  /* 0x00057400010d7983 */ /* 0x000f280000300800 */
[----:B0-----:R-:W2:Y:S01]  /*107a20*/  LDL.LU R14, [R1+0x578] ;  /* 0x00057800010e7983 */ /* 0x001ea20000300800 */
[----:B------:R-:W2:Y:S01]  /*107a30*/  LDL.LU R15, [R1+0x57c] ;  /* 0x00057c00010f7983 */ /* 0x000ea20000300800 */
[----:B------:R-:W-:Y:S02]  /*107a40*/  HMMA.16816.F32.BF16 R4, R4, R8, R16 ;  /* 0x000000080404723c */ /* 0x000fe40000041810 */
[----:B--2---:R0:W-:Y:S01]  /*107a50*/  STL.64 [R1+0x5220], R14 ;  /* 0x0052200e01007387 */ /* 0x0041e20000100a00 */
[----:B----4-:R-:W-:Y:S03]  /*107a60*/  STL.64 [R1+0x5218], R12 ;  /* 0x0052180c01007387 */ /* 0x010fe60000100a00 */
[----:B0-----:R-:W2:Y:S04]  /*107a70*/  LDL.64 R14, [R1+0xb8] ;  /* 0x0000b800010e7983 */ /* 0x001ea80000100a00 */
[----:B--2---:R0:W-:Y:S04]  /*107a80*/  STL.64 [R1+0x5230], R14 ;  /* 0x0052300e01007387 */ /* 0x0041e80000100a00 */
[----:B0-----:R-:W2:Y:S04]  /*107a90*/  LDL R14, [R1+0xc8] ;  /* 0x0000c800010e7983 */ /* 0x001ea80000100800 */
[----:B------:R-:W2:Y:S01]  /*107aa0*/  LDL R15, [R1+0xcc] ;  /* 0x0000cc00010f7983 */ /* 0x000ea20000100800 */
[----:B------:R-:W-:Y:S04]  /*107ab0*/  STL [R1+0x49f0], R2 ;  /* 0x0049f00201007387 */ /* 0x000fe80000100800 */
[----:B------:R-:W-:Y:S02]  /*107ac0*/  STL.64 [R1+0xd0], R4 ;  /* 0x0000d00401007387 */ /* 0x000fe40000100a00 */
[----:B------:R0:W-:Y:S02]  /*107ad0*/  STL.64 [R1+0x5208], R10 ;  /* 0x0052080a01007387 */ /* 0x0001e40000100a00 */
[----:B0-----:R-:W4:Y:S04]  /*107ae0*/  LDL.64 R10, [R1+0xa8] ;  /* 0x0000a800010a7983 */ /* 0x001f280000100a00 */
[----:B----4-:R0:W-:Y:S01]  /*107af0*/  STL.64 [R1+0x5228], R10 ;  /* 0x0052280a01007387 */ /* 0x0101e20000100a00 */
        /* <DEDUP_REMOVED lines=12> */
[----:B------:R-:W4:Y:S04]  /*107bc0*/  LDL R6, [R1+0x78] ;  /* 0x0000780001067983 */ /* 0x000f280000100800 */
[----:B------:R-:W4:Y:S04]  /*107bd0*/  LDL R7, [R1+0x7c] ;  /* 0x00007c0001077983 */ /* 0x000f280000100800 */
        /* <DEDUP_REMOVED lines=9> */
[----:B0-----:R-:W4:Y:S01]  /*107c70*/  LDL.LU R16, [R1+0x560] ;  /* 0x0005600001107983 */ /* 0x001f220000300800 */
[----:B------:R-:W4:Y:S02]  /*107c80*/  LDL.LU R17, [R1+0x564] ;  /* 0x0005640001117983 */ /* 0x000f240000300800 */
[----:B------:R-:W-:Y:S02]  /*107c90*/  STL [R1+0x49f8], R24 ;  /* 0x0049f81801007387 */ /* 0x000fe40000100800 */
[----:B------:R0:W-:Y:S02]  /*107ca0*/  STL [R1+0x49f4], R25 ;  /* 0x0049f41901007387 */ /* 0x0001e40000100800 */
[----:B0-----:R-:W2:Y:S01]  /*107cb0*/  LDL R25, [R1+0x3f88] ;  /* 0x003f880001197983 */ /* 0x001ea20000100800 */
[----:B------:R-:W3:Y:S02]  /*107cc0*/  LDL.LU.64 R10, [R1+0x5240] ;  /* 0x00524000010a7983 */ /* 0x000ee40000300a00 */
[----:B------:R-:W3:Y:S06]  /*107cd0*/  LDL.LU.64 R8, [R1+0x5238] ;  /* 0x0052380001087983 */ /* 0x000eec0000300a00 */
[----:B------:R-:W-:Y:S01]  /*107ce0*/  STL.64 [R1+0xf00], R12 ;  /* 0x000f000c01007387 */ /* 0x000fe20000100a00 */
[----:B------:R0:W-:Y:S04]  /*107cf0*/  STL.64 [R1+0xf08], R14 ;  /* 0x000f080e01007387 */ /* 0x0001e80000100a00 */
[----:B0-----:R-:W3:Y:S01]  /*107d00*/  LDL.LU.64 R14, [R1+0x5230] ;  /* 0x00523000010e7983 */ /* 0x001ee20000300a00 */
[----:B------:R-:W-:-:S02]  /*107d10*/  IMAD.MOV.U32 R19, RZ, RZ, R28 ;  /* 0x000000ffff137224 */ /* 0x000fc400078e001c */
[----:B------:R-:W-:Y:S02]  /*107d20*/  IMAD.MOV.U32 R18, RZ, RZ, R29 ;  /* 0x000000ffff127224 */ /* 0x000fe400078e001d */
[----:B------:R-:W-:Y:S02]  /*107d30*/  IMAD.MOV.U32 R28, RZ, RZ, R12 ;  /* 0x000000ffff1c7224 */ /* 0x000fe400078e000c */
[----:B------:R-:W-:-:S03]  /*107d40*/  IMAD.MOV.U32 R29, RZ, RZ, R13 ;  /* 0x000000ffff1d7224 */ /* 0x000fc600078e000d */
[----:B------:R-:W-:Y:S02]  /*107d50*/  STL [R1+0x4798], R28 ;  /* 0x0047981c01007387 */ /* 0x000fe40000100800 */
[----:B------:R-:W-:Y:S01]  /*107d60*/  STL [R1+0x4794], R29 ;  /* 0x0047941d01007387 */ /* 0x000fe20000100800 */
        /* <DEDUP_REMOVED lines=10> */
[----:B------:R-:W-:Y:S01]  /*107e10*/  STL [R1+0x5120], R2 ;  /* 0x0051200201007387 */ /* 0x000fe20000100800 */
[C---:B---3--:R-:W-:Y:S01]  /*107e20*/  HMMA.16816.F32.BF16 R12, R20.reuse, R10, R12 ;  /* 0x0000000a140c723c */ /* 0x048fe2000004180c */
[----:B------:R-:W-:Y:S11]  /*107e30*/  IMAD.MOV.U32 R8, RZ, RZ, R11 ;  /* 0x000000ffff087224 */ /* 0x000ff600078e000b */
[----:B------:R-:W-:Y:S11]  /*107e40*/  @!UPT UIADD3 URZ, URZ, URZ, URZ ;  /* 0x0000003f3f3ff290 */ /* 0x000ff6000fffe03f */
[----:B------:R0:W-:Y:S01]  /*107e50*/  STL.64 [R1+0xee0], R12 ;  /* 0x000ee00c01007387 */ /* 0x0001e20000100a00 */
[----:B------:R1:W-:Y:S02]  /*107e60*/  STL.64 [R1+0xee8], R14 ;  /* 0x000ee80e01007387 */ /* 0x0003e40000100a00 */
[----:B0-----:R-:W-:Y:S01]  /*107e70*/  IMAD.MOV.U32 R12, RZ, RZ, R10 ;  /* 0x000000ffff0c7224 */ /* 0x001fe200078e000a */
[----:B-1----:R-:W3:Y:S01]  /*107e80*/  LDL.LU.64 R14, [R1+0x5210] ;  /* 0x00521000010e7983 */ /* 0x002ee20000300a00 */
[----:B------:R-:W2:Y:S01]  /*107e90*/  LDL.LU.64 R10, [R1+0x5208] ;  /* 0x00520800010a7983 */ /* 0x000ea20000300a00 */
[C---:B----4-:R-:W-:Y:S01]  /*107ea0*/  HMMA.16816.F32.BF16 R16, R20.reuse, R6, R16 ;  /* 0x000000061410723c */ /* 0x050fe20000041810 */
[----:B------:R-:W-:Y:S01]  /*107eb0*/  STL [R1+0x512c], R8 ;  /* 0x00512c0801007387 */ /* 0x000fe20000100800 */
[----:B--2---:R0:W-:Y:S04]  /*107ec0*/  STL.64 [R1+0x51b0], R10 ;  /* 0x0051b00a01007387 */ /* 0x0041e80000100a00 */
[----:B0-----:R-:W2:Y:S01]  /*107ed0*/  LDL.64 R10, [R1+0x88] ;  /* 0x00008800010a7983 */ /* 0x001ea20000100a00 */
[----:B------:R-:W-:Y:S11]  /*107ee0*/  STL [R1+0x5128], R12 ;  /* 0x0051280c01007387 */ /* 0x000ff60000100800 */
[----:B------:R-:W-:Y:S05]  /*107ef0*/  @!UPT UIADD3 URZ, URZ, URZ, URZ ;  /* 0x0000003f3f3ff290 */ /* 0x000fea000fffe03f */
[----:B------:R-:W-:Y:S02]  /*107f00*/  STL.64 [R1+0xed0], R16 ;  /* 0x000ed01001007387 */ /* 0x000fe40000100a00 */
[----:B------:R0:W-:Y:S02]  /*107f10*/  STL.64 [R1+0xed8], R18 ;  /* 0x000ed81201007387 */ /* 0x0001e40000100a00 */
[----:B0-----:R-:W2:Y:S01]  /*107f20*/  LDL.LU.64 R18, [R1+0x5200] ;  /* 0x0052000001127983 */ /* 0x001ea20000300a00 */
[----:B------:R-:W2:Y:S02]  /*107f30*/  LDL.LU.64 R16, [R1+0x51f8] ;  /* 0x0051f80001107983 */ /* 0x000ea40000300a00 */
[----:B------:R-:W-:Y:S02]  /*107f40*/  IMAD.MOV.U32 R13, RZ, RZ, R7 ;  /* 0x000000ffff0d7224 */ /* 0x000fe400078e0007 */
[----:B------:R-:W-:Y:S02]  /*107f50*/  IMAD.MOV.U32 R28, RZ, RZ, R6 ;  /* 0x000000ffff1c7224 */ /* 0x000fe400078e0006 */
[----:B------:R-:W4:Y:S01]  /*107f60*/  LDL.LU.64 R6, [R1+0x51f0] ;  /* 0x0051f00001067983 */ /* 0x000f220000300a00 */
[----:B------:R0:W-:Y:S02]  /*107f70*/  STL [R1+0x5134], R13 ;  /* 0x0051340d01007387 */ /* 0x0001e40000100800 */
[----:B---3--:R1:W-:Y:S02]  /*107f80*/  STL.64 [R1+0x51c8], R14 ;  /* 0x0051c80e01007387 */ /* 0x0083e40000100a00 */
[----:B------:R-:W4:Y:S01]  /*107f90*/  LDL.LU R12, [R1+0x540] ;  /* 0x00054000010c7983 */ /* 0x000f220000300800 */
[----:B0-----:R-:W4:Y:S01]  /*107fa0*/  LDL.LU R13, [R1+0x544] ;  /* 0x00054400010d7983 */ /* 0x001f220000300800 */
[----:B-1----:R-:W4:Y:S02]  /*107fb0*/  LDL.LU R14, [R1+0x548] ;  /* 0x00054800010e7983 */ /* 0x002f240000300800 */
[----:B------:R-:W4:Y:S02]  /*107fc0*/  LDL.LU R15, [R1+0x54c] ;  /* 0x00054c00010f7983 */ /* 0x000f240000300800 */
[----:B------:R-:W-:Y:S01]  /*107fd0*/  STL [R1+0x5130], R28 ;  /* 0x0051301c01007387 */ /* 0x000fe20000100800 */
[C---:B--2---:R-:W-:Y:S11]  /*107fe0*/  HMMA.16816.F32.BF16 R16, R20.reuse, R10, R16 ;  /* 0x0000000a1410723c */ /* 0x044ff60000041810 */
[----:B------:R-:W-:Y:S11]  /*107ff0*/  @!UPT UIADD3 URZ, URZ, URZ, URZ ;  /* 0x0000003f3f3ff290 */ /* 0x000ff6000fffe03f */
[----:B------:R-:W-:Y:S01]  /*108000*/  @!UPT UIADD3 URZ, URZ, URZ, URZ ;  /* 0x0000003f3f3ff290 */ /* 0x000fe2000fffe03f */
[----:B------:R0:W-:Y:S01]  /*108010*/  STL.64 [R1+0xd40], R16 ;  /* 0x000d401001007387 */ /* 0x0001e20000100a00 */
[----:B------:R1:W-:Y:S02]  /*108020*/  STL.64 [R1+0xd48], R18 ;  /* 0x000d481201007387 */ /* 0x0003e40000100a00 */
[----:B0-----:R-:W-:Y:S02]  /*108030*/  IMAD.MOV.U32 R17, RZ, RZ, R10 ;  /* 0x000000ffff117224 */ /* 0x001fe400078e000a */
[----:B-1----:R-:W-:Y:S02]  /*108040*/  IMAD.MOV.U32 R18, RZ, RZ, R11 ;  /* 0x000000ffff127224 */ /* 0x002fe400078e000b */
[----:B------:R-:W2:Y:S01]  /*108050*/  LDL.64 R10, [R1+0x38] ;  /* 0x00003800010a7983 */ /* 0x000ea20000100a00 */
[----:B----4-:R-:W-:Y:S03]  /*108060*/  HMMA.16816.F32.BF16 R4, R20, R6, R12 ;  /* 0x000000061404723c */ /* 0x010fe6000004180c */
[----:B--2---:R0:W-:Y:S01]  /*108070*/  STL.64 [R1+0x51c0], R10 ;  /* 0x0051c00a01007387 */ /* 0x0041e20000100a00 */
[----:B------:R-:W-:Y:S02]  /*108080*/  STL [R1+0x5138], R17 ;  /* 0x0051381101007387 */ /* 0x000fe40000100800 */
[----:B------:R-:W2:Y:S11]  /*108090*/  LDL.LU R12, [R1+0x8a0] ;  /* 0x0008a000010c7983 */ /* 0x000eb60000300800 */
[----:B------:R-:W-:Y:S06]  /*1080a0*/  @!UPT UIADD3 URZ, URZ, URZ, URZ ;  /* 0x0000003f3f3ff290 */ /* 0x000fec000fffe03f */
[----:B------:R-:W-:Y:S01]  /*1080b0*/  STL.64 [R1+0xd00], R4 ;  /* 0x000d000401007387 */ /* 0x000fe20000100a00 */
[----:B------:R-:W-:Y:S01]  /*1080c0*/  STL.64 [R1+0xd08], R6 ;  /* 0x000d080601007387 */ /* 0x000fe20000100a00 */
[----:B------:R-:W2:Y:S02]  /*1080d0*/  LDL.LU R13, [R1+0x8a4] ;  /* 0x0008a400010d7983 */ /* 0x000ea40000300800 */
[----:B------:R-:W-:Y:S02]  /*1080e0*/  IMAD.MOV.U32 R14, RZ, RZ, R26 ;  /* 0x000000ffff0e7224 */ /* 0x000fe400078e001a */
[----:B------:R-:W-:Y:S01]  /*1080f0*/  IMAD.MOV.U32 R15, RZ, RZ, R27 ;  /* 0x000000ffff0f7224 */ /* 0x000fe200078e001b */
[----:B------:R-:W3:Y:S01]  /*108100*/  LDL.LU R26, [R1+0x51ec] ;  /* 0x0051ec00011a7983 */ /* 0x000ee20000300800 */
[----:B------:R-:W3:Y:S03]  /*108110*/  LDL.LU R27, [R1+0x51e8] ;  /* 0x0051e800011b7983 */ /* 0x000ee60000300800 */
[----:B------:R-:W1:Y:S04]  /*108120*/  LDSM.16.MT88.4 R4, [R25+0x4f000] ;  /* 0x04f000001904783b */ /* 0x000e680000004200 */
[----:B------:R4:W-:Y:S04]  /*108130*/  STL.64 [R1+0x51d8], R14 ;  /* 0x0051d80e01007387 */ /* 0x0009e80000100a00 */
[----:B--2---:R-:W-:Y:S01]  /*108140*/  STL.64 [R1+0x51d0], R12 ;  /* 0x0051d00c01007387 */ /* 0x004fe20000100a00 */
[----:B0-----:R-:W2:Y:S02]  /*108150*/  LDL.64 R10, [R1+0x48] ;  /* 0x00004800010a7983 */ /* 0x001ea40000100a00 */
[----:B----4-:R-:W4:Y:S01]  /*108160*/  LDL.64 R14, [R1+0x58] ;  /* 0x00005800010e7983 */ /* 0x010f220000100a00 */
[----:B--2---:R0:W-:Y:S01]  /*108170*/  STL.64 [R1+0x51e0], R10 ;  /* 0x0051e00a01007387 */ /* 0x0041e20000100a00 */
[----:B------:R-:W4:Y:S02]  /*108180*/  LDL.LU R8, [R1+0x8b0] ;  /* 0x0008b00001087983 */ /* 0x000f240000300800 */
[----:B------:R-:W4:Y:S01]  /*108190*/  LDL.LU R9, [R1+0x8b4] ;  /* 0x0008b40001097983 */ /* 0x000f220000300800 */
[----:B0-----:R-:W4:Y:S01]  /*1081a0*/  LDL.LU R10, [R1+0x8b8] ;  /* 0x0008b800010a7983 */ /* 0x001f220000300800 */
[----:B------:R-:W4:Y:S02]  /*1081b0*/  LDL.LU R11, [R1+0x8bc] ;  /* 0x0008bc00010b7983 */ /* 0x000f240000300800 */
[----:B---3--:R0:W-:Y:S02]  /*1081c0*/  STL.64 [R1+0x5188], R26 ;  /* 0x0051881a01007387 */ /* 0x0081e40000100a00 */
[----:B------:R-:W-:Y:S01]  /*1081d0*/  STL [R1+0x5180], R25 ;  /* 0x0051801901007387 */ /* 0x000fe20000100800 */
[----:B0-----:R-:W2:Y:S01]  /*1081e0*/  LDL.64 R26, [R1+0x68] ;  /* 0x00006800011a7983 */ /* 0x001ea20000100a00 */
[----:B-1----:R0:W-:Y:S02]  /*1081f0*/  STL.64 [R1+0x5000], R6 ;  /* 0x0050000601007387 */ /* 0x0021e40000100a00 */
[----:B------:R1:W-:Y:S01]  /*108200*/  STL.64 [R1+0x4ff8], R4 ;  /* 0x004ff80401007387 */ /* 0x0003e20000100a00 */
[----:B0-----:R-:W3:Y:S04]  /*108210*/  LDL.64 R6, [R1+0x8] ;  /* 0x0000080001067983 */ /* 0x001ee80000100a00 */
[----:B---3--:R0:W-:Y:S01]  /*108220*/  STL.64 [R1+0x5178], R6 ;  /* 0x0051780601007387 */ /* 0x0081e20000100a00 */
[----:B-1----:R-:W3:Y:S02]  /*108230*/  LDL.LU R4, [R1+0x8c0] ;  /* 0x0008c00001047983 */ /* 0x002ee40000300800 */
[----:B------:R-:W3:Y:S01]  /*108240*/  LDL.LU R5, [R1+0x8c4] ;  /* 0x0008c40001057983 */ /* 0x000ee20000300800 */
[----:B0-----:R-:W3:Y:S01]  /*108250*/  LDL.LU R6, [R1+0x8c8] ;  /* 0x0008c80001067983 */ /* 0x001ee20000300800 */
[----:B------:R-:W3:Y:S02]  /*108260*/  LDL.LU R7, [R1+0x8cc] ;  /* 0x0008cc0001077983 */ /* 0x000ee40000300800 */
[----:B--2---:R-:W-:-:S02]  /*108270*/  IMAD.MOV.U32 R19, RZ, RZ, R26 ;  /* 0x000000ffff137224 */ /* 0x004fc400078e001a */
[----:B------:R-:W-:Y:S01]  /*108280*/  IMAD.MOV.U32 R29, RZ, RZ, R27 ;  /* 0x000000ffff1d7224 */ /* 0x000fe200078e001b */
[C---:B---3--:R-:W-:Y:S11]  /*108290*/  HMMA.16816.F32.BF16 R4, R20.reuse, R26, R4 ;  /* 0x0000001a1404723c */ /* 0x048ff60000041804 */
[----:B------:R-:W-:Y:S11]  /*1082a0*/  @!UPT UIADD3 URZ, URZ, URZ, URZ ;  /* 0x0000003f3f3ff290 */ /* 0x000ff6000fffe03f */
[----:B------:R-:W-:Y:S01]  /*1082b0*/  @!UPT UIADD3 URZ, URZ, URZ, URZ ;  /* 0x0000003f3f3ff290 */ /* 0x000fe2000fffe03f */
[----:B------:R-:W-:Y:S01]  /*1082c0*/  STL.64 [R1+0xd30], R4 ;  /* 0x000d300401007387 */ /* 0x000fe20000100a00 */
[----:B------:R-:W-:Y:S02]  /*1082d0*/  STL.64 [R1+0xd38], R6 ;  /* 0x000d380601007387 */ /* 0x000fe40000100a00 */
[----:B------:R-:W2:Y:S02]  /*1082e0*/  LDL.LU R24, [R1+0x870] ;  /* 0x0008700001187983 */ /* 0x000ea40000300800 */
[----:B------:R-:W2:Y:S01]  /*1082f0*/  LDL.LU R25, [R1+0x874] ;  /* 0x0008740001197983 */ /* 0x000ea20000300800 */
[----:B------:R-:W3:Y:S01]  /*108300*/  LDL.LU R26, [R1+0x878] ;  /* 0x00087800011a7983 */ /* 0x000ee20000300800 */
[----:B------:R-:W3:Y:S03]  /*108310*/  LDL.LU R27, [R1+0x87c] ;  /* 0x00087c00011b7983 */ /* 0x000ee60000300800 */
[----:B---3--:R0:W-:Y:S01]  /*108320*/  STL.64 [R1+0x5198], R26 ;  /* 0x0051981a01007387 */ /* 0x0081e20000100a00 */
[----:B--2---:R1:W-:Y:S03]  /*108330*/  STL.64 [R1+0x5190], R24 ;  /* 0x0051901801007387 */ /* 0x0043e60000100a00 */
[----:B0-----:R-:W2:Y:S01]  /*108340*/  LDL.64 R26, [R1+0x28] ;  /* 0x00002800011a7983 */ /* 0x001ea20000100a00 */
[----:B----4-:R-:W-:Y:S03]  /*108350*/  HMMA.16816.F32.BF16 R8, R20, R14, R8 ;  /* 0x0000000e1408723c */ /* 0x010fe60000041808 */
[----:B--2---:R0:W-:Y:S01]  /*108360*/  STL.64 [R1+0x51b8], R26 ;  /* 0x0051b81a01007387 */ /* 0x0041e20000100a00 */
[----:B-1----:R-:W2:Y:S02]  /*108370*/  LDL.LU R24, [R1+0x890] ;  /* 0x0008900001187983 */ /* 0x002ea40000300800 */
[----:B------:R-:W2:Y:S01]  /*108380*/  LDL.LU R25, [R1+0x894] ;  /* 0x0008940001197983 */ /* 0x000ea20000300800 */
[----:B0-----:R-:W2:Y:S01]  /*108390*/  LDL.LU R26, [R1+0x898] ;  /* 0x00089800011a7983 */ /* 0x001ea20000300800 */
[----:B------:R-:W2:Y:S02]  /*1083a0*/  LDL.LU R27, [R1+0x89c] ;  /* 0x00089c00011b7983 */ /* 0x000ea40000300800 */
[----:B------:R-:W3:Y:S02]  /*1083b0*/  LDL.64 R6, [R1+0x18] ;  /* 0x0000180001067983 */ /* 0x000ee40000100a00 */
[----:B------:R-:W-:-:S02]  /*1083c0*/  IMAD.MOV.U32 R2, RZ, RZ, R14 ;  /* 0x000000ffff027224 */ /* 0x000fc400078e000e */
[----:B------:R-:W-:Y:S01]  /*1083d0*/  IMAD.MOV.U32 R16, RZ, RZ, R15 ;  /* 0x000000ffff107224 */ /* 0x000fe200078e000f */
[----:B---3--:R0:W-:Y:S01]  /*1083e0*/  STL.64 [R1+0x51a0], R6 ;  /* 0x0051a00601007387 */ /* 0x0081e20000100a00 */
[----:B------:R-:W3:Y:S02]  /*1083f0*/  LDL.LU R4, [R1+0x880] ;  /* 0x0008800001047983 */ /* 0x000ee40000300800 */
[----:B------:R-:W3:Y:S01]  /*108400*/  LDL.LU R5, [R1+0x884] ;  /* 0x0008840001057983 */ /* 0x000ee20000300800 */
[----:B0-----:R-:W3:Y:S01]  /*108410*/  LDL.LU R6, [R1+0x888] ;  /* 0x0008880001067983 */ /* 0x001ee20000300800 */
[----:B------:R-:W3:Y:S03]  /*108420*/  LDL.LU R7, [R1+0x88c] ;  /* 0x00088c0001077983 */ /* 0x000ee60000300800 */
[----:B------:R-:W-:Y:S02]  /*108430*/  STL.64 [R1+0xd20], R8 ;  /* 0x000d200801007387 */ /* 0x000fe40000100a00 */
[----:B------:R0:W-:Y:S02]  /*108440*/  STL.64 [R1+0xd28], R10 ;  /* 0x000d280a01007387 */ /* 0x0001e40000100a00 */
[----:B0-----:R-:W4:Y:S01]  /*108450*/  LDL.LU.64 R10, [R1+0x51e0] ;  /* 0x0051e000010a7983 */ /* 0x001f220000300a00 */
[----:B------:R-:W4:Y:S02]  /*108460*/  LDL.LU.64 R14, [R1+0x51d8] ;  /* 0x0051d800010e7983 */ /* 0x000f240000300a00 */
[----:B------:R-:W4:Y:S02]  /*108470*/  LDL.LU.64 R12, [R1+0x51d0] ;  /* 0x0051d000010c7983 */ /* 0x000f240000300a00 */
[C---:B----4-:R-:W-:Y:S01]  /*108480*/  HMMA.16816.F32.BF16 R12, R20.reuse, R10, R12 ;  /* 0x0000000a140c723c */ /* 0x050fe2000004180c */
[----:B------:R-:W-:Y:S11]  /*108490*/  IMAD.MOV.U32 R0, RZ, RZ, R11 ;  /* 0x000000ffff007224 */ /* 0x000ff600078e000b */
[----:B------:R-:W-:Y:S11]  /*1084a0*/  @!UPT UIADD3 URZ, URZ, URZ, URZ ;  /* 0x0000003f3f3ff290 */ /* 0x000ff6000fffe03f */
[----:B------:R0:W-:Y:S01]  /*1084b0*/  STL.64 [R1+0xb20], R12 ;  /* 0x000b200c01007387 */ /* 0x0001e20000100a00 */
[----:B------:R1:W-:Y:S02]  /*1084c0*/  STL.64 [R1+0xb28], R14 ;  /* 0x000b280e01007387 */ /* 0x0003e40000100a00 */
[----:B0-----:R-:W-:Y:S01]  /*1084d0*/  IMAD.MOV.U32 R12, RZ, RZ, R10 ;  /* 0x000000ffff0c7224 */ /* 0x001fe200078e000a */
[----:B-1----:R-:W4:Y:S01]  /*1084e0*/  LDL.LU.64 R14, [R1+0x51c8] ;  /* 0x0051c800010e7983 */ /* 0x002f220000300a00 */
[----:B------:R-:W2:Y:S02]  /*1084f0*/  LDL.LU.64 R10, [R1+0x51c0] ;  /* 0x0051c000010a7983 */ /* 0x000ea40000300a00 */
[C---:B--2---:R-:W-:Y:S01]  /*108500*/  HMMA.16816.F32.BF16 R24, R20.reuse, R10, R24 ;  /* 0x0000000a1418723c */ /* 0x044fe20000041818 */
[----:B------:R-:W-:Y:S02]  /*108510*/  IMAD.MOV.U32 R28, RZ, RZ, R10 ;  /* 0x000000ffff1c7224 */ /* 0x000fe400078e000a */
[----:B------:R-:W-:Y:S11]  /*108520*/  IMAD.MOV.U32 R8, RZ, RZ, R11 ;  /* 0x000000ffff087224 */ /* 0x000ff600078e000b */
[----:B------:R-:W-:Y:S09]  /*108530*/  @!UPT UIADD3 URZ, URZ, URZ, URZ ;  /* 0x0000003f3f3ff290 */ /* 0x000ff2000fffe03f */
[----:B------:R-:W-:Y:S01]  /*108540*/  STL.64 [R1+0xb10], R24 ;  /* 0x000b101801007387 */ /* 0x000fe20000100a00 */
[----:B------:R0:W-:Y:S03]  /*108550*/  STL.64 [R1+0xb18], R26 ;  /* 0x000b181a01007387 */ /* 0x0001e60000100a00 */
[----:B0-----:R-:W3:Y:S01]  /*108560*/  LDL.LU.64 R26, [R1+0x51b8] ;  /* 0x0051b800011a7983 */ /* 0x001ee20000300a00 */
[----:B------:R-:W2:Y:S02]  /*108570*/  LDL.LU.64 R10, [R1+0x51b0] ;  /* 0x0051b000010a7983 */ /* 0x000ea40000300a00 */
[----:B----4-:R-:W-:Y:S01]  /*108580*/  IMAD.MOV.U32 R9, RZ, RZ, R14 ;  /* 0x000000ffff097224 */ /* 0x010fe200078e000e */
[----:B---3--:R-:W-:Y:S01]  /*108590*/  HMMA.16816.F32.BF16 R4, R20, R26, R4 ;  /* 0x0000001a1404723c */ /* 0x008fe20000041804 */
[----:B--2---:R-:W-:Y:S01]  /*1085a0*/  STL.64 [R1+0x5170], R10 ;  /* 0x0051700a01007387 */ /* 0x004fe20000100a00 */
[----:B------:R0:W-:Y:S02]  /*1085b0*/  STL [R1+0x5168], R8 ;  /* 0x0051680801007387 */ /* 0x0001e40000100800 */
[----:B------:R-:W-:-:S02]  /*1085c0*/  IMAD.MOV.U32 R17, RZ, RZ, R26 ;  /* 0x000000ffff117224 */ /* 0x000fc400078e001a */
[----:B------:R-:W-:Y:S01]  /*1085d0*/  IMAD.MOV.U32 R13, RZ, RZ, R27 ;  /* 0x000000ffff0d7224 */ /* 0x000fe200078e001b */
[----:B0-----:R-:W2:Y:S01]  /*1085e0*/  LDL.LU R8, [R1+0x860] ;  /* 0x0008600001087983 */ /* 0x001ea20000300800 */
[----:B------:R-:W3:Y:S02]  /*1085f0*/  LDL.LU R14, [R1+0x51ac] ;  /* 0x0051ac00010e7983 */ /* 0x000ee40000300800 */
[----:B------:R-:W-:Y:S02]  /*108600*/  IMAD.MOV.U32 R10, RZ, RZ, R15 ;  /* 0x000000ffff0a7224 */ /* 0x000fe400078e000f */
[----:B------:R-:W3:Y:S01]  /*108610*/  LDL.LU R15, [R1+0x51a8] ;  /* 0x0051a800010f7983 */ /* 0x000ee20000300800 */
[----:B------:R-:W2:Y:S10]  /*108620*/  LDL.LU R11, [R1+0x86c] ;  /* 0x00086c00010b7983 */ /* 0x000eb40000300800 */
[----:B------:R-:W-:Y:S01]  /*108630*/  STL.64 [R1+0xb00], R4 ;  /* 0x000b000401007387 */ /* 0x000fe20000100a00 */
[----:B------:R0:W-:Y:S03]  /*108640*/  STL.64 [R1+0xb08], R6 ;  /* 0x000b080601007387 */ /* 0x0001e60000100a00 */
[----:B0-----:R-:W4:Y:S01]  /*108650*/  LDL.LU.64 R6, [R1+0x51a0] ;  /* 0x0051a00001067983 */ /* 0x001f220000300a00 */
[----:B------:R-:W4:Y:S02]  /*108660*/  LDL.LU.64 R26, [R1+0x5198] ;  /* 0x00519800011a7983 */ /* 0x000f240000300a00 */
[----:B------:R-:W4:Y:S01]  /*108670*/  LDL.LU.64 R24, [R1+0x5190] ;  /* 0x0051900001187983 */ /* 0x000f220000300a00 */
[----:B---3--:R-:W-:Y:S01]  /*108680*/  STL.64 [R1+0x5158], R14 ;  /* 0x0051580e01007387 */ /* 0x008fe20000100a00 */
[----:B------:R0:W-:Y:S03]  /*108690*/  STL.64 [R1+0x5150], R12 ;  /* 0x0051500c01007387 */ /* 0x0001e60000100a00 */
[----:B0-----:R-:W3:Y:S01]  /*1086a0*/  LDL.LU R12, [R1+0x850] ;  /* 0x00085000010c7983 */ /* 0x001ee20000300800 */
[----:B------:R-:W3:Y:S02]  /*1086b0*/  LDL.LU R13, [R1+0x854] ;  /* 0x00085400010d7983 */ /* 0x000ee40000300800 */
[----:B------:R-:W3:Y:S02]  /*1086c0*/  LDL.LU R14, [R1+0x858] ;  /* 0x00085800010e7983 */ /* 0x000ee40000300800 */
[----:B------:R-:W3:Y:S01]  /*1086d0*/  LDL.LU R15, [R1+0x85c] ;  /* 0x00085c00010f7983 */ /* 0x000ee20000300800 */
[C---:B----4-:R-:W-:Y:S01]  /*1086e0*/  HMMA.16816.F32.BF16 R24, R20.reuse, R6, R24 ;  /* 0x000000061418723c */ /* 0x050fe20000041818 */
[----:B------:R-:W-:Y:S01]  /*1086f0*/  STL.64 [R1+0x5148], R18 ;  /* 0x0051481201007387 */ /* 0x000fe20000100a00 */
[----:B------:R0:W-:Y:S02]  /*108700*/  STL.64 [R1+0x5140], R16 ;  /* 0x0051401001007387 */ /* 0x0001e40000100a00 */
[----:B------:R-:W-:Y:S01]  /*108710*/  IMAD.MOV.U32 R3, RZ, RZ, R7 ;  /* 0x000000ffff037224 */ /* 0x000fe200078e0007 */
[----:B0-----:R-:W4:Y:S01]  /*108720*/  LDL.LU R16, [R1+0x840] ;  /* 0x0008400001107983 */ /* 0x001f220000300800 */
[----:B------:R-:W4:Y:S02]  /*108730*/  LDL.LU R17, [R1+0x844] ;  /* 0x0008440001117983 */ /* 0x000f240000300800 */
[----:B------:R-:W4:Y:S02]  /*108740*/  LDL.LU R18, [R1+0x848] ;  /* 0x0008480001127983 */ /* 0x000f240000300800 */
[----:B------:R-:W4:Y:S11]  /*108750*/  LDL.LU R19, [R1+0x84c] ;  /* 0x00084c0001137983 */ /* 0x000f360000300800 */
[----:B------:R-:W-:Y:S02]  /*108760*/  @!UPT UIADD3 URZ, URZ, URZ, URZ ;  /* 0x0000003f3f3ff290 */ /* 0x000fe4000fffe03f */
[----:B------:R0:W-:Y:S01]  /*108770*/  STL.64 [R1+0xaf0], R24 ;  /* 0x000af01801007387 */ /* 0x0001e20000100a00 */
[----:B------:R1:W-:Y:S02]  /*108780*/  STL.64 [R1+0xaf8], R26 ;  /* 0x000af81a01007387 */ /* 0x0003e40000100a00 */
[----:B0-----:R-:W-:Y:S01]  /*108790*/  IMAD.MOV.U32 R24, RZ, RZ, R6 ;  /* 0x000000ffff187224 */ /* 0x001fe200078e0006 */
[----:B-1----:R-:W3:Y:S01]  /*1087a0*/  LDL.LU.64 R26, [R1+0x5188] ;  /* 0x00518800011a7983 */ /* 0x002ee20000300a00 */
[----:B------:R-:W2:Y:S02]  /*1087b0*/  LDL.LU R25, [R1+0x5180] ;  /* 0x0051800001197983 */ /* 0x000ea40000300800 */
[----:B------:R-:W2:Y:S02]  /*1087c0*/  LDL.LU.64 R6, [R1+0x5178] ;  /* 0x0051780001067983 */ /* 0x000ea40000300a00 */
[C---:B--2---:R-:W-:Y:S11]  /*1087d0*/  HMMA.16816.F32.BF16 R8, R20.reuse, R6, R8 ;  /* 0x000000061408723c */ /* 0x044ff60000041808 */
[----:B------:R-:W-:Y:S11]  /*1087e0*/  @!UPT UIADD3 URZ, URZ, URZ, URZ ;  /* 0x0000003f3f3ff290 */ /* 0x000ff6000fffe03f */
[----:B------:R-:W-:Y:S01]  /*1087f0*/  @!UPT UIADD3 URZ, URZ, URZ, URZ ;  /* 0x0000003f3f3ff290 */ /* 0x000fe2000fffe03f */
[----:B------:R-:W-:Y:S01]  /*108800*/  STL.64 [R1+0x940], R8 ;  /* 0x0009400801007387 */ /* 0x000fe20000100a00 */
[----:B------:R0:W-:Y:S03]  /*108810*/  STL.64 [R1+0x948], R10 ;  /* 0x0009480a01007387 */ /* 0x0001e60000100a00 */
[----:B0-----:R-:W2:Y:S01]  /*108820*/  LDL.LU.64 R10, [R1+0x5170] ;  /* 0x00517000010a7983 */ /* 0x001ea20000300a00 */
[----:B---3--:R-:W-:Y:S01]  /*108830*/  HMMA.16816.F32.BF16 R12, R20, R26, R12 ;  /* 0x0000001a140c723c */ /* 0x008fe2000004180c */
[----:B------:R-:W3:Y:S02]  /*108840*/  LDL.LU R8, [R1+0x5168] ;  /* 0x0051680001087983 */ /* 0x000ee40000300800 */
[----:B------:R2:W-:Y:S01]  /*108850*/  STL.64 [R1+0x5020], R6 ;  /* 0x0050200601007387 */ /* 0x0005e20000100a00 */
[----:B------:R-:W3:Y:S01]  /*108860*/  LDL.LU R4, [R1+0x530] ;  /* 0x0005300001047983 */ /* 0x000ee20000300800 */
[----:B------:R-:W3:Y:S02]  /*108870*/  LDL.LU R5, [R1+0x534] ;  /* 0x0005340001057983 */ /* 0x000ee40000300800 */
[----:B--2---:R-:W-:-:S02]  /*108880*/  IMAD.MOV.U32 R6, RZ, RZ, R10 ;  /* 0x000000ffff067224 */ /* 0x004fc400078e000a */
[----:B------:R-:W-:Y:S01]  /*108890*/  IMAD.MOV.U32 R7, RZ, RZ, R11 ;  /* 0x000000ffff077224 */ /* 0x000fe200078e000b */
[----:B------:R-:W3:Y:S01]  /*1088a0*/  LDL.LU R10, [R1+0x5164] ;  /* 0x00516400010a7983 */ /* 0x000ee20000300800 */
[----:B------:R-:W3:Y:S02]  /*1088b0*/  LDL.LU R11, [R1+0x5160] ;  /* 0x00516000010b7983 */ /* 0x000ee40000300800 */
[----:B------:R-:W2:Y:S10]  /*1088c0*/  LDL R9, [R1+0x3f84] ;  /* 0x003f840001097983 */ /* 0x000eb40000100800 */
[----:B------:R-:W-:Y:S01]  /*1088d0*/  STL.64 [R1+0x930], R12 ;  /* 0x0009300c01007387 */ /* 0x000fe20000100a00 */
[----:B------:R0:W-:Y:S04]  /*1088e0*/  STL.64 [R1+0x938], R14 ;  /* 0x0009380e01007387 */ /* 0x0001e80000100a00 */
[----:B0-----:R-:W4:Y:S01]  /*1088f0*/  LDL.LU.64 R14, [R1+0x5158] ;  /* 0x00515800010e7983 */ /* 0x001f220000300a00 */
[----:B------:R-:W2:Y:S02]  /*108900*/  LDL.LU.64 R12, [R1+0x5150] ;  /* 0x00515000010c7983 */ /* 0x000ea40000300a00 */
[----:B------:R-:W-:Y:S01]  /*108910*/  STL.64 [R1+0x5028], R26 ;  /* 0x0050281a01007387 */ /* 0x000fe20000100a00 */
[C---:B----4-:R-:W-:Y:S08]  /*108920*/  HMMA.16816.F32.BF16 R16, R20.reuse, R14, R16 ;  /* 0x0000000e1410723c */ /* 0x050ff00000041810 */
[----:B---3--:R-:W-:Y:S11]  /*108930*/  HMMA.16816.F32.BF16 R20, R20, R10, R4 ;  /* 0x0000000a1414723c */ /* 0x008ff60000041804 */
[----:B------:R-:W-:Y:S04]  /*108940*/  @!UPT UIADD3 URZ, URZ, URZ, URZ ;  /* 0x0000003f3f3ff290 */ /* 0x000fe8000fffe03f */
[----:B------:R-:W-:Y:S01]  /*108950*/  STL.64 [R1+0x920], R16 ;  /* 0x0009201001007387 */ /* 0x000fe20000100a00 */
[----:B------:R0:W-:Y:S03]  /*108960*/  STL.64 [R1+0x928], R18 ;  /* 0x0009281201007387 */ /* 0x0001e60000100a00 */
[----:B0-----:R-:W3:Y:S01]  /*108970*/  LDL.LU.64 R18, [R1+0x5148] ;  /* 0x0051480001127983 */ /* 0x001ee20000300a00 */
[----:B------:R-:W4:Y:S02]  /*108980*/  LDL.LU.64 R16, [R1+0x5140] ;  /* 0x0051400001107983 */ /* 0x000f240000300a00 */
[----:B------:R-:W-:Y:S02]  /*108990*/  STL.64 [R1+0x5100], R14 ;  /* 0x0051000e01007387 */ /* 0x000fe40000100a00 */
[----:B------:R-:W3:Y:S01]  /*1089a0*/  LDL.LU R4, [R1+0x6d0] ;  /* 0x0006d00001047983 */ /* 0x000ee20000300800 */
[----:B------:R-:W-:Y:S01]  /*1089b0*/  STL.64 [R1+0x910], R20 ;  /* 0x0009101401007387 */ /* 0x000fe20000100a00 */
[----:B------:R-:W-:Y:S02]  /*1089c0*/  STL.64 [R1+0x918], R22 ;  /* 0x0009181601007387 */ /* 0x000fe40000100a00 */
[----:B------:R-:W3:Y:S02]  /*1089d0*/  LDL.LU R5, [R1+0x6d4] ;  /* 0x0006d40001057983 */ /* 0x000ee40000300800 */
[----:B------:R-:W3:Y:S01]  /*1089e0*/  LDL.LU R6, [R1+0x6d8] ;  /* 0x0006d80001067983 */ /* 0x000ee20000300800 */
[----:B------:R-:W3:Y:S01]  /*1089f0*/  LDL.LU R7, [R1+0x6dc] ;  /* 0x0006dc0001077983 */ /* 0x000ee20000300800 */
[----:B--2---:R-:W-:-:S02]  /*108a00*/  IMAD.MOV.U32 R27, RZ, RZ, R13 ;  /* 0x000000ffff1b7224 */ /* 0x004fc400078e000d */
[----:B----4-:R-:W-:Y:S01]  /*108a10*/  IMAD.MOV.U32 R26, RZ, RZ, R17 ;  /* 0x000000ffff1a7224 */ /* 0x010fe200078e0011 */
[----:B---3--:R-:W-:Y:S01]  /*108a20*/  STL.64 [R1+0x5038], R6 ;  /* 0x0050380601007387 */ /* 0x008fe20000100a00 */
[----:B------:R0:W-:Y:S02]  /*108a30*/  STL.64 [R1+0x5030], R4 ;  /* 0x0050300401007387 */ /* 0x0001e40000100a00 */
[----:B------:R-:W2:Y:S02]  /*108a40*/  LDL.LU R17, [R1+0x5138] ;  /* 0x0051380001117983 */ /* 0x000ea40000300800 */
[----:B------:R-:W3:Y:S01]  /*108a50*/  LDL.LU R13, [R1+0x5134] ;  /* 0x00513400010d7983 */ /* 0x000ee20000300800 */
[----:B------:R1:W-:Y:S04]  /*108a60*/  STL.64 [R1+0x5040], R26 ;  /* 0x0050401a01007387 */ /* 0x0003e80000100a00 */
[----:B0-----:R-:W4:Y:S01]  /*108a70*/  LDL.LU R4, [R1+0x6e0] ;  /* 0x0006e00001047983 */ /* 0x001f220000300800 */
[----:B------:R-:W4:Y:S02]  /*108a80*/  LDL.LU R5, [R1+0x6e4] ;  /* 0x0006e40001057983 */ /* 0x000f240000300800 */
[----:B------:R-:W2:Y:S02]  /*108a90*/  LDL.LU R6, [R1+0x6e8] ;  /* 0x0006e80001067983 */ /* 0x000ea40000300800 */
[----:B------:R-:W2:Y:S02]  /*108aa0*/  LDL.LU R7, [R1+0x6ec] ;  /* 0x0006ec0001077983 */ /* 0x000ea40000300800 */
[----:B-1----:R-:W-:-:S02]  /*108ab0*/  IMAD.MOV.U32 R26, RZ, RZ, R28 ;  /* 0x000000ffff1a7224 */ /* 0x002fc400078e001c */
[----:B------:R-:W-:Y:S01]  /*108ac0*/  IMAD.MOV.U32 R27, RZ, RZ, R8 ;  /* 0x000000ffff1b7224 */ /* 0x000fe200078e0008 */
[----:B--2---:R-:W-:Y:S01]  /*108ad0*/  STL.64 [R1+0x5050], R6 ;  /* 0x0050500601007387 */ /* 0x004fe20000100a00 */
[----:B----4-:R0:W-:Y:S02]  /*108ae0*/  STL.64 [R1+0x5048], R4 ;  /* 0x0050480401007387 */ /* 0x0101e40000100a00 */
        /* <DEDUP_REMOVED lines=24> */
[----:B------:R-:W2:Y:S04]  /*108c70*/  LDL.64 R22, [R1+0x78] ;  /* 0x0000780001167983 */ /* 0x000ea80000100a00 */
[----:B--2---:R0:W-:Y:S02]  /*108c80*/  STL.64 [R1+0x50a0], R22 ;  /* 0x0050a01601007387 */ /* 0x0041e40000100a00 */
[----:B0-----:R-:W-:-:S02]  /*108c90*/  IMAD.MOV.U32 R22, RZ, RZ, R17 ;  /* 0x000000ffff167224 */ /* 0x001fc400078e0011 */
[----:B------:R-:W-:Y:S01]  /*108ca0*/  IMAD.MOV.U32 R23, RZ, RZ, R18 ;  /* 0x000000ffff177224 */ /* 0x000fe200078e0012 */
[----:B------:R-:W2:Y:S01]  /*108cb0*/  LDL.LU R17, [R1+0x5118] ;  /* 0x0051180001117983 */ /* 0x000ea20000300800 */
[----:B------:R-:W2:Y:S03]  /*108cc0*/  LDL.LU R18, [R1+0x5114] ;  /* 0x0051140001127983 */ /* 0x000ea60000300800 */
[----:B------:R0:W-:Y:S01]  /*108cd0*/  STL.64 [R1+0x50b8], R22 ;  /* 0x0050b81601007387 */ /* 0x0001e20000100a00 */
[----:B------:R1:W-:Y:S02]  /*108ce0*/  STL.64 [R1+0x5088], R26 ;  /* 0x0050881a01007387 */ /* 0x0003e40000100a00 */
[----:B------:R-:W2:Y:S02]  /*108cf0*/  LDL.LU R4, [R1+0x710] ;  /* 0x0007100001047983 */ /* 0x000ea40000300800 */
[----:B------:R-:W2:Y:S01]  /*108d00*/  LDL.LU R5, [R1+0x714] ;  /* 0x0007140001057983 */ /* 0x000ea20000300800 */
[----:B------:R-:W2:Y:S01]  /*108d10*/  LDL.LU R6, [R1+0x718] ;  /* 0x0007180001067983 */ /* 0x000ea20000300800 */
[----:B------:R-:W2:Y:S02]  /*108d20*/  LDL.LU R7, [R1+0x71c] ;  /* 0x00071c0001077983 */ /* 0x000ea40000300800 */
[----:B0-----:R-:W-:-:S02]  /*108d30*/  IMAD.MOV.U32 R22, RZ, RZ, R28 ;  /* 0x000000ffff167224 */ /* 0x001fc400078e001c */
[----:B---3--:R-:W-:Y:S02]  /*108d40*/  IMAD.MOV.U32 R23, RZ, RZ, R13 ;  /* 0x000000ffff177224 */ /* 0x008fe400078e000d */
[----:B-1----:R-:W-:Y:S02]  /*108d50*/  IMAD.MOV.U32 R26, RZ, RZ, R19 ;  /* 0x000000ffff1a7224 */ /* 0x002fe400078e0013 */
[----:B------:R-:W-:Y:S01]  /*108d60*/  IMAD.MOV.U32 R27, RZ, RZ, R29 ;  /* 0x000000ffff1b7224 */ /* 0x000fe200078e001d */
[----:B--2---:R-:W-:Y:S01]  /*108d70*/  STL.64 [R1+0x5098], R6 ;  /* 0x0050980601007387 */ /* 0x004fe20000100a00 */
[----:B------:R-:W-:Y:S02]  /*108d80*/  STL.64 [R1+0x5090], R4 ;  /* 0x0050900401007387 */ /* 0x000fe40000100a00 */
[----:B------:R-:W2:Y:S02]  /*108d90*/  LDL.LU R19, [R1+0x5110] ;  /* 0x0051100001137983 */ /* 0x000ea40000300800 */
[----:B------:R0:W-:Y:S02]  /*108da0*/  STL.64 [R1+0x50d0], R22 ;  /* 0x0050d01601007387 */ /* 0x0001e40000100a00 */
[----:B0-----:R-:W-:-:S02]  /*108db0*/  IMAD.MOV.U32 R22, RZ, RZ, R12 ;  /* 0x000000ffff167224 */ /* 0x001fc400078e000c */
[----:B----4-:R-:W-:-:S05]  /*108dc0*/  IMAD.MOV.U32 R23, RZ, RZ, R8 ;  /* 0x000000ffff177224 */ /* 0x010fca00078e0008 */
[----:B------:R0:W-:Y:S01]  /*108dd0*/  STL.64 [R1+0x50e8], R22 ;  /* 0x0050e81601007387 */ /* 0x0001e20000100a00 */
[----:B------:R-:W2:Y:S02]  /*108de0*/  LDL.LU R12, [R1+0x340] ;  /* 0x00034000010c7983 */ /* 0x000ea40000300800 */
[----:B------:R-:W2:Y:S02]  /*108df0*/  LDL.LU R13, [R1+0x344] ;  /* 0x00034400010d7983 */ /* 0x000ea40000300800 */
[----:B------:R-:W2:Y:S01]  /*108e00*/  LDL.LU R14, [R1+0x348] ;  /* 0x00034800010e7983 */ /* 0x000ea20000300800 */
[----:B------:R-:W2:Y:S01]  /*108e10*/  LDL.LU R15, [R1+0x34c] ;  /* 0x00034c00010f7983 */ /* 0x000ea20000300800 */
[----:B0-----:R-:W-:Y:S02]  /*108e20*/  IMAD.MOV.U32 R22, RZ, RZ, R2 ;  /* 0x000000ffff167224 */ /* 0x001fe400078e0002 */
[----:B------:R-:W-:-:S05]  /*108e30*/  IMAD.MOV.U32 R23, RZ, RZ, R0 ;  /* 0x000000ffff177224 */ /* 0x000fca00078e0000 */
[----:B------:R0:W-:Y:S04]  /*108e40*/  STL.64 [R1+0x5108], R22 ;  /* 0x0051081601007387 */ /* 0x0001e80000100a00 */
[----:B0-----:R-:W2:Y:S01]  /*108e50*/  LDL.64 R22, [R1+0xc8] ;  /* 0x0000c80001167983 */ /* 0x001ea20000100a00 */
[----:B------:R-:W-:Y:S02]  /*108e60*/  STL.64 [R1+0x50b0], R26 ;  /* 0x0050b01a01007387 */ /* 0x000fe40000100a00 */
        /* <DEDUP_REMOVED lines=16> */
[----:B------:R-:W4:Y:S01]  /*108f70*/  LDL.LU R27, [R1+0x32c] ;  /* 0x00032c00011b7983 */ /* 0x000f220000300800 */
[----:B--2---:R-:W-:Y:S01]  /*108f80*/  HMMA.16816.F32.BF16 R12, R16, R22, R12 ;  /* 0x00000016100c723c */ /* 0x004fe2000004180c */
[----:B------:R-:W-:-:S02]  /*108f90*/  IMAD.MOV.U32 R2, RZ, RZ, R22 ;  /* 0x000000ffff027224 */ /* 0x000fc400078e0016 */
[----:B------:R-:W-:Y:S01]  /*108fa0*/  IMAD.MOV.U32 R0, RZ, RZ, R23 ;  /* 0x000000ffff007224 */ /* 0x000fe200078e0017 */
        /* <DEDUP_REMOVED lines=11> */
[----:B------:R0:W-:Y:S02]  /*109060*/  STL [R1+0x5008], R9 ;  /* 0x0050080901007387 */ /* 0x0001e40000100800 */
[----:B------:R-:W4:Y:S01]  /*109070*/  LDL.LU R8, [R1+0x6c0] ;  /* 0x0006c00001087983 */ /* 0x000f220000300800 */
[----:B0-----:R-:W4:Y:S01]  /*109080*/  LDL.LU R9, [R1+0x6c4] ;  /* 0x0006c40001097983 */ /* 0x001f220000300800 */
[----:B------:R-:W4:Y:S02]  /*109090*/  LDL.LU R10, [R1+0x6c8] ;  /* 0x0006c800010a7983 */ /* 0x000f240000300800 */
[----:B------:R-:W4:Y:S02]  /*1090a0*/  LDL.LU R11, [R1+0x6cc] ;  /* 0x0006cc00010b7983 */ /* 0x000f240000300800 */
[----:B------:R-:W2:Y:S01]  /*1090b0*/  LDL.LU.64 R22, [R1+0x5108] ;  /* 0x0051080001167983 */ /* 0x000ea20000300a00 */
[----:B------:R-:W-:Y:S01]  /*1090c0*/  STL.64 [R1+0xe00], R12 ;  /* 0x000e000c01007387 */ /* 0x000fe20000100a00 */
[----:B------:R0:W-:Y:S03]  /*1090d0*/  STL.64 [R1+0xe08], R14 ;  /* 0x000e080e01007387 */ /* 0x0001e60000100a00 */
[----:B0-----:R-:W3:Y:S01]  /*1090e0*/  LDL.LU.64 R14, [R1+0x5100] ;  /* 0x00510000010e7983 */ /* 0x001ee20000300a00 */
[----:B------:R-:W-:Y:S01]  /*1090f0*/  STL [R1+0x479c], R12 ;  /* 0x00479c0c01007387 */ /* 0x000fe20000100800 */
[----:B--2---:R-:W-:Y:S02]  /*109100*/  HMMA.16816.F32.BF16 R20, R16, R22, R24 ;  /* 0x000000161014723c */ /* 0x004fe40000041818 */
[----:B------:R-:W2:Y:S01]  /*109110*/  LDL.LU.64 R26, [R1+0x50f8] ;  /* 0x0050f800011a7983 */ /* 0x000ea20000300a00 */
[----:B------:R-:W2:Y:S11]  /*109120*/  LDL.LU.64 R24, [R1+0x50f0] ;  /* 0x0050f00001187983 */ /* 0x000eb60000300a00 */
[----:B------:R-:W-:Y:S09]  /*109130*/  @!UPT UIADD3 URZ, URZ, URZ, URZ ;  /* 0x0000003f3f3ff290 */ /* 0x000ff2000fffe03f */
[----:B------:R-:W-:Y:S01]  /*109140*/  STL.64 [R1+0xdf0], R20 ;  /* 0x000df01401007387 */ /* 0x000fe20000100a00 */
[----:B------:R0:W-:Y:S03]  /*109150*/  STL.64 [R1+0xdf8], R22 ;  /* 0x000df81601007387 */ /* 0x0001e60000100a00 */
[----:B0-----:R-:W2:Y:S01]  /*109160*/  LDL.LU.64 R22, [R1+0x50e8] ;  /* 0x0050e80001167983 */ /* 0x001ea20000300a00 */
[----:B------:R-:W-:-:S05]  /*109170*/  IMAD.MOV.U32 R13, RZ, RZ, R20 ;  /* 0x000000ffff0d7224 */ /* 0x000fca00078e0014 */
[----:B------:R0:W-:Y:S01]  /*109180*/  STL [R1+0x47a0], R13 ;  /* 0x0047a00d01007387 */ /* 0x0001e20000100800 */
[----:B---3--:R1:W-:Y:S02]  /*109190*/  STL.64 [R1+0x5018], R14 ;  /* 0x0050180e01007387 */ /* 0x0083e40000100a00 */
[----:B------:R-:W3:Y:S01]  /*1091a0*/  LDL.LU R12, [R1+0x2f0] ;  /* 0x0002f000010c7983 */ /* 0x000ee20000300800 */
[----:B0-----:R-:W3:Y:S01]  /*1091b0*/  LDL.LU R13, [R1+0x2f4] ;  /* 0x0002f400010d7983 */ /* 0x001ee20000300800 */
        /* <DEDUP_REMOVED lines=22> */
[----:B0-----:R-:W3:Y:S02]  /*109320*/  LDL.LU.64 R22, [R1+0x50a0] ;  /* 0x0050a00001167983 */ /* 0x001ee40000300a00 */
[----:B---3--:R-:W-:Y:S01]  /*109330*/  HMMA.16816.F32.BF16 R12, R16, R22, R12 ;  /* 0x00000016100c723c */ /* 0x008fe2000004180c */
[----:B------:R-:W-:Y:S02]  /*109340*/  IMAD.MOV.U32 R29, RZ, RZ, R22 ;  /* 0x000000ffff1d7224 */ /* 0x000fe400078e0016 */
[----:B------:R-:W-:Y:S02]  /*109350*/  IMAD.MOV.U32 R28, RZ, RZ, R23 ;  /* 0x000000ffff1c7224 */ /* 0x000fe400078e0017 */
[----:B--2---:R-:W0:Y:S11]  /*109360*/  LDSM.16.MT88.4 R20, [R25+0x4f080] ;  /* 0x04f080001914783b */ /* 0x004e360000004200 */
[----:B------:R-:W-:Y:S07]  /*109370*/  @!UPT UIADD3 URZ, URZ, URZ, URZ ;  /* 0x0000003f3f3ff290 */ /* 0x000fee000fffe03f */
[----:B------:R1:W-:Y:S01]  /*109380*/  STL.64 [R1+0xbd0], R12 ;  /* 0x000bd00c01007387 */ /* 0x0003e20000100a00 */
[----:B------:R2:W-:Y:S03]  /*109390*/  STL.64 [R1+0xbd8], R14 ;  /* 0x000bd80e01007387 */ /* 0x0005e60000100a00 */
[----:B-1----:R-:W3:Y:S01]  /*1093a0*/  LDL.LU R12, [R1+0x6b0] ;  /* 0x0006b000010c7983 */ /* 0x002ee20000300800 */
[----:B------:R-:W3:Y:S02]  /*1093b0*/  LDL.LU R13, [R1+0x6b4] ;  /* 0x0006b400010d7983 */ /* 0x000ee40000300800 */
[----:B--2---:R-:W3:Y:S02]  /*1093c0*/  LDL.LU R14, [R1+0x6b8] ;  /* 0x0006b800010e7983 */ /* 0x004ee40000300800 */
[----:B------:R-:W3:Y:S01]  /*1093d0*/  LDL.LU R15, [R1+0x6bc] ;  /* 0x0006bc00010f7983 */ /* 0x000ee20000300800 */
[----:B0-----:R0:W-:Y:S02]  /*1093e0*/  STL.64 [R1+0x4ec8], R22 ;  /* 0x004ec81601007387 */ /* 0x0011e40000100a00 */
[----:B0-----:R-:W-:-:S02]  /*1093f0*/  IMAD.MOV.U32 R22, RZ, RZ, R24 ;  /* 0x000000ffff167224 */ /* 0x001fc400078e0018 */
[C---:B------:R-:W-:Y:S01]  /*109400*/  HMMA.16816.F32.BF16 R24, R16.reuse, R26, R4 ;  /* 0x0000001a1018723c */ /* 0x040fe20000041804 */
[----:B------:R-:W-:Y:S01]  /*109410*/  STL.64 [R1+0x4ec0], R20 ;  /* 0x004ec01401007387 */ /* 0x000fe20000100a00 */
[----:B------:R-:W2:Y:S02]  /*109420*/  LDL.LU.64 R6, [R1+0x5098] ;  /* 0x0050980001067983 */ /* 0x000ea40000300a00 */
        /* <DEDUP_REMOVED lines=26> */
[----:B------:R-:W-:Y:S01]  /*1095d0*/  IMAD.MOV.U32 R23, RZ, RZ, R3 ;  /* 0x000000ffff177224 */ /* 0x000fe200078e0003 */
[C---:B--2---:R-:W-:Y:S02]  /*1095e0*/  HMMA.16816.F32.BF16 R24, R16.reuse, R26, R4 ;  /* 0x0000001a1018723c */ /* 0x044fe40000041804 */
[----:B------:R-:W2:Y:S01]  /*1095f0*/  LDL.LU.64 R6, [R1+0x5038] ;  /* 0x0050380001067983 */ /* 0x000ea20000300a00 */
[----:B------:R-:W2:Y:S11]  /*109600*/  LDL.LU.64 R4, [R1+0x5030] ;  /* 0x0050300001047983 */ /* 0x000eb60000300a00 */
[----:B------:R-:W-:Y:S09]  /*109610*/  @!UPT UIADD3 URZ, URZ, URZ, URZ ;  /* 0x0000003f3f3ff290 */ /* 0x000ff2000fffe03f */
[----:B------:R-:W-:Y:S01]  /*109620*/  STL.64 [R1+0x720], R24 ;  /* 0x0007201801007387 */ /* 0x000fe20000100a00 */
[----:B------:R0:W-:Y:S03]  /*109630*/  STL.64 [R1+0x728], R26 ;  /* 0x0007281a01007387 */ /* 0x0001e60000100a00 */
[----:B0-----:R-:W3:Y:S01]  /*109640*/  LDL.LU.64 R26, [R1+0x5028] ;  /* 0x00502800011a7983 */ /* 0x001ee20000300a00 */
[C---:B--2---:R-:W-:Y:S03]  /*109650*/  HMMA.16816.F32.BF16 R20, R16.reuse, R22, R4 ;  /* 0x000000161014723c */ /* 0x044fe60000041804 */
[----:B------:R-:W4:Y:S11]  /*109660*/  LDL.LU.64 R6, [R1+0x5020] ;  /* 0x0050200001067983 */ /* 0x000f360000300a00 */
[----:B------:R-:W-:Y:S09]  /*109670*/  @!UPT UIADD3 URZ, URZ, URZ, URZ ;  /* 0x0000003f3f3ff290 */ /* 0x000ff2000fffe03f */
[----:B------:R-:W-:Y:S01]  /*109680*/  STL.64 [R1+0x710], R20 ;  /* 0x0007101401007387 */ /* 0x000fe20000100a00 */
[----:B------:R0:W-:Y:S01]  /*109690*/  STL.64 [R1+0x718], R22 ;  /* 0x0007181601007387 */ /* 0x0001e20000100a00 */
[C---:B----4-:R-:W-:Y:S01]  /*1096a0*/  HMMA.16816.F32.BF16 R8, R16.reuse, R6, R8 ;  /* 0x000000061008723c */ /* 0x050fe20000041808 */
[----:B0-----:R-:W-:Y:S02]  /*1096b0*/  IMAD.MOV.U32 R23, RZ, RZ, R6 ;  /* 0x000000ffff177224 */ /* 0x001fe400078e0006 */
[----:B------:R-:W-:Y:S11]  /*1096c0*/  IMAD.MOV.U32 R22, RZ, RZ, R7 ;  /* 0x000000ffff167224 */ /* 0x000ff600078e0007 */
[----:B------:R-:W-:Y:S09]  /*1096d0*/  @!UPT UIADD3 URZ, URZ, URZ, URZ ;  /* 0x0000003f3f3ff290 */ /* 0x000ff2000fffe03f */
[----:B------:R0:W-:Y:S01]  /*1096e0*/  STL.64 [R1+0x6c0], R8 ;  /* 0x0006c00801007387 */ /* 0x0001e20000100a00 */
[----:B------:R1:W-:Y:S02]  /*1096f0*/  STL.64 [R1+0x6c8], R10 ;  /* 0x0006c80a01007387 */ /* 0x0003e40000100a00 */
[----:B------:R-:W2:Y:S02]  /*109700*/  LDL.LU R4, [R1+0x2e0] ;  /* 0x0002e00001047983 */ /* 0x000ea40000300800 */
[----:B------:R-:W2:Y:S01]  /*109710*/  LDL.LU R5, [R1+0x2e4] ;  /* 0x0002e40001057983 */ /* 0x000ea20000300800 */
[----:B------:R-:W2:Y:S01]  /*109720*/  LDL.LU R6, [R1+0x2e8] ;  /* 0x0002e80001067983 */ /* 0x000ea20000300800 */
[----:B------:R-:W2:Y:S03]  /*109730*/  LDL.LU R7, [R1+0x2ec] ;  /* 0x0002ec0001077983 */ /* 0x000ea60000300800 */
[----:B0-----:R-:W4:Y:S01]  /*109740*/  LDL.LU R8, [R1+0x6a0] ;  /* 0x0006a00001087983 */ /* 0x001f220000300800 */
[----:B------:R-:W4:Y:S02]  /*109750*/  LDL.LU R9, [R1+0x6a4] ;  /* 0x0006a40001097983 */ /* 0x000f240000300800 */
[----:B-1----:R-:W4:Y:S02]  /*109760*/  LDL.LU R10, [R1+0x6a8] ;  /* 0x0006a800010a7983 */ /* 0x002f240000300800 */
[----:B------:R-:W4:Y:S01]  /*109770*/  LDL.LU R11, [R1+0x6ac] ;  /* 0x0006ac00010b7983 */ /* 0x000f220000300800 */
[----:B------:R0:W-:Y:S04]  /*109780*/  STL.64 [R1+0x4fb0], R22 ;  /* 0x004fb01601007387 */ /* 0x0001e80000100a00 */
[----:B0-----:R-:W2:Y:S04]  /*109790*/  LDL.64 R22, [R1+0x98] ;  /* 0x0000980001167983 */ /* 0x001ea80000100a00 */
[----:B--2---:R0:W-:Y:S01]  /*1097a0*/  STL.64 [R1+0x4fb8], R22 ;  /* 0x004fb81601007387 */ /* 0x0041e20000100a00 */
[----:B------:R-:W2:Y:S02]  /*1097b0*/  LDL.LU R20, [R1+0x500] ;  /* 0x0005000001147983 */ /* 0x000ea40000300800 */
[----:B------:R-:W2:Y:S01]  /*1097c0*/  LDL.LU R21, [R1+0x504] ;  /* 0x0005040001157983 */ /* 0x000ea20000300800 */
[----:B0-----:R-:W2:Y:S01]  /*1097d0*/  LDL.LU R22, [R1+0x508] ;  /* 0x0005080001167983 */ /* 0x001ea20000300800 */
[----:B------:R-:W2:Y:S01]  /*1097e0*/  LDL.LU R23, [R1+0x50c] ;  /* 0x00050c0001177983 */ /* 0x000ea20000300800 */
[C---:B---3--:R-:W-:Y:S02]  /*1097f0*/  HMMA.16816.F32.BF16 R12, R16.reuse, R26, R12 ;  /* 0x0000001a100c723c */ /* 0x048fe4000004180c */
[----:B--2---:R0:W-:Y:S01]  /*109800*/  STL.64 [R1+0x4fc8], R22 ;  /* 0x004fc81601007387 */ /* 0x0041e20000100a00 */
[----:B------:R-:W-:Y:S03]  /*109810*/  STL.64 [R1+0x4fc0], R20 ;  /* 0x004fc01401007387 */ /* 0x000fe60000100a00 */
[----:B0-----:R-:W2:Y:S04]  /*109820*/  LDL.64 R22, [R1+0xb8] ;  /* 0x0000b80001167983 */ /* 0x001ea80000100a00 */
[----:B--2---:R-:W-:Y:S11]  /*109830*/  STL.64 [R1+0x4fe0], R22 ;  /* 0x004fe01601007387 */ /* 0x004ff60000100a00 */
[----:B------:R-:W-:Y:S02]  /*109840*/  @!UPT UIADD3 URZ, URZ, URZ, URZ ;  /* 0x0000003f3f3ff290 */ /* 0x000fe4000fffe03f */
[----:B------:R-:W-:Y:S02]  /*109850*/  STL.64 [R1+0x590], R12 ;  /* 0x0005900c01007387 */ /* 0x000fe40000100a00 */
[----:B------:R0:W-:Y:S02]  /*109860*/  STL.64 [R1+0x598], R14 ;  /* 0x0005980e01007387 */ /* 0x0001e40000100a00 */
[----:B0-----:R-:W4:Y:S01]  /*109870*/  LDL.LU.64 R14, [R1+0x5018] ;  /* 0x00501800010e7983 */ /* 0x001f220000300a00 */
[----:B------:R0:W-:Y:S02]  /*109880*/  STL.64 [R1+0x4f30], R26 ;  /* 0x004f301a01007387 */ /* 0x0001e40000100a00 */
        /* <DEDUP_REMOVED lines=21> */
[----:B------:R-:W4:Y:S02]  /*1099e0*/  LDL.LU R9, [R1+0x5008] ;  /* 0x0050080001097983 */ /* 0x000f240000300800 */
[----:B------:R-:W-:Y:S02]  /*1099f0*/  IMAD.MOV.U32 R22, RZ, RZ, R2 ;  /* 0x000000ffff167224 */ /* 0x000fe400078e0002 */
[----:B------:R-:W-:Y:S01]  /*109a00*/  IMAD.MOV.U32 R23, RZ, RZ, R0 ;  /* 0x000000ffff177224 */ /* 0x000fe200078e0000 */
[----:B---3--:R-:W-:Y:S01]  /*109a10*/  HMMA.16816.F32.BF16 R16, R16, R10, R4 ;  /* 0x0000000a1010723c */ /* 0x008fe20000041804 */
[----:B------:R-:W2:Y:S01]  /*109a20*/  LDL.LU.64 R6, [R1+0x5000] ;  /* 0x0050000001067983 */ /* 0x000ea20000300a00 */
[----:B------:R-:W2:Y:S11]  /*109a30*/  LDL.LU.64 R4, [R1+0x4ff8] ;  /* 0x004ff80001047983 */ /* 0x000eb60000300a00 */
[----:B------:R-:W-:Y:S10]  /*109a40*/  @!UPT UIADD3 URZ, URZ, URZ, URZ ;  /* 0x0000003f3f3ff290 */ /* 0x000ff4000fffe03f */
[----:B------:R-:W-:Y:S01]  /*109a50*/  STL.64 [R1+0x570], R16 ;  /* 0x0005701001007387 */ /* 0x000fe20000100a00 */
[----:B------:R0:W-:Y:S03]  /*109a60*/  STL.64 [R1+0x578], R18 ;  /* 0x0005781201007387 */ /* 0x0001e60000100a00 */
[----:B0-----:R-:W3:Y:S01]  /*109a70*/  LDL.64 R18, [R1+0xa8] ;  /* 0x0000a80001127983 */ /* 0x001ee20000100a00 */
        /* <DEDUP_REMOVED lines=16> */
[----:B------:R-:W3:Y:S01]  /*109b80*/  LDL.LU.64 R20, [R1+0x4fc0] ;  /* 0x004fc00001147983 */ /* 0x000ee20000300a00 */
[----:B------:R-:W-:Y:S01]  /*109b90*/  STL [R1+0x4ef0], R2 ;  /* 0x004ef00201007387 */ /* 0x000fe20000100800 */
[C---:B---3--:R-:W-:Y:S11]  /*109ba0*/  HMMA.16816.F32.BF16 R20, R4.reuse, R18, R20 ;  /* 0x000000120414723c */ /* 0x048ff60000041814 */
[----:B------:R-:W-:Y:S11]  /*109bb0*/  @!UPT UIADD3 URZ, URZ, URZ, URZ ;  /* 0x0000003f3f3ff290 */ /* 0x000ff6000fffe03f */
[----:B------:R-:W-:Y:S01]  /*109bc0*/  @!UPT UIADD3 URZ, URZ, URZ, URZ ;  /* 0x0000003f3f3ff290 */ /* 0x000fe2000fffe03f */
[----:B------:R-:W-:Y:S01]  /*109bd0*/  STL.64 [R1+0xea0], R20 ;  /* 0x000ea01401007387 */ /* 0x000fe20000100a00 */
[----:B------:R0:W-:Y:S03]  /*109be0*/  STL.64 [R1+0xea8], R22 ;  /* 0x000ea81601007387 */ /* 0x0001e60000100a00 */
[----:B0-----:R-:W2:Y:S01]  /*109bf0*/  LDL.LU.64 R22, [R1+0x4fb8] ;  /* 0x004fb80001167983 */ /* 0x001ea20000300a00 */
[----:B------:R-:W-:Y:S02]  /*109c00*/  IMAD.MOV.U32 R8, RZ, RZ, R18 ;  /* 0x000000ffff087224 */ /* 0x000fe400078e0012 */
[----:B------:R-:W-:Y:S03]  /*109c10*/  STL.64 [R1+0x4fa0], R10 ;  /* 0x004fa00a01007387 */ /* 0x000fe60000100a00 */
[----:B----4-:R2:W-:Y:S02]  /*109c20*/  STL.64 [R1+0x4f98], R8 ;  /* 0x004f980801007387 */ /* 0x0105e40000100a00 */
[----:B--2---:R-:W-:Y:S01]  /*109c30*/  HMMA.16816.F32.BF16 R8, R4, R22, R24 ;  /* 0x000000160408723c */ /* 0x004fe20000041818 */
[----:B------:R-:W-:-:S02]  /*109c40*/  IMAD.MOV.U32 R13, RZ, RZ, R22 ;  /* 0x000000ffff0d7224 */ /* 0x000fc400078e0016 */
[----:B------:R-:W-:Y:S11]  /*109c50*/  IMAD.MOV.U32 R12, RZ, RZ, R23 ;  /* 0x000000ffff0c7224 */ /* 0x000ff600078e0017 */
[----:B------:R-:W-:Y:S09]  /*109c60*/  @!UPT UIADD3 URZ, URZ, URZ, URZ ;  /* 0x0000003f3f3ff290 */ /* 0x000ff2000fffe03f */
[----:B------:R-:W-:Y:S01]  /*109c70*/  STL.64 [R1+0xe90], R8 ;  /* 0x000e900801007387 */ /* 0x000fe20000100a00 */
[----:B------:R-:W-:Y:S02]  /*109c80*/  STL.64 [R1+0xe98], R10 ;  /* 0x000e980a01007387 */ /* 0x000fe40000100a00 */
[----:B------:R-:W-:Y:S02]  /*109c90*/  STL.64 [R1+0x4ee8], R14 ;  /* 0x004ee80e01007387 */ /* 0x000fe40000100a00 */
[----:B------:R0:W-:Y:S02]  /*109ca0*/  STL.64 [R1+0x4ee0], R12 ;  /* 0x004ee00c01007387 */ /* 0x0001e40000100a00 */
[----:B0-----:R-:W2:Y:S01]  /*109cb0*/  LDL.LU R12, [R1+0x7c0] ;  /* 0x0007c000010c7983 */ /* 0x001ea20000300800 */
[----:B------:R-:W2:Y:S02]  /*109cc0*/  LDL.LU R13, [R1+0x7c4] ;  /* 0x0007c400010d7983 */ /* 0x000ea40000300800 */
[----:B------:R-:W3:Y:S02]  /*109cd0*/  LDL.LU R14, [R1+0x7c8] ;  /* 0x0007c800010e7983 */ /* 0x000ee40000300800 */
[----:B------:R-:W3:Y:S02]  /*109ce0*/  LDL.LU R15, [R1+0x7cc] ;  /* 0x0007cc00010f7983 */ /* 0x000ee40000300800 */
[----:B------:R-:W-:-:S02]  /*109cf0*/  IMAD.MOV.U32 R3, RZ, RZ, R19 ;  /* 0x000000ffff037224 */ /* 0x000fc400078e0013 */
[----:B------:R-:W-:Y:S02]  /*109d00*/  IMAD.MOV.U32 R18, RZ, RZ, R29 ;  /* 0x000000ffff127224 */ /* 0x000fe400078e001d */
        /* <DEDUP_REMOVED lines=11> */
[----:B------:R0:W-:Y:S01]  /*109dc0*/  STL.64 [R1+0x4fa8], R18 ;  /* 0x004fa81201007387 */ /* 0x0001e20000100a00 */
        /* <DEDUP_REMOVED lines=8> */
[----:B0-----:R-:W3:Y:S04]  /*109e50*/  LDL.64 R18, [R1+0x88] ;  /* 0x0000880001127983 */ /* 0x001ee80000100a00 */
[----:B--2---:R0:W-:Y:S01]  /*109e60*/  STL.64 [R1+0x4f40], R26 ;  /* 0x004f401a01007387 */ /* 0x0041e20000100a00 */
[----:B----4-:R-:W-:Y:S03]  /*109e70*/  STL.64 [R1+0x4f38], R24 ;  /* 0x004f381801007387 */ /* 0x010fe60000100a00 */
[----:B0-----:R-:W2:Y:S04]  /*109e80*/  LDL.64 R26, [R1+0x38] ;  /* 0x00003800011a7983 */ /* 0x001ea80000100a00 */
[----:B--2---:R0:W-:Y:S04]  /*109e90*/  STL.64 [R1+0x4f50], R26 ;  /* 0x004f501a01007387 */ /* 0x0041e80000100a00 */
[----:B0-----:R-:W2:Y:S04]  /*109ea0*/  LDL.64 R26, [R1+0x48] ;  /* 0x00004800011a7983 */ /* 0x001ea80000100a00 */
[----:B--2---:R0:W-:Y:S04]  /*109eb0*/  STL.64 [R1+0x4f68], R26 ;  /* 0x004f681a01007387 */ /* 0x0041e80000100a00 */
        /* <DEDUP_REMOVED lines=18> */
[----:B------:R-:W4:Y:S01]  /*109fe0*/  LDL.LU R15, [R1+0x81c] ;  /* 0x00081c00010f7983 */ /* 0x000f220000300800 */
[----:B------:R-:W-:Y:S01]  /*109ff0*/  HMMA.16816.F32.BF16 R20, R4, R18, R20 ;  /* 0x000000120414723c */ /* 0x000fe20000041814 */
        /* <DEDUP_REMOVED lines=8> */
[----:B0-----:R-:W2:Y:S01]  /*10a080*/  LDL.LU R12, [R1+0x830] ;  /* 0x00083000010c7983 */ /* 0x001ea20000300800 */
[----:B------:R-:W2:Y:S02]  /*10a090*/  LDL.LU R13, [R1+0x834] ;  /* 0x00083400010d7983 */ /* 0x000ea40000300800 */
[----:B------:R-:W2:Y:S02]  /*10a0a0*/  LDL.LU R14, [R1+0x838] ;  /* 0x00083800010e7983 */ /* 0x000ea40000300800 */
[----:B------:R-:W2:Y:S02]  /*10a0b0*/  LDL.LU R15, [R1+0x83c] ;  /* 0x00083c00010f7983 */ /* 0x000ea40000300800 */
[----:B------:R0:W-:Y:S01]  /*10a0c0*/  STL.64 [R1+0xcf0], R20 ;  /* 0x000cf01401007387 */ /* 0x0001e20000100a00 */
[----:B------:R1:W-:Y:S02]  /*10a0d0*/  STL.64 [R1+0xcf8], R22 ;  /* 0x000cf81601007387 */ /* 0x0003e40000100a00 */
[----:B0-----:R-:W-:Y:S01]  /*10a0e0*/  IMAD.MOV.U32 R21, RZ, RZ, R18 ;  /* 0x000000ffff157224 */ /* 0x001fe200078e0012 */
[----:B-1----:R-:W3:Y:S01]  /*10a0f0*/  LDL.LU.64 R22, [R1+0x4fb0] ;  /* 0x004fb00001167983 */ /* 0x002ee20000300a00 */
[----:B------:R-:W-:-:S02]  /*10a100*/  IMAD.MOV.U32 R20, RZ, RZ, R19 ;  /* 0x000000ffff147224 */ /* 0x000fc400078e0013 */
[----:B------:R-:W4:Y:S02]  /*10a110*/  LDL.LU.64 R18, [R1+0x4fa8] ;  /* 0x004fa80001127983 */ /* 0x000f240000300a00 */
[C---:B----4-:R-:W-:Y:S01]  /*10a120*/  HMMA.16816.F32.BF16 R16, R4.reuse, R18, R8 ;  /* 0x000000120410723c */ /* 0x050fe20000041808 */
[----:B------:R-:W4:Y:S01]  /*10a130*/  LDL.LU.64 R10, [R1+0x4fa0] ;  /* 0x004fa000010a7983 */ /* 0x000f220000300a00 */
[----:B------:R-:W3:Y:S11]  /*10a140*/  LDL.LU.64 R8, [R1+0x4f98] ;  /* 0x004f980001087983 */ /* 0x000ef60000300a00 */
[----:B------:R-:W-:Y:S10]  /*10a150*/  @!UPT UIADD3 URZ, URZ, URZ, URZ ;  /* 0x0000003f3f3ff290 */ /* 0x000ff4000fffe03f */
[----:B------:R-:W-:Y:S01]  /*10a160*/  STL.64 [R1+0xcb0], R16 ;  /* 0x000cb01001007387 */ /* 0x000fe20000100a00 */
[----:B------:R-:W-:Y:S01]  /*10a170*/  STL.64 [R1+0xcb8], R18 ;  /* 0x000cb81201007387 */ /* 0x000fe20000100a00 */
[----:B--2---:R-:W-:Y:S02]  /*10a180*/  HMMA.16816.F32.BF16 R12, R4, R26, R12 ;  /* 0x0000001a040c723c */ /* 0x004fe4000004180c */
[----:B---3--:R-:W0:Y:S04]  /*10a190*/  LDSM.16.MT88.4 R16, [R9+0x4f000] ;  /* 0x04f000000910783b */ /* 0x008e280000004200 */
[----:B----4-:R-:W-:Y:S01]  /*10a1a0*/  STL.64 [R1+0x4ed8], R10 ;  /* 0x004ed80a01007387 */ /* 0x010fe20000100a00 */
[----:B------:R1:W-:Y:S02]  /*10a1b0*/  STL [R1+0x4ed0], R9 ;  /* 0x004ed00901007387 */ /* 0x0003e40000100800 */
[----:B-1----:R-:W-:-:S02]  /*10a1c0*/  IMAD.MOV.U32 R9, RZ, RZ, R27 ;  /* 0x000000ffff097224 */ /* 0x002fc400078e001b */
[----:B------:R-:W-:Y:S01]  /*10a1d0*/  IMAD.MOV.U32 R10, RZ, RZ, R26 ;  /* 0x000000ffff0a7224 */ /* 0x000fe200078e001a */
[----:B0-----:R-:W-:Y:S01]  /*10a1e0*/  STL.64 [R1+0x4d90], R18 ;  /* 0x004d901201007387 */ /* 0x001fe20000100a00 */
[----:B------:R-:W-:Y:S10]  /*10a1f0*/  STL.64 [R1+0x4d88], R16 ;  /* 0x004d881001007387 */ /* 0x000ff40000100a00 */
[----:B------:R-:W-:Y:S02]  /*10a200*/  STL.64 [R1+0xce0], R12 ;  /* 0x000ce00c01007387 */ /* 0x000fe40000100a00 */
[----:B------:R0:W-:Y:S02]  /*10a210*/  STL.64 [R1+0xce8], R14 ;  /* 0x000ce80e01007387 */ /* 0x0001e40000100a00 */
        /* <DEDUP_REMOVED lines=13> */
[----:B------:R0:W-:Y:S01]  /*10a2f0*/  STL.64 [R1+0x4f18], R8 ;  /* 0x004f180801007387 */ /* 0x0001e20000100a00 */
[----:B------:R-:W-:-:S03]  /*10a300*/  IMAD.MOV.U32 R19, RZ, RZ, R22 ;  /* 0x000000ffff137224 */ /* 0x000fc600078e0016 */
[----:B0-----:R-:W3:Y:S01]  /*10a310*/  LDL.LU R8, [R1+0x7e0] ;  /* 0x0007e00001087983 */ /* 0x001ee20000300800 */
[----:B------:R-:W3:Y:S02]  /*10a320*/  LDL.LU R9, [R1+0x7e4] ;  /* 0x0007e40001097983 */ /* 0x000ee40000300800 */
[----:B------:R-:W3:Y:S02]  /*10a330*/  LDL.LU R10, [R1+0x7e8] ;  /* 0x0007e800010a7983 */ /* 0x000ee40000300800 */
[----:B------:R-:W3:Y:S01]  /*10a340*/  LDL.LU R11, [R1+0x7ec] ;  /* 0x0007ec00010b7983 */ /* 0x000ee20000300800 */
        /* <DEDUP_REMOVED lines=9> */
[----:B------:R-:W-:Y:S01]  /*10a3e0*/  IMAD.MOV.U32 R18, RZ, RZ, R23 ;  /* 0x000000ffff127224 */ /* 0x000fe200078e0017 */
        /* <DEDUP_REMOVED lines=38> */
[----:B------:R-:W3:Y:S04]  /*10a650*/  LDL.LU R2, [R1+0x4ef0] ;  /* 0x004ef00001027983 */ /* 0x000ee80000300800 */
        /* <DEDUP_REMOVED lines=11> */
[----:B------:R0:W-:Y:S01]  /*10a710*/  STL.64 [R1+0x4d98], R26 ;  /* 0x004d981a01007387 */ /* 0x0001e20000100a00 */
[----:B------:R-:W2:Y:S01]  /*10a720*/  LDL.LU R24, [R1+0x210] ;  /* 0x0002100001187983 */ /* 0x000ea20000300800 */
[----:B------:R-:W2:Y:S03]  /*10a730*/  LDL.LU R25, [R1+0x214] ;  /* 0x0002140001197983 */ /* 0x000ea60000300800 */
[----:B0-----:R-:W2:Y:S01]  /*10a740*/  LDL.LU R26, [R1+0x218] ;  /* 0x00021800011a7983 */ /* 0x001ea20000300800 */
        /* <DEDUP_REMOVED lines=23> */
[----:B----4-:R-:W-:-:S05]  /*10a8c0*/  IMAD.MOV.U32 R19, RZ, RZ, R9 ;  /* 0x000000ffff137224 */ /* 0x010fca00078e0009 */
        /* <DEDUP_REMOVED lines=8> */
[----:B----4-:R-:W-:Y:S01]  /*10a950*/  STL.64 [R1+0x4e48], R18 ;  /* 0x004e481201007387 */ /* 0x010fe20000100a00 */
[----:B---3--:R-:W-:Y:S02]  /*10a960*/  STL.64 [R1+0x4df8], R26 ;  /* 0x004df81a01007387 */ /* 0x008fe40000100a00 */
[----:B--2---:R0:W-:Y:S02]  /*10a970*/  STL.64 [R1+0x4df0], R24 ;  /* 0x004df01801007387 */ /* 0x0041e40000100a00 */
        /* <DEDUP_REMOVED lines=77> */
[----:B------:R-:W4:Y:S01]  /*10ae50*/  LDL.LU R9, [R1+0x4ed0] ;  /* 0x004ed00001097983 */ /* 0x000f220000300800 */
[----:B---3--:R-:W-:Y:S02]  /*10ae60*/  HMMA.16816.F32.BF16 R4, R4, R10, R20 ;  /* 0x0000000a0404723c */ /* 0x008fe40000041814 */
[----:B------:R-:W2:Y:S01]  /*10ae70*/  LDL.LU.64 R22, [R1+0x4ec8] ;  /* 0x004ec80001167983 */ /* 0x000ea20000300a00 */
[----:B------:R-:W2:Y:S02]  /*10ae80*/  LDL.LU.64 R20, [R1+0x4ec0] ;  /* 0x004ec00001147983 */ /* 0x000ea40000300a00 */
[----:B------:R-:W-:-:S02]  /*10ae90*/  IMAD.MOV.U32 R12, RZ, RZ, R18 ;  /* 0x000000ffff0c7224 */ /* 0x000fc400078e0012 */
[----:B------:R-:W-:Y:S11]  /*10aea0*/  IMAD.MOV.U32 R3, RZ, RZ, R19 ;  /* 0x000000ffff037224 */ /* 0x000ff600078e0013 */
[----:B------:R-:W-:Y:S05]  /*10aeb0*/  @!UPT UIADD3 URZ, URZ, URZ, URZ ;  /* 0x0000003f3f3ff290 */ /* 0x000fea000fffe03f */
        /* <DEDUP_REMOVED lines=101> */
[----:B------:R0:W-:Y:S01]  /*10b510*/  STL.64 [R1+0x4d18], R26 ;  /* 0x004d181a01007387 */ /* 0x0001e20000100a00 */
[----:B------:R-:W3:Y:S11]  /*10b520*/  LDL.LU R24, [R1+0x1f0] ;  /* 0x0001f00001187983 */ /* 0x000ef60000300800 */
[----:B------:R-:W-:Y:S09]  /*10b530*/  @!UPT UIADD3 URZ, URZ, URZ, URZ ;  /* 0x0000003f3f3ff290 */ /* 0x000ff2000fffe03f */
[----:B------:R-:W-:Y:S01]  /*10b540*/  STL.64 [R1+0x550], R4 ;  /* 0x0005500401007387 */ /* 0x000fe20000100a00 */
[----:B------:R-:W-:Y:S02]  /*10b550*/  STL.64 [R1+0x558], R6 ;  /* 0x0005580601007387 */ /* 0x000fe40000100a00 */
[----:B----4-:R-:W1:Y:S04]  /*10b560*/  LDSM.16.MT88.4 R4, [R9+0x4f080] ;  /* 0x04f080000904783b */ /* 0x010e680000004200 */
[----:B------:R-:W3:Y:S01]  /*10b570*/  LDL.LU R25, [R1+0x1f4] ;  /* 0x0001f40001197983 */ /* 0x000ee20000300800 */
[----:B0-----:R-:W3:Y:S01]  /*10b580*/  LDL.LU R26, [R1+0x1f8] ;  /* 0x0001f800011a7983 */ /* 0x001ee20000300800 */
[----:B------:R-:W3:Y:S03]  /*10b590*/  LDL.LU R27, [R1+0x1fc] ;  /* 0x0001fc00011b7983 */ /* 0x000ee60000300800 */
[----:B-1----:R0:W-:Y:S01]  /*10b5a0*/  STL [R1+0x4c5c], R4 ;  /* 0x004c5c0401007387 */ /* 0x0021e20000100800 */
[----:B------:R1:W-:Y:S02]  /*10b5b0*/  STL [R1+0x4c58], R5 ;  /* 0x004c580501007387 */ /* 0x0003e40000100800 */
[----:B------:R4:W-:Y:S02]  /*10b5c0*/  STL [R1+0x4c54], R6 ;  /* 0x004c540601007387 */ /* 0x0009e40000100800 */
[----:B------:R2:W-:Y:S01]  /*10b5d0*/  STL [R1+0x4c50], R7 ;  /* 0x004c500701007387 */ /* 0x0005e20000100800 */
[----:B0-----:R-:W3:Y:S01]  /*10b5e0*/  LDL.LU R4, [R1+0x690] ;  /* 0x0006900001047983 */ /* 0x001ee20000300800 */
[----:B-1----:R-:W3:Y:S02]  /*10b5f0*/  LDL.LU R5, [R1+0x694] ;  /* 0x0006940001057983 */ /* 0x002ee40000300800 */
[----:B----4-:R-:W3:Y:S02]  /*10b600*/  LDL.LU R6, [R1+0x698] ;  /* 0x0006980001067983 */ /* 0x010ee40000300800 */
[----:B--2---:R-:W3:Y:S01]  /*10b610*/  LDL.LU R7, [R1+0x69c] ;  /* 0x00069c0001077983 */ /* 0x004ee20000300800 */
[----:B------:R-:W-:Y:S01]  /*10b620*/  STL.64 [R1+0x4cd0], R14 ;  /* 0x004cd00e01007387 */ /* 0x000fe20000100a00 */
[C---:B---3--:R-:W-:Y:S11]  /*10b630*/  HMMA.16816.F32.BF16 R4, R20.reuse, R14, R4 ;  /* 0x0000000e1404723c */ /* 0x048ff60000041804 */
[----:B------:R-:W-:Y:S11]  /*10b640*/  @!UPT UIADD3 URZ, URZ, URZ, URZ ;  /* 0x0000003f3f3ff290 */ /* 0x000ff6000fffe03f */
[----:B------:R-:W-:Y:S01]  /*10b650*/  @!UPT UIADD3 URZ, URZ, URZ, URZ ;  /* 0x0000003f3f3ff290 */ /* 0x000fe2000fffe03f */
[----:B------:R-:W-:Y:S01]  /*10b660*/  STL.64 [R1+0x540], R4 ;  /* 0x0005400401007387 */ /* 0x000fe20000100a00 */
[----:B------:R0:W-:Y:S02]  /*10b670*/  STL.64 [R1+0x548], R6 ;  /* 0x0005480601007387 */ /* 0x0001e40000100a00 */
[----:B0-----:R-:W-:Y:S01]  /*10b680*/  HMMA.16816.F32.BF16 R4, R20, R10, R24 ;  /* 0x0000000a1404723c */ /* 0x001fe20000041818 */
[----:B------:R0:W-:Y:S01]  /*10b690*/  STL.64 [R1+0x4d50], R10 ;  /* 0x004d500a01007387 */ /* 0x0001e20000100a00 */
[----:B------:R-:W2:Y:S11]  /*10b6a0*/  LDL.LU R8, [R1+0x490] ;  /* 0x0004900001087983 */ /* 0x000eb60000300800 */
[----:B------:R-:W-:Y:S10]  /*10b6b0*/  @!UPT UIADD3 URZ, URZ, URZ, URZ ;  /* 0x0000003f3f3ff290 */ /* 0x000ff4000fffe03f */
[----:B------:R-:W-:Y:S01]  /*10b6c0*/  STL.64 [R1+0x530], R4 ;  /* 0x0005300401007387 */ /* 0x000fe20000100a00 */
[----:B------:R-:W-:Y:S02]  /*10b6d0*/  STL.64 [R1+0x538], R6 ;  /* 0x0005380601007387 */ /* 0x000fe40000100a00 */
[----:B------:R-:W2:Y:S02]  /*10b6e0*/  LDL.LU R9, [R1+0x494] ;  /* 0x0004940001097983 */ /* 0x000ea40000300800 */
[----:B0-----:R-:W3:Y:S01]  /*10b6f0*/  LDL.LU R10, [R1+0x498] ;  /* 0x00049800010a7983 */ /* 0x001ee20000300800 */
[----:B------:R-:W3:Y:S04]  /*10b700*/  LDL.LU R11, [R1+0x49c] ;  /* 0x00049c00010b7983 */ /* 0x000ee80000300800 */
[----:B---3--:R0:W-:Y:S01]  /*10b710*/  STL.64 [R1+0x4d60], R10 ;  /* 0x004d600a01007387 */ /* 0x0081e20000100a00 */
[----:B--2---:R-:W-:Y:S03]  /*10b720*/  STL.64 [R1+0x4d58], R8 ;  /* 0x004d580801007387 */ /* 0x004fe60000100a00 */
[----:B0-----:R-:W2:Y:S04]  /*10b730*/  LDL.64 R10, [R1+0xb8] ;  /* 0x0000b800010a7983 */ /* 0x001ea80000100a00 */
[----:B--2---:R-:W-:Y:S01]  /*10b740*/  STL.64 [R1+0x4d70], R10 ;  /* 0x004d700a01007387 */ /* 0x004fe20000100a00 */
[----:B------:R-:W2:Y:S02]  /*10b750*/  LDL.LU R4, [R1+0x470] ;  /* 0x0004700001047983 */ /* 0x000ea40000300800 */
[----:B------:R-:W2:Y:S02]  /*10b760*/  LDL.LU R5, [R1+0x474] ;  /* 0x0004740001057983 */ /* 0x000ea40000300800 */
[----:B------:R-:W3:Y:S01]  /*10b770*/  LDL.LU R6, [R1+0x478] ;  /* 0x0004780001067983 */ /* 0x000ee20000300800 */
[----:B------:R-:W3:Y:S04]  /*10b780*/  LDL.LU R7, [R1+0x47c] ;  /* 0x00047c0001077983 */ /* 0x000ee80000300800 */
[----:B---3--:R0:W-:Y:S01]  /*10b790*/  STL.64 [R1+0x4d38], R6 ;  /* 0x004d380601007387 */ /* 0x0081e20000100a00 */
[----:B--2---:R-:W-:Y:S03]  /*10b7a0*/  STL.64 [R1+0x4d30], R4 ;  /* 0x004d300401007387 */ /* 0x004fe60000100a00 */
[----:B0-----:R-:W2:Y:S04]  /*10b7b0*/  LDL.64 R6, [R1+0x98] ;  /* 0x0000980001067983 */ /* 0x001ea80000100a00 */
[----:B--2---:R0:W-:Y:S04]  /*10b7c0*/  STL.64 [R1+0x4d48], R6 ;  /* 0x004d480601007387 */ /* 0x0041e80000100a00 */
[----:B0-----:R-:W2:Y:S04]  /*10b7d0*/  LDL.64 R6, [R1+0xa8] ;  /* 0x0000a80001067983 */ /* 0x001ea80000100a00 */
[----:B--2---:R0:W-:Y:S01]  /*10b7e0*/  STL.64 [R1+0x4d68], R6 ;  /* 0x004d680601007387 */ /* 0x0041e20000100a00 */
[----:B------:R-:W2:Y:S02]  /*10b7f0*/  LDL.LU R4, [R1+0x4a0] ;  /* 0x0004a00001047983 */ /* 0x000ea40000300800 */
[----:B------:R-:W2:Y:S01]  /*10b800*/  LDL.LU R5, [R1+0x4a4] ;  /* 0x0004a40001057983 */ /* 0x000ea20000300800 */
[----:B0-----:R-:W3:Y:S01]  /*10b810*/  LDL.LU R6, [R1+0x4a8] ;  /* 0x0004a80001067983 */ /* 0x001ee20000300800 */
        /* <DEDUP_REMOVED lines=11> */
[----:B------:R-:W-:-:S02]  /*10b8d0*/  IMAD.MOV.U32 R10, RZ, RZ, R12 ;  /* 0x000000ffff0a7224 */ /* 0x000fc400078e000c */
[----:B------:R-:W-:Y:S01]  /*10b8e0*/  IMAD.MOV.U32 R11, RZ, RZ, R3 ;  /* 0x000000ffff0b7224 */ /* 0x000fe200078e0003 */
[----:B---3--:R0:W-:Y:S01]  /*10b8f0*/  STL.64 [R1+0x4d40], R26 ;  /* 0x004d401a01007387 */ /* 0x0081e20000100a00 */
[----:B------:R-:W3:Y:S02]  /*10b900*/  LDL.LU R24, [R1+0x480] ;  /* 0x0004800001187983 */ /* 0x000ee40000300800 */
[----:B------:R-:W3:Y:S01]  /*10b910*/  LDL.LU R25, [R1+0x484] ;  /* 0x0004840001197983 */ /* 0x000ee20000300800 */
[----:B0-----:R-:W3:Y:S01]  /*10b920*/  LDL.LU R26, [R1+0x488] ;  /* 0x00048800011a7983 */ /* 0x001ee20000300800 */
[----:B------:R-:W3:Y:S02]  /*10b930*/  LDL.LU R27, [R1+0x48c] ;  /* 0x00048c00011b7983 */ /* 0x000ee40000300800 */
[----:B------:R-:W4:Y:S01]  /*10b940*/  LDL.64 R22, [R1+0x68] ;  /* 0x0000680001167983 */ /* 0x000f220000100a00 */
[C---:B--2---:R-:W-:Y:S01]  /*10b950*/  HMMA.16816.F32.BF16 R8, R16.reuse, R10, R4 ;  /* 0x0000000a1008723c */ /* 0x044fe20000041804 */
[----:B----4-:R0:W-:Y:S01]  /*10b960*/  STL.64 [R1+0x4d20], R22 ;  /* 0x004d201601007387 */ /* 0x0101e20000100a00 */
[----:B------:R-:W2:Y:S02]  /*10b970*/  LDL.LU R20, [R1+0x460] ;  /* 0x0004600001147983 */ /* 0x000ea40000300800 */
[----:B------:R-:W2:Y:S01]  /*10b980*/  LDL.LU R21, [R1+0x464] ;  /* 0x0004640001157983 */ /* 0x000ea20000300800 */
[----:B0-----:R-:W2:Y:S01]  /*10b990*/  LDL.LU R22, [R1+0x468] ;  /* 0x0004680001167983 */ /* 0x001ea20000300800 */
[----:B------:R-:W2:Y:S02]  /*10b9a0*/  LDL.LU R23, [R1+0x46c] ;  /* 0x00046c0001177983 */ /* 0x000ea40000300800 */
[----:B------:R-:W4:Y:S02]  /*10b9b0*/  LDL.64 R14, [R1+0x58] ;  /* 0x00005800010e7983 */ /* 0x000f240000100a00 */
[----:B------:R-:W2:Y:S01]  /*10b9c0*/  LDL.LU.64 R6, [R1+0x4d80] ;  /* 0x004d800001067983 */ /* 0x000ea20000300a00 */
[----:B------:R-:W2:Y:S11]  /*10b9d0*/  LDL.LU.64 R4, [R1+0x4d78] ;  /* 0x004d780001047983 */ /* 0x000eb60000300a00 */
[----:B------:R-:W-:Y:S01]  /*10b9e0*/  @!UPT UIADD3 URZ, URZ, URZ, URZ ;  /* 0x0000003f3f3ff290 */ /* 0x000fe2000fffe03f */
[----:B------:R-:W-:Y:S02]  /*10b9f0*/  STL.64 [R1+0xe80], R8 ;  /* 0x000e800801007387 */ /* 0x000fe40000100a00 */
[----:B------:R0:W-:Y:S02]  /*10ba00*/  STL.64 [R1+0xe88], R10 ;  /* 0x000e880a01007387 */ /* 0x0001e40000100a00 */
        /* <DEDUP_REMOVED lines=16> */
[----:B------:R1:W-:Y:S02]  /*10bb10*/  STL.64 [R1+0xe68], R10 ;  /* 0x000e680a01007387 */ /* 0x0003e40000100a00 */
[----:B0-----:R-:W-:Y:S01]  /*10bb20*/  IMAD.MOV.U32 R8, RZ, RZ, R6 ;  /* 0x000000ffff087224 */ /* 0x001fe200078e0006 */
[----:B-1----:R-:W2:Y:S01]  /*10bb30*/  LDL.LU.64 R10, [R1+0x4d50] ;  /* 0x004d5000010a7983 */ /* 0x002ea20000300a00 */
        /* <DEDUP_REMOVED lines=13> */
[----:B--2---:R-:W-:Y:S01]  /*10bc10*/  STL.64 [R1+0x4cb8], R10 ;  /* 0x004cb80a01007387 */ /* 0x004fe20000100a00 */
[----:B------:R0:W-:Y:S01]  /*10bc20*/  STL [R1+0x4cb0], R9 ;  /* 0x004cb00901007387 */ /* 0x0001e20000100800 */
[----:B------:R-:W4:Y:S03]  /*10bc30*/  LDL.LU R8, [R1+0x7a0] ;  /* 0x0007a00001087983 */ /* 0x000f260000300800 */
[----:B0-----:R-:W4:Y:S01]  /*10bc40*/  LDL.LU R9, [R1+0x7a4] ;  /* 0x0007a40001097983 */ /* 0x001f220000300800 */
[----:B------:R-:W4:Y:S02]  /*10bc50*/  LDL.LU R10, [R1+0x7a8] ;  /* 0x0007a800010a7983 */ /* 0x000f240000300800 */
[----:B------:R-:W4:Y:S01]  /*10bc60*/  LDL.LU R11, [R1+0x7ac] ;  /* 0x0007ac00010b7983 */ /* 0x000f220000300800 */
[C---:B---3--:R-:W-:Y:S01]  /*10bc70*/  HMMA.16816.F32.BF16 R4, R16.reuse, R26, R4 ;  /* 0x0000001a1004723c */ /* 0x048fe20000041804 */
[----:B------:R-:W-:Y:S11]  /*10bc80*/  IMAD.MOV.U32 R29, RZ, RZ, R27 ;  /* 0x000000ffff1d7224 */ /* 0x000ff600078e001b */
[----:B------:R-:W-:Y:S11]  /*10bc90*/  @!UPT UIADD3 URZ, URZ, URZ, URZ ;  /* 0x0000003f3f3ff290 */ /* 0x000ff6000fffe03f */
[----:B------:R-:W-:Y:S01]  /*10bca0*/  STL.64 [R1+0xc90], R4 ;  /* 0x000c900401007387 */ /* 0x000fe20000100a00 */
[----:B------:R0:W-:Y:S02]  /*10bcb0*/  STL.64 [R1+0xc98], R6 ;  /* 0x000c980601007387 */ /* 0x0001e40000100a00 */
[----:B0-----:R-:W-:Y:S02]  /*10bcc0*/  IMAD.MOV.U32 R7, RZ, RZ, R26 ;  /* 0x000000ffff077224 */ /* 0x001fe400078e001a */
[----:B------:R-:W2:Y:S03]  /*10bcd0*/  LDL.LU.64 R26, [R1+0x4d28] ;  /* 0x004d2800011a7983 */ /* 0x000ea60000300a00 */
[----:B------:R0:W-:Y:S02]  /*10bce0*/  STL [R1+0x4cf8], R7 ;  /* 0x004cf80701007387 */ /* 0x0001e40000100800 */
[----:B------:R-:W3:Y:S02]  /*10bcf0*/  LDL.LU R4, [R1+0x450] ;  /* 0x0004500001047983 */ /* 0x000ee40000300800 */
[----:B------:R-:W3:Y:S01]  /*10bd00*/  LDL.LU R5, [R1+0x454] ;  /* 0x0004540001057983 */ /* 0x000ee20000300800 */
[----:B------:R-:W3:Y:S04]  /*10bd10*/  LDL.LU R6, [R1+0x458] ;  /* 0x0004580001067983 */ /* 0x000ee80000300800 */
[----:B0-----:R-:W3:Y:S01]  /*10bd20*/  LDL.LU R7, [R1+0x45c] ;  /* 0x00045c0001077983 */ /* 0x001ee20000300800 */
[C---:B--2---:R-:W-:Y:S03]  /*10bd30*/  HMMA.16816.F32.BF16 R24, R16.reuse, R26, R20 ;  /* 0x0000001a1018723c */ /* 0x044fe60000041814 */
[----:B------:R-:W3:Y:S11]  /*10bd40*/  LDL.LU.64 R22, [R1+0x4d20] ;  /* 0x004d200001167983 */ /* 0x000ef60000300a00 */
[----:B------:R-:W-:Y:S09]  /*10bd50*/  @!UPT UIADD3 URZ, URZ, URZ, URZ ;  /* 0x0000003f3f3ff290 */ /* 0x000ff2000fffe03f */
[----:B------:R-:W-:Y:S01]  /*10bd60*/  STL.64 [R1+0xc50], R24 ;  /* 0x000c501801007387 */ /* 0x000fe20000100a00 */
[----:B------:R0:W-:Y:S03]  /*10bd70*/  STL.64 [R1+0xc58], R26 ;  /* 0x000c581a01007387 */ /* 0x0001e60000100a00 */
[----:B0-----:R-:W2:Y:S01]  /*10bd80*/  LDL.LU.64 R26, [R1+0x4d18] ;  /* 0x004d1800011a7983 */ /* 0x001ea20000300a00 */
[C---:B---3--:R-:W-:Y:S01]  /*10bd90*/  HMMA.16816.F32.BF16 R4, R16.reuse, R22, R4 ;  /* 0x000000161004723c */ /* 0x048fe20000041804 */
[----:B------:R-:W-:Y:S02]  /*10bda0*/  IMAD.MOV.U32 R25, RZ, RZ, R22 ;  /* 0x000000ffff197224 */ /* 0x000fe400078e0016 */
[----:B------:R-:W-:Y:S02]  /*10bdb0*/  IMAD.MOV.U32 R24, RZ, RZ, R23 ;  /* 0x000000ffff187224 */ /* 0x000fe400078e0017 */
[----:B------:R-:W0:Y:S11]  /*10bdc0*/  LDSM.16.MT88.4 R20, [R3+0x4f000] ;  /* 0x04f000000314783b */ /* 0x000e360000004200 */
[----:B------:R-:W-:Y:S07]  /*10bdd0*/  @!UPT UIADD3 URZ, URZ, URZ, URZ ;  /* 0x0000003f3f3ff290 */ /* 0x000fee000fffe03f */
[----:B------:R-:W-:Y:S01]  /*10bde0*/  STL.64 [R1+0xc80], R4 ;  /* 0x000c800401007387 */ /* 0x000fe20000100a00 */
[----:B------:R4:W-:Y:S02]  /*10bdf0*/  STL.64 [R1+0xc88], R6 ;  /* 0x000c880601007387 */ /* 0x0009e40000100a00 */
[----:B----4-:R-:W-:Y:S01]  /*10be00*/  HMMA.16816.F32.BF16 R4, R16, R14, R8 ;  /* 0x0000000e1004723c */ /* 0x010fe20000041808 */
[----:B--2---:R-:W-:Y:S01]  /*10be10*/  STL.64 [R1+0x4ca8], R26 ;  /* 0x004ca81a01007387 */ /* 0x004fe20000100a00 */
[----:B------:R-:W-:Y:S03]  /*10be20*/  STL.64 [R1+0x4ca0], R24 ;  /* 0x004ca01801007387 */ /* 0x000fe60000100a00 */
[----:B0-----:R-:W-:Y:S01]  /*10be30*/  STL.64 [R1+0x4b28], R22 ;  /* 0x004b281601007387 */ /* 0x001fe20000100a00 */
[----:B------:R0:W-:Y:S02]  /*10be40*/  STL.64 [R1+0x4b20], R20 ;  /* 0x004b201401007387 */ /* 0x0001e40000100a00 */
[----:B0-----:R-:W-:-:S02]  /*10be50*/  IMAD.MOV.U32 R21, RZ, RZ, R14 ;  /* 0x000000ffff157224 */ /* 0x001fc400078e000e */
[----:B------:R-:W-:Y:S11]  /*10be60*/  IMAD.MOV.U32 R20, RZ, RZ, R15 ;  /* 0x000000ffff147224 */ /* 0x000ff600078e000f */
[----:B------:R-:W-:Y:S02]  /*10be70*/  @!UPT UIADD3 URZ, URZ, URZ, URZ ;  /* 0x0000003f3f3ff290 */ /* 0x000fe4000fffe03f */
[----:B------:R-:W-:Y:S01]  /*10be80*/  STL.64 [R1+0xc70], R4 ;  /* 0x000c700401007387 */ /* 0x000fe20000100a00 */
[----:B------:R-:W-:Y:S03]  /*10be90*/  STL.64 [R1+0xc78], R6 ;  /* 0x000c780601007387 */ /* 0x000fe60000100a00 */
[----:B------:R0:W-:Y:S04]  /*10bea0*/  STL.64 [R1+0x4d10], R20 ;  /* 0x004d101401007387 */ /* 0x0001e80000100a00 */
[----:B0-----:R-:W2:Y:S01]  /*10beb0*/  LDL.LU R20, [R1+0x790] ;  /* 0x0007900001147983 */ /* 0x001ea20000300800 */
[----:B------:R-:W2:Y:S02]  /*10bec0*/  LDL.LU R21, [R1+0x794] ;  /* 0x0007940001157983 */ /* 0x000ea40000300800 */
[----:B------:R-:W2:Y:S02]  /*10bed0*/  LDL.LU R22, [R1+0x798] ;  /* 0x0007980001167983 */ /* 0x000ea40000300800 */
[----:B------:R-:W2:Y:S01]  /*10bee0*/  LDL.LU R23, [R1+0x79c] ;  /* 0x00079c0001177983 */ /* 0x000ea20000300800 */
[----:B------:R-:W3:Y:S01]  /*10bef0*/  LDL.LU R8, [R1+0x750] ;  /* 0x0007500001087983 */ /* 0x000ee20000300800 */
[----:B------:R-:W3:Y:S02]  /*10bf00*/  LDL.LU R9, [R1+0x754] ;  /* 0x0007540001097983 */ /* 0x000ee40000300800 */
        /* <DEDUP_REMOVED lines=79> */
[----:B------:R-:W2:Y:S02]  /*10c400*/  LDL.LU.64 R8, [R1+0x4cc0] ;  /* 0x004cc00001087983 */ /* 0x000ea40000300a00 */
[----:B----4-:R-:W-:Y:S01]  /*10c410*/  IMAD.MOV.U32 R0, RZ, RZ, R27 ;  /* 0x000000ffff007224 */ /* 0x010fe200078e001b */
[C---:B--2---:R-:W-:Y:S11]  /*10c420*/  HMMA.16816.F32.BF16 R8, R16.reuse, R26, R8 ;  /* 0x0000001a1008723c */ /* 0x044ff60000041808 */
[----:B------:R-:W-:Y:S11]  /*10c430*/  @!UPT UIADD3 URZ, URZ, URZ, URZ ;  /* 0x0000003f3f3ff290 */ /* 0x000ff6000fffe03f */
[----:B------:R-:W-:Y:S01]  /*10c440*/  @!UPT UIADD3 URZ, URZ, URZ, URZ ;  /* 0x0000003f3f3ff290 */ /* 0x000fe2000fffe03f */
[----:B------:R0:W-:Y:S01]  /*10c450*/  STL.64 [R1+0x6b0], R8 ;  /* 0x0006b00801007387 */ /* 0x0001e20000100a00 */
[----:B------:R1:W-:Y:S02]  /*10c460*/  STL.64 [R1+0x6b8], R10 ;  /* 0x0006b80a01007387 */ /* 0x0003e40000100a00 */
[----:B0-----:R-:W-:Y:S01]  /*10c470*/  IMAD.MOV.U32 R8, RZ, RZ, R26 ;  /* 0x000000ffff087224 */ /* 0x001fe200078e001a */
[----:B-1----:R-:W2:Y:S01]  /*10c480*/  LDL.LU.64 R10, [R1+0x4cb8] ;  /* 0x004cb800010a7983 */ /* 0x002ea20000300a00 */
[----:B------:R-:W4:Y:S02]  /*10c490*/  LDL.LU R9, [R1+0x4cb0] ;  /* 0x004cb00001097983 */ /* 0x000f240000300800 */
        /* <DEDUP_REMOVED lines=18> */
[----:B------:R-:W-:Y:S02]  /*10c5c0*/  IMAD.MOV.U32 R26, RZ, RZ, R8 ;  /* 0x000000ffff1a7224 */ /* 0x000fe400078e0008 */
[----:B------:R-:W-:Y:S01]  /*10c5d0*/  IMAD.MOV.U32 R27, RZ, RZ, R0 ;  /* 0x000000ffff1b7224 */ /* 0x000fe200078e0000 */
[----:B--2---:R-:W-:Y:S01]  /*10c5e0*/  HMMA.16816.F32.BF16 R16, R16, R10, R20 ;  /* 0x0000000a1010723c */ /* 0x004fe20000041814 */
[----:B------:R-:W2:Y:S01]  /*10c5f0*/  LDL.LU.64 R22, [R1+0x4c78] ;  /* 0x004c780001167983 */ /* 0x000ea20000300a00 */
[----:B------:R-:W2:Y:S02]  /*10c600*/  LDL.LU.64 R20, [R1+0x4c70] ;  /* 0x004c700001147983 */ /* 0x000ea40000300a00 */
[----:B------:R-:W-:Y:S11]  /*10c610*/  STL.64 [R1+0x4b30], R10 ;  /* 0x004b300a01007387 */ /* 0x000ff60000100a00 */
[----:B------:R-:W-:Y:S08]  /*10c620*/  @!UPT UIADD3 URZ, URZ, URZ, URZ ;  /* 0x0000003f3f3ff290 */ /* 0x000ff0000fffe03f */
[----:B------:R-:W-:Y:S01]  /*10c630*/  STL.64 [R1+0x900], R16 ;  /* 0x0009001001007387 */ /* 0x000fe20000100a00 */
[----:B------:R-:W-:Y:S02]  /*10c640*/  STL.64 [R1+0x908], R18 ;  /* 0x0009081201007387 */ /* 0x000fe40000100a00 */
[----:B------:R0:W1:Y:S02]  /*10c650*/  LDSM.16.MT88.4 R16, [R3+0x4f080] ;  /* 0x04f080000310783b */ /* 0x0000640000004200 */
[----:B0-----:R-:W2:Y:S02]  /*10c660*/  LDL.LU R3, [R1+0x4c6c] ;  /* 0x004c6c0001037983 */ /* 0x001ea40000300800 */
[----:B------:R-:W2:Y:S02]  /*10c670*/  LDL.LU R8, [R1+0x4c68] ;  /* 0x004c680001087983 */ /* 0x000ea40000300800 */
[----:B------:R-:W2:Y:S02]  /*10c680*/  LDL.LU R0, [R1+0x4c64] ;  /* 0x004c640001007983 */ /* 0x000ea40000300800 */
        /* <DEDUP_REMOVED lines=43> */
[----:B------:R-:W-:Y:S01]  /*10c940*/  IMAD.MOV.U32 R27, RZ, RZ, R24 ;  /* 0x000000ffff1b7224 */ /* 0x000fe200078e0018 */
[----:B--2---:R-:W-:Y:S01]  /*10c950*/  STL.64 [R1+0x4ba0], R14 ;  /* 0x004ba00e01007387 */ /* 0x004fe20000100a00 */
[----:B------:R0:W-:Y:S03]  /*10c960*/  STL.64 [R1+0x4b98], R12 ;  /* 0x004b980c01007387 */ /* 0x0001e60000100a00 */
[----:B0-----:R-:W2:Y:S01]  /*10c970*/  LDL.LU R12, [R1+0x600] ;  /* 0x00060000010c7983 */ /* 0x001ea20000300800 */
[----:B------:R-:W2:Y:S02]  /*10c980*/  LDL.LU R13, [R1+0x604] ;  /* 0x00060400010d7983 */ /* 0x000ea40000300800 */
[----:B------:R-:W3:Y:S02]  /*10c990*/  LDL.LU R14, [R1+0x608] ;  /* 0x00060800010e7983 */ /* 0x000ee40000300800 */
[----:B------:R-:W3:Y:S01]  /*10c9a0*/  LDL.LU R15, [R1+0x60c] ;  /* 0x00060c00010f7983 */ /* 0x000ee20000300800 */
[----:B------:R0:W-:Y:S01]  /*10c9b0*/  STL.64 [R1+0x4bd8], R26 ;  /* 0x004bd81a01007387 */ /* 0x0001e20000100a00 */
[----:B------:R-:W2:Y:S02]  /*10c9c0*/  LDL.LU R24, [R1+0x630] ;  /* 0x0006300001187983 */ /* 0x000ea40000300800 */
[----:B------:R-:W2:Y:S01]  /*10c9d0*/  LDL.LU R25, [R1+0x634] ;  /* 0x0006340001197983 */ /* 0x000ea20000300800 */
[----:B0-----:R-:W2:Y:S01]  /*10c9e0*/  LDL.LU R26, [R1+0x638] ;  /* 0x00063800011a7983 */ /* 0x001ea20000300800 */
[----:B------:R-:W2:Y:S02]  /*10c9f0*/  LDL.LU R27, [R1+0x63c] ;  /* 0x00063c00011b7983 */ /* 0x000ea40000300800 */
[----:B------:R-:W-:-:S02]  /*10ca00*/  IMAD.MOV.U32 R22, RZ, RZ, R2 ;  /* 0x000000ffff167224 */ /* 0x000fc400078e0002 */
[----:B------:R-:W-:Y:S01]  /*10ca10*/  IMAD.MOV.U32 R23, RZ, RZ, R0 ;  /* 0x000000ffff177224 */ /* 0x000fe200078e0000 */
[----:B--2---:R0:W-:Y:S01]  /*10ca20*/  STL.64 [R1+0x4be8], R26 ;  /* 0x004be81a01007387 */ /* 0x0041e20000100a00 */
[----:B------:R-:W-:Y:S02]  /*10ca30*/  STL.64 [R1+0x4be0], R24 ;  /* 0x004be01801007387 */ /* 0x000fe40000100a00 */
[----:B0-----:R-:W-:Y:S02]  /*10ca40*/  IMAD.MOV.U32 R26, RZ, RZ, R7 ;  /* 0x000000ffff1a7224 */ /* 0x001fe400078e0007 */
[----:B------:R-:W-:Y:S01]  /*10ca50*/  IMAD.MOV.U32 R27, RZ, RZ, R29 ;  /* 0x000000ffff1b7224 */ /* 0x000fe200078e001d */
[----:B------:R-:W2:Y:S04]  /*10ca60*/  LDL.LU R7, [R1+0x4c50] ;  /* 0x004c500001077983 */ /* 0x000ea80000300800 */
[----:B------:R0:W-:Y:S02]  /*10ca70*/  STL.64 [R1+0x4c00], R26 ;  /* 0x004c001a01007387 */ /* 0x0001e40000100a00 */
[----:B0-----:R-:W-:-:S02]  /*10ca80*/  IMAD.MOV.U32 R26, RZ, RZ, R28 ;  /* 0x000000ffff1a7224 */ /* 0x001fc400078e001c */
[----:B----4-:R-:W-:-:S05]  /*10ca90*/  IMAD.MOV.U32 R27, RZ, RZ, R9 ;  /* 0x000000ffff1b7224 */ /* 0x010fca00078e0009 */
[----:B------:R0:W-:Y:S01]  /*10caa0*/  STL.64 [R1+0x4c18], R26 ;  /* 0x004c181a01007387 */ /* 0x0001e20000100a00 */
[----:B---3--:R-:W-:Y:S02]  /*10cab0*/  STL.64 [R1+0x4bb8], R14 ;  /* 0x004bb80e01007387 */ /* 0x008fe40000100a00 */
[----:B------:R3:W-:Y:S02]  /*10cac0*/  STL.64 [R1+0x4bb0], R12 ;  /* 0x004bb00c01007387 */ /* 0x0007e40000100a00 */
[----:B0-----:R-:W-:Y:S02]  /*10cad0*/  IMAD.MOV.U32 R26, RZ, RZ, R8 ;  /* 0x000000ffff1a7224 */ /* 0x001fe400078e0008 */
[----:B------:R-:W-:Y:S01]  /*10cae0*/  IMAD.MOV.U32 R27, RZ, RZ, R3 ;  /* 0x000000ffff1b7224 */ /* 0x000fe200078e0003 */
[----:B---3--:R-:W3:Y:S01]  /*10caf0*/  LDL.LU R12, [R1+0x610] ;  /* 0x00061000010c7983 */ /* 0x008ee20000300800 */
[----:B------:R-:W3:Y:S02]  /*10cb00*/  LDL.LU R13, [R1+0x614] ;  /* 0x00061400010d7983 */ /* 0x000ee40000300800 */
[----:B------:R-:W4:Y:S02]  /*10cb10*/  LDL.LU R14, [R1+0x618] ;  /* 0x00061800010e7983 */ /* 0x000f240000300800 */
[----:B------:R-:W4:Y:S01]  /*10cb20*/  LDL.LU R15, [R1+0x61c] ;  /* 0x00061c00010f7983 */ /* 0x000f220000300800 */
[----:B------:R0:W-:Y:S01]  /*10cb30*/  STL.64 [R1+0x4c30], R26 ;  /* 0x004c301a01007387 */ /* 0x0001e20000100a00 */
[----:B------:R-:W-:Y:S02]  /*10cb40*/  STL.64 [R1+0x4c38], R22 ;  /* 0x004c381601007387 */ /* 0x000fe40000100a00 */
        /* <DEDUP_REMOVED lines=24> */
[----:B----4-:R-:W-:Y:S01]  /*10ccd0*/  STL.64 [R1+0x4c10], R14 ;  /* 0x004c100e01007387 */ /* 0x010fe20000100a00 */
[----:B---3--:R0:W-:Y:S03]  /*10cce0*/  STL.64 [R1+0x4c08], R12 ;  /* 0x004c080c01007387 */ /* 0x0081e60000100a00 */
        /* <DEDUP_REMOVED lines=16> */
[----:B-1----:R0:W-:Y:S01]  /*10cdf0*/  STL.64 [R1+0x4a40], R18 ;  /* 0x004a401201007387 */ /* 0x0021e20000100a00 */
[----:B------:R-:W-:Y:S03]  /*10ce00*/  STL.64 [R1+0x4a38], R16 ;  /* 0x004a381001007387 */ /* 0x000fe60000100a00 */
[----:B0-----:R-:W4:Y:S01]  /*10ce10*/  LDL.LU.64 R18, [R1+0x78] ;  /* 0x0000780001127983 */ /* 0x001f220000300a00 */
[----:B------:R-:W-:Y:S02]  /*10ce20*/  STL.64 [R1+0xd80], R24 ;  /* 0x000d801801007387 */ /* 0x000fe40000100a00 */
[----:B------:R0:W-:Y:S02]  /*10ce30*/  STL.64 [R1+0xd88], R26 ;  /* 0x000d881a01007387 */ /* 0x0001e40000100a00 */
[----:B0-----:R-:W2:Y:S01]  /*10ce40*/  LDL.LU.64 R26, [R1+0x4c48] ;  /* 0x004c4800011a7983 */ /* 0x001ea20000300a00 */
[----:B------:R-:W2:Y:S02]  /*10ce50*/  LDL.LU.64 R24, [R1+0x4c40] ;  /* 0x004c400001187983 */ /* 0x000ea40000300a00 */
        /* <DEDUP_REMOVED lines=41> */
[----:B0-----:R-:W4:Y:S01]  /*10d0f0*/  LDL.LU R18, [R1+0x5b8] ;  /* 0x0005b80001127983 */ /* 0x001f220000300800 */
[----:B------:R-:W4:Y:S01]  /*10d100*/  LDL.LU R19, [R1+0x5bc] ;  /* 0x0005bc0001137983 */ /* 0x000f220000300800 */
        /* <DEDUP_REMOVED lines=47> */
[----:B0-----:R-:W4:Y:S02]  /*10d400*/  LDL.LU.64 R26, [R1+0x4b38] ;  /* 0x004b3800011a7983 */ /* 0x001f240000300a00 */
[C---:B----4-:R-:W-:Y:S02]  /*10d410*/  HMMA.16816.F32.BF16 R16, R4.reuse, R26, R16 ;  /* 0x0000001a0410723c */ /* 0x050fe40000041810 */
[----:B------:R0:W-:Y:S04]  /*10d420*/  STL.64 [R1+0x4b08], R26 ;  /* 0x004b081a01007387 */ /* 0x0001e80000100a00 */
[----:B0-----:R-:W2:Y:S11]  /*10d430*/  LDL.LU.64 R26, [R1+0xa8] ;  /* 0x0000a800011a7983 */ /* 0x001eb60000300a00 */
[----:B------:R-:W-:Y:S06]  /*10d440*/  @!UPT UIADD3 URZ, URZ, URZ, URZ ;  /* 0x0000003f3f3ff290 */ /* 0x000fec000fffe03f */
[----:B------:R-:W-:Y:S01]  /*10d450*/  STL.64 [R1+0x510], R16 ;  /* 0x0005101001007387 */ /* 0x000fe20000100a00 */
[----:B------:R-:W-:Y:S01]  /*10d460*/  STL.64 [R1+0x518], R18 ;  /* 0x0005181201007387 */ /* 0x000fe20000100a00 */
[C---:B---3--:R-:W-:Y:S02]  /*10d470*/  HMMA.16816.F32.BF16 R8, R4.reuse, R14, R8 ;  /* 0x0000000e0408723c */ /* 0x048fe40000041808 */
[----:B--2---:R0:W-:Y:S04]  /*10d480*/  STL.64 [R1+0x4b10], R26 ;  /* 0x004b101a01007387 */ /* 0x0041e80000100a00 */
[----:B0-----:R-:W2:Y:S04]  /*10d490*/  LDL.LU.64 R26, [R1+0xb8] ;  /* 0x0000b800011a7983 */ /* 0x001ea80000300a00 */
[----:B--2---:R0:W-:Y:S01]  /*10d4a0*/  STL.64 [R1+0x4b18], R26 ;  /* 0x004b181a01007387 */ /* 0x0041e20000100a00 */
[----:B------:R-:W2:Y:S02]  /*10d4b0*/  LDL.LU R24, [R1+0x430] ;  /* 0x0004300001187983 */ /* 0x000ea40000300800 */
[----:B------:R-:W2:Y:S01]  /*10d4c0*/  LDL.LU R25, [R1+0x434] ;  /* 0x0004340001197983 */ /* 0x000ea20000300800 */
[----:B0-----:R-:W2:Y:S01]  /*10d4d0*/  LDL.LU R26, [R1+0x438] ;  /* 0x00043800011a7983 */ /* 0x001ea20000300800 */
[----:B------:R-:W2:Y:S02]  /*10d4e0*/  LDL.LU R27, [R1+0x43c] ;  /* 0x00043c00011b7983 */ /* 0x000ea40000300800 */
[----:B------:R-:W3:Y:S06]  /*10d4f0*/  LDL.LU.64 R18, [R1+0x98] ;  /* 0x0000980001127983 */ /* 0x000eec0000300a00 */
[----:B------:R-:W-:Y:S01]  /*10d500*/  STL.64 [R1+0x500], R8 ;  /* 0x0005000801007387 */ /* 0x000fe20000100a00 */
[----:B------:R0:W-:Y:S04]  /*10d510*/  STL.64 [R1+0x508], R10 ;  /* 0x0005080a01007387 */ /* 0x0001e80000100a00 */
[----:B0-----:R-:W4:Y:S01]  /*10d520*/  LDL.LU.64 R10, [R1+0x4b30] ;  /* 0x004b3000010a7983 */ /* 0x001f220000300a00 */
[----:B------:R0:W-:Y:S02]  /*10d530*/  STL [R1+0x4a64], R14 ;  /* 0x004a640e01007387 */ /* 0x0001e40000100800 */
[----:B------:R1:W-:Y:S02]  /*10d540*/  STL [R1+0x4a60], R15 ;  /* 0x004a600f01007387 */ /* 0x0003e40000100800 */
[----:B------:R-:W2:Y:S01]  /*10d550*/  LDL.LU R12, [R1+0x420] ;  /* 0x00042000010c7983 */ /* 0x000ea20000300800 */
[----:B------:R-:W2:Y:S04]  /*10d560*/  LDL.LU R13, [R1+0x424] ;  /* 0x00042400010d7983 */ /* 0x000ea80000300800 */
[----:B0-----:R-:W2:Y:S01]  /*10d570*/  LDL.LU R14, [R1+0x428] ;  /* 0x00042800010e7983 */ /* 0x001ea20000300800 */
[----:B-1----:R-:W2:Y:S01]  /*10d580*/  LDL.LU R15, [R1+0x42c] ;  /* 0x00042c00010f7983 */ /* 0x002ea20000300800 */
[----:B----4-:R-:W-:Y:S02]  /*10d590*/  HMMA.16816.F32.BF16 R4, R4, R10, R20 ;  /* 0x0000000a0404723c */ /* 0x010fe40000041814 */
[----:B------:R-:W2:Y:S01]  /*10d5a0*/  LDL.LU.64 R22, [R1+0x4b28] ;  /* 0x004b280001167983 */ /* 0x000ea20000300a00 */
[----:B------:R-:W2:Y:S11]  /*10d5b0*/  LDL.LU.64 R20, [R1+0x4b20] ;  /* 0x004b200001147983 */ /* 0x000eb60000300a00 */
[----:B------:R-:W-:Y:S09]  /*10d5c0*/  @!UPT UIADD3 URZ, URZ, URZ, URZ ;  /* 0x0000003f3f3ff290 */ /* 0x000ff2000fffe03f */
[----:B------:R-:W-:Y:S01]  /*10d5d0*/  STL.64 [R1+0x830], R4 ;  /* 0x0008300401007387 */ /* 0x000fe20000100a00 */
[----:B------:R0:W-:Y:S02]  /*10d5e0*/  STL.64 [R1+0x838], R6 ;  /* 0x0008380601007387 */ /* 0x0001e40000100a00 */
[----:B0-----:R-:W-:Y:S02]  /*10d5f0*/  IMAD.MOV.U32 R6, RZ, RZ, R2 ;  /* 0x000000ffff067224 */ /* 0x001fe400078e0002 */
[----:B------:R-:W-:-:S07]  /*10d600*/  IMAD.MOV.U32 R7, RZ, RZ, R0 ;  /* 0x000000ffff077224 */ /* 0x000fce00078e0000 */
[C---:B--2---:R-:W-:Y:S01]  /*10d610*/  HMMA.16816.F32.BF16 R4, R20.reuse, R6, R24 ;  /* 0x000000061404723c */ /* 0x044fe20000041818 */
[----:B------:R-:W2:Y:S11]  /*10d620*/  LDL.LU.64 R26, [R1+0x4b18] ;  /* 0x004b1800011a7983 */ /* 0x000eb60000300a00 */
[----:B------:R-:W-:Y:S11]  /*10d630*/  @!UPT UIADD3 URZ, URZ, URZ, URZ ;  /* 0x0000003f3f3ff290 */ /* 0x000ff6000fffe03f */
[----:B------:R-:W-:Y:S01]  /*10d640*/  STL.64 [R1+0xe40], R4 ;  /* 0x000e400401007387 */ /* 0x000fe20000100a00 */
[----:B------:R-:W-:Y:S02]  /*10d650*/  STL.64 [R1+0xe48], R6 ;  /* 0x000e480601007387 */ /* 0x000fe40000100a00 */
[----:B------:R-:W-:Y:S02]  /*10d660*/  IMAD.MOV.U32 R8, RZ, RZ, R6 ;  /* 0x000000ffff087224 */ /* 0x000fe400078e0006 */
[----:B------:R2:W-:Y:S03]  /*10d670*/  STL [R1+0x47a8], R4 ;  /* 0x0047a80401007387 */ /* 0x0005e60000100800 */
[----:B------:R-:W-:Y:S01]  /*10d680*/  STL [R1+0x47a4], R8 ;  /* 0x0047a40801007387 */ /* 0x000fe20000100800 */
[----:B--2---:R-:W-:Y:S07]  /*10d690*/  HMMA.16816.F32.BF16 R4, R20, R26, R12 ;  /* 0x0000001a1404723c */ /* 0x004fee000004180c */
[----:B------:R-:W-:-:S02]  /*10d6a0*/  IMAD.MOV.U32 R14, RZ, RZ, R26 ;  /* 0x000000ffff0e7224 */ /* 0x000fc400078e001a */
[----:B------:R-:W-:Y:S02]  /*10d6b0*/  IMAD.MOV.U32 R15, RZ, RZ, R27 ;  /* 0x000000ffff0f7224 */ /* 0x000fe400078e001b */
[----:B------:R-:W2:Y:S11]  /*10d6c0*/  LDL.LU.64 R26, [R1+0x4b10] ;  /* 0x004b1000011a7983 */ /* 0x000eb60000300a00 */
[----:B------:R-:W-:Y:S01]  /*10d6d0*/  @!UPT UIADD3 URZ, URZ, URZ, URZ ;  /* 0x0000003f3f3ff290 */ /* 0x000fe2000fffe03f */
[----:B------:R0:W-:Y:S01]  /*10d6e0*/  STL.64 [R1+0xe30], R4 ;  /* 0x000e300401007387 */ /* 0x0001e20000100a00 */
[----:B------:R-:W-:Y:S02]  /*10d6f0*/  STL.64 [R1+0xe38], R6 ;  /* 0x000e380601007387 */ /* 0x000fe40000100a00 */
[----:B------:R-:W-:Y:S02]  /*10d700*/  IMAD.MOV.U32 R9, RZ, RZ, R6 ;  /* 0x000000ffff097224 */ /* 0x000fe400078e0006 */
[----:B0-----:R-:W-:-:S05]  /*10d710*/  IMAD.MOV.U32 R5, RZ, RZ, R4 ;  /* 0x000000ffff057224 */ /* 0x001fca00078e0004 */
[----:B------:R0:W-:Y:S01]  /*10d720*/  STL [R1+0x47b0], R5 ;  /* 0x0047b00501007387 */ /* 0x0001e20000100800 */
[----:B------:R-:W4:Y:S03]  /*10d730*/  LDL.LU R4, [R1+0x410] ;  /* 0x0004100001047983 */ /* 0x000f260000300800 */
[----:B0-----:R-:W4:Y:S01]  /*10d740*/  LDL.LU R5, [R1+0x414] ;  /* 0x0004140001057983 */ /* 0x001f220000300800 */
[----:B------:R-:W4:Y:S02]  /*10d750*/  LDL.LU R6, [R1+0x418] ;  /* 0x0004180001067983 */ /* 0x000f240000300800 */
[----:B------:R-:W4:Y:S02]  /*10d760*/  LDL.LU R7, [R1+0x41c] ;  /* 0x00041c0001077983 */ /* 0x000f240000300800 */
[----:B------:R0:W-:Y:S01]  /*10d770*/  STL [R1+0x47ac], R9 ;  /* 0x0047ac0901007387 */ /* 0x0001e20000100800 */
[----:B------:R1:W-:Y:S01]  /*10d780*/  STL.64 [R1+0x4a48], R10 ;  /* 0x004a480a01007387 */ /* 0x0003e20000100a00 */
[----:B------:R-:W3:Y:S03]  /*10d790*/  LDL.LU R8, [R1+0x3e0] ;  /* 0x0003e00001087983 */ /* 0x000ee60000300800 */
[----:B0-----:R-:W3:Y:S01]  /*10d7a0*/  LDL.LU R9, [R1+0x3e4] ;  /* 0x0003e40001097983 */ /* 0x001ee20000300800 */
[----:B-1----:R-:W3:Y:S03]  /*10d7b0*/  LDL.LU R10, [R1+0x3e8] ;  /* 0x0003e800010a7983 */ /* 0x002ee60000300800 */
[----:B------:R-:W3:Y:S01]  /*10d7c0*/  LDL.LU R11, [R1+0x3ec] ;  /* 0x0003ec00010b7983 */ /* 0x000ee20000300800 */
[----:B--2---:R-:W-:-:S02]  /*10d7d0*/  IMAD.MOV.U32 R13, RZ, RZ, R26 ;  /* 0x000000ffff0d7224 */ /* 0x004fc400078e001a */
[----:B------:R-:W-:Y:S01]  /*10d7e0*/  IMAD.MOV.U32 R12, RZ, RZ, R27 ;  /* 0x000000ffff0c7224 */ /* 0x000fe200078e001b */
[----:B----4-:R-:W-:Y:S01]  /*10d7f0*/  HMMA.16816.F32.BF16 R4, R20, R26, R4 ;  /* 0x0000001a1404723c */ /* 0x010fe20000041804 */
[----:B------:R-:W2:Y:S11]  /*10d800*/  LDL.LU.64 R26, [R1+0x4b08] ;  /* 0x004b0800011a7983 */ /* 0x000eb60000300a00 */
[----:B------:R-:W-:Y:S11]  /*10d810*/  @!UPT UIADD3 URZ, URZ, URZ, URZ ;  /* 0x0000003f3f3ff290 */ /* 0x000ff6000fffe03f */
[----:B------:R-:W-:Y:S01]  /*10d820*/  STL.64 [R1+0xe20], R4 ;  /* 0x000e200401007387 */ /* 0x000fe20000100a00 */
[----:B------:R0:W-:Y:S02]  /*10d830*/  STL.64 [R1+0xe28], R6 ;  /* 0x000e280601007387 */ /* 0x0001e40000100a00 */
[----:B------:R-:W-:Y:S02]  /*10d840*/  STL [R1+0x4a00], R12 ;  /* 0x004a000c01007387 */ /* 0x000fe40000100800 */
[----:B------:R-:W-:Y:S01]  /*10d850*/  STL [R1+0x49fc], R13 ;  /* 0x0049fc0d01007387 */ /* 0x000fe20000100800 */
[----:B------:R1:W-:Y:S01]  /*10d860*/  STL.64 [R1+0x4af8], R14 ;  /* 0x004af80e01007387 */ /* 0x0003e20000100a00 */
[----:B0-----:R-:W-:-:S03]  /*10d870*/  IMAD.MOV.U32 R6, RZ, RZ, R4 ;  /* 0x000000ffff067224 */ /* 0x001fc600078e0004 */
[----:B-1----:R-:W4:Y:S02]  /*10d880*/  LDL.LU.64 R14, [R1+0x88] ;  /* 0x00008800010e7983 */ /* 0x002f240000300a00 */
[----:B------:R0:W-:Y:S02]  /*10d890*/  STL [R1+0x47b4], R6 ;  /* 0x0047b40601007387 */ /* 0x0001e40000100800 */
[----:B------:R-:W2:Y:S02]  /*10d8a0*/  LDL.LU R4, [R1+0x400] ;  /* 0x0004000001047983 */ /* 0x000ea40000300800 */
[----:B------:R-:W2:Y:S01]  /*10d8b0*/  LDL.LU R5, [R1+0x404] ;  /* 0x0004040001057983 */ /* 0x000ea20000300800 */
[----:B0-----:R-:W2:Y:S01]  /*10d8c0*/  LDL.LU R6, [R1+0x408] ;  /* 0x0004080001067983 */ /* 0x001ea20000300800 */
[----:B------:R-:W2:Y:S02]  /*10d8d0*/  LDL.LU R7, [R1+0x40c] ;  /* 0x00040c0001077983 */ /* 0x000ea40000300800 */
[----:B---3--:R-:W-:-:S02]  /*10d8e0*/  IMAD.MOV.U32 R29, RZ, RZ, R18 ;  /* 0x000000ffff1d7224 */ /* 0x008fc400078e0012 */
[----:B------:R-:W-:Y:S01]  /*10d8f0*/  IMAD.MOV.U32 R28, RZ, RZ, R19 ;  /* 0x000000ffff1c7224 */ /* 0x000fe200078e0013 */
[----:B--2---:R-:W-:Y:S01]  /*10d900*/  HMMA.16816.F32.BF16 R4, R20, R18, R4 ;  /* 0x000000121404723c */ /* 0x004fe20000041804 */
[----:B------:R-:W2:Y:S11]  /*10d910*/  LDL.LU.64 R18, [R1+0x4b00] ;  /* 0x004b000001127983 */ /* 0x000eb60000300a00 */
[----:B------:R-:W-:Y:S11]  /*10d920*/  @!UPT UIADD3 URZ, URZ, URZ, URZ ;  /* 0x0000003f3f3ff290 */ /* 0x000ff6000fffe03f */
[----:B------:R-:W-:Y:S01]  /*10d930*/  STL.64 [R1+0xe10], R4 ;  /* 0x000e100401007387 */ /* 0x000fe20000100a00 */
[----:B------:R0:W-:Y:S02]  /*10d940*/  STL.64 [R1+0xe18], R6 ;  /* 0x000e180601007387 */ /* 0x0001e40000100a00 */
[----:B------:R-:W-:Y:S02]  /*10d950*/  STL [R1+0x4a08], R28 ;  /* 0x004a081c01007387 */ /* 0x000fe40000100800 */
[----:B------:R-:W-:Y:S02]  /*10d960*/  STL [R1+0x4a04], R29 ;  /* 0x004a041d01007387 */ /* 0x000fe40000100800 */
[----:B0-----:R-:W-:-:S05]  /*10d970*/  IMAD.MOV.U32 R7, RZ, RZ, R4 ;  /* 0x000000ffff077224 */ /* 0x001fca00078e0004 */
[----:B------:R0:W-:Y:S01]  /*10d980*/  STL [R1+0x47b8], R7 ;  /* 0x0047b80701007387 */ /* 0x0001e20000100800 */
[----:B------:R-:W3:Y:S02]  /*10d990*/  LDL.LU R4, [R1+0x3f0] ;  /* 0x0003f00001047983 */ /* 0x000ee40000300800 */
[----:B------:R-:W3:Y:S02]  /*10d9a0*/  LDL.LU R5, [R1+0x3f4] ;  /* 0x0003f40001057983 */ /* 0x000ee40000300800 */
[----:B------:R-:W3:Y:S01]  /*10d9b0*/  LDL.LU R6, [R1+0x3f8] ;  /* 0x0003f80001067983 */ /* 0x000ee20000300800 */
[----:B0-----:R-:W3:Y:S01]  /*10d9c0*/  LDL.LU R7, [R1+0x3fc] ;  /* 0x0003fc0001077983 */ /* 0x001ee20000300800 */
[----:B----4-:R-:W-:Y:S02]  /*10d9d0*/  IMAD.MOV.U32 R3, RZ, RZ, R15 ;  /* 0x000000ffff037224 */ /* 0x010fe400078e000f */
[----:B------:R-:W-:Y:S01]  /*10d9e0*/  IMAD.MOV.U32 R0, RZ, RZ, R14 ;  /* 0x000000ffff007224 */ /* 0x000fe200078e000e */
[C---:B---3--:R-:W-:Y:S11]  /*10d9f0*/  HMMA.16816.F32.BF16 R4, R20.reuse, R14, R4 ;  /* 0x0000000e1404723c */ /* 0x048ff60000041804 */
[----:B------:R-:W-:Y:S11]  /*10da00*/  @!UPT UIADD3 URZ, URZ, URZ, URZ ;  /* 0x0000003f3f3ff290 */ /* 0x000ff6000fffe03f */
[----:B------:R-:W-:Y:S01]  /*10da10*/  @!UPT UIADD3 URZ, URZ, URZ, URZ ;  /* 0x0000003f3f3ff290 */ /* 0x000fe2000fffe03f */
[----:B------:R-:W-:Y:S01]  /*10da20*/  STL.64 [R1+0xc40], R4 ;  /* 0x000c400401007387 */ /* 0x000fe20000100a00 */
[----:B------:R2:W-:Y:S02]  /*10da30*/  STL.64 [R1+0xc48], R6 ;  /* 0x000c480601007387 */ /* 0x0005e40000100a00 */
[C---:B--2---:R-:W-:Y:S01]  /*10da40*/  HMMA.16816.F32.BF16 R4, R20.reuse, R18, R8 ;  /* 0x000000121404723c */ /* 0x044fe20000041808 */
[----:B------:R-:W-:Y:S01]  /*10da50*/  STL [R1+0x4a10], R3 ;  /* 0x004a100301007387 */ /* 0x000fe20000100800 */
[----:B------:R-:W-:Y:S02]  /*10da60*/  STL [R1+0x4a0c], R0 ;  /* 0x004a0c0001007387 */ /* 0x000fe40000100800 */
[----:B------:R-:W-:Y:S02]  /*10da70*/  IMAD.MOV.U32 R25, RZ, RZ, R18 ;  /* 0x000000ffff197224 */ /* 0x000fe400078e0012 */
[----:B------:R-:W-:Y:S11]  /*10da80*/  IMAD.MOV.U32 R2, RZ, RZ, R19 ;  /* 0x000000ffff027224 */ /* 0x000ff600078e0013 */
[----:B------:R-:W-:Y:S06]  /*10da90*/  @!UPT UIADD3 URZ, URZ, URZ, URZ ;  /* 0x0000003f3f3ff290 */ /* 0x000fec000fffe03f */
[----:B------:R0:W-:Y:S01]  /*10daa0*/  STL.64 [R1+0xc20], R4 ;  /* 0x000c200401007387 */ /* 0x0001e20000100a00 */
[----:B------:R1:W-:Y:S02]  /*10dab0*/  STL.64 [R1+0xc28], R6 ;  /* 0x000c280601007387 */ /* 0x0003e40000100a00 */
[----:B------:R-:W2:Y:S02]  /*10dac0*/  LDL.LU R16, [R1+0x1d0] ;  /* 0x0001d00001107983 */ /* 0x000ea40000300800 */
[----:B------:R-:W2:Y:S01]  /*10dad0*/  LDL.LU R17, [R1+0x1d4] ;  /* 0x0001d40001117983 */ /* 0x000ea20000300800 */
[----:B------:R-:W3:Y:S01]  /*10dae0*/  LDL.LU R18, [R1+0x1d8] ;  /* 0x0001d80001127983 */ /* 0x000ee20000300800 */
[----:B------:R-:W3:Y:S03]  /*10daf0*/  LDL.LU R19, [R1+0x1dc] ;  /* 0x0001dc0001137983 */ /* 0x000ee60000300800 */
[----:B---3--:R-:W-:Y:S01]  /*10db00*/  STL.64 [R1+0x4a58], R18 ;  /* 0x004a581201007387 */ /* 0x008fe20000100a00 */
[----:B--2---:R-:W-:Y:S02]  /*10db10*/  STL.64 [R1+0x4a50], R16 ;  /* 0x004a501001007387 */ /* 0x004fe40000100a00 */
[----:B------:R-:W2:Y:S02]  /*10db20*/  LDL.LU R8, [R1+0x350] ;  /* 0x0003500001087983 */ /* 0x000ea40000300800 */
[----:B------:R-:W2:Y:S01]  /*10db30*/  LDL.LU R9, [R1+0x354] ;  /* 0x0003540001097983 */ /* 0x000ea20000300800 */
[----:B------:R-:W3:Y:S01]  /*10db40*/  LDL.LU R10, [R1+0x358] ;  /* 0x00035800010a7983 */ /* 0x000ee20000300800 */
[----:B------:R-:W3:Y:S02]  /*10db50*/  LDL.LU R11, [R1+0x35c] ;  /* 0x00035c00010b7983 */ /* 0x000ee40000300800 */
[----:B0-----:R-:W4:Y:S02]  /*10db60*/  LDL.LU R4, [R1+0x380] ;  /* 0x0003800001047983 */ /* 0x001f240000300800 */
[----:B------:R-:W4:Y:S01]  /*10db70*/  LDL.LU R5, [R1+0x384] ;  /* 0x0003840001057983 */ /* 0x000f220000300800 */
[----:B-1----:R-:W2:Y:S01]  /*10db80*/  LDL.LU R6, [R1+0x388] ;  /* 0x0003880001067983 */ /* 0x002ea20000300800 */
[----:B------:R-:W2:Y:S03]  /*10db90*/  LDL.LU R7, [R1+0x38c] ;  /* 0x00038c0001077983 */ /* 0x000ea60000300800 */
[----:B--2---:R0:W-:Y:S01]  /*10dba0*/  STL.64 [R1+0x4a98], R6 ;  /* 0x004a980601007387 */ /* 0x0041e20000100a00 */
[----:B----4-:R-:W-:Y:S03]  /*10dbb0*/  STL.64 [R1+0x4a90], R4 ;  /* 0x004a900401007387 */ /* 0x010fe60000100a00 */
[----:B0-----:R-:W2:Y:S04]  /*10dbc0*/  LDL.LU.64 R6, [R1+0x28] ;  /* 0x0000280001067983 */ /* 0x001ea80000300a00 */
[----:B--2---:R0:W-:Y:S04]  /*10dbd0*/  STL.64 [R1+0x4aa8], R6 ;  /* 0x004aa80601007387 */ /* 0x0041e80000100a00 */
[----:B0-----:R-:W2:Y:S04]  /*10dbe0*/  LDL.LU.64 R6, [R1+0x38] ;  /* 0x0000380001067983 */ /* 0x001ea80000300a00 */
[----:B--2---:R0:W-:Y:S04]  /*10dbf0*/  STL.64 [R1+0x4ac0], R6 ;  /* 0x004ac00601007387 */ /* 0x0041e80000100a00 */
[----:B0-----:R-:W2:Y:S04]  /*10dc00*/  LDL.LU.64 R6, [R1+0x48] ;  /* 0x0000480001067983 */ /* 0x001ea80000300a00 */
[----:B--2---:R0:W-:Y:S04]  /*10dc10*/  STL.64 [R1+0x4ad8], R6 ;  /* 0x004ad80601007387 */ /* 0x0041e80000100a00 */
[----:B0-----:R-:W2:Y:S04]  /*10dc20*/  LDL.LU.64 R6, [R1+0x58] ;  /* 0x0000580001067983 */ /* 0x001ea80000300a00 */
[----:B--2---:R-:W-:Y:S01]  /*10dc30*/  STL.64 [R1+0x4af0], R6 ;  /* 0x004af00601007387 */ /* 0x004fe20000100a00 */
[----:B---3--:R0:W-:Y:S02]  /*10dc40*/  STL.64 [R1+0x4a70], R10 ;  /* 0x004a700a01007387 */ /* 0x0081e40000100a00 */
[----:B------:R-:W-:Y:S01]  /*10dc50*/  STL.64 [R1+0x4a68], R8 ;  /* 0x004a680801007387 */ /* 0x000fe20000100a00 */
[----:B0-----:R-:W2:Y:S04]  /*10dc60*/  LDL.LU.64 R10, [R1+0x8] ;  /* 0x00000800010a7983 */ /* 0x001ea80000300a00 */
[----:B--2---:R0:W-:Y:S04]  /*10dc70*/  STL.64 [R1+0x4a88], R10 ;  /* 0x004a880a01007387 */ /* 0x0041e80000100a00 */
[----:B0-----:R-:W2:Y:S04]  /*10dc80*/  LDL.LU.64 R10, [R1+0x18] ;  /* 0x00001800010a7983 */ /* 0x001ea80000300a00 */
[----:B--2---:R0:W-:Y:S01]  /*10dc90*/  STL.64 [R1+0x4aa0], R10 ;  /* 0x004aa00a01007387 */ /* 0x0041e20000100a00 */
[----:B------:R-:W2:Y:S02]  /*10dca0*/  LDL.LU R8, [R1+0x390] ;  /* 0x0003900001087983 */ /* 0x000ea40000300800 */
[----:B------:R-:W2:Y:S01]  /*10dcb0*/  LDL.LU R9, [R1+0x394] ;  /* 0x0003940001097983 */ /* 0x000ea20000300800 */
[----:B0-----:R-:W3:Y:S01]  /*10dcc0*/  LDL.LU R10, [R1+0x398] ;  /* 0x00039800010a7983 */ /* 0x001ee20000300800 */
[----:B------:R-:W3:Y:S02]  /*10dcd0*/  LDL.LU R11, [R1+0x39c] ;  /* 0x00039c00010b7983 */ /* 0x000ee40000300800 */
[----:B------:R-:W4:Y:S02]  /*10dce0*/  LDL.LU R12, [R1+0x3d0] ;  /* 0x0003d000010c7983 */ /* 0x000f240000300800 */
[----:B------:R-:W4:Y:S01]  /*10dcf0*/  LDL.LU R13, [R1+0x3d4] ;  /* 0x0003d400010d7983 */ /* 0x000f220000300800 */
[----:B------:R-:W4:Y:S01]  /*10dd00*/  LDL.LU R14, [R1+0x3d8] ;  /* 0x0003d800010e7983 */ /* 0x000f220000300800 */
        /* <DEDUP_REMOVED lines=33> */
[----:B------:R-:W-:Y:S02]  /*10df20*/  STL [R1+0x4a14], R25 ;  /* 0x004a141901007387 */ /* 0x000fe40000100800 */
[----:B------:R0:W-:Y:S02]  /*10df30*/  STL.64 [R1+0xc10], R12 ;  /* 0x000c100c01007387 */ /* 0x0001e40000100a00 */
[----:B------:R1:W-:Y:S02]  /*10df40*/  STL.64 [R1+0xc18], R14 ;  /* 0x000c180e01007387 */ /* 0x0003e40000100a00 */
[----:B0-----:R-:W-:Y:S01]  /*10df50*/  IMAD.MOV.U32 R13, RZ, RZ, R6 ;  /* 0x000000ffff0d7224 */ /* 0x001fe200078e0006 */
[----:B-1----:R-:W4:Y:S01]  /*10df60*/  LDL.LU.64 R14, [R1+0x4af8] ;  /* 0x004af800010e7983 */ /* 0x002f220000300a00 */
[----:B------:R-:W2:Y:S03]  /*10df70*/  LDL.LU.64 R6, [R1+0x4af0] ;  /* 0x004af00001067983 */ /* 0x000ea60000300a00 */
        /* <DEDUP_REMOVED lines=55> */
[----:B------:R4:W-:Y:S01]  /*10e2f0*/  STL.64 [R1+0x4a28], R6 ;  /* 0x004a280601007387 */ /* 0x0009e20000100a00 */
[----:B------:R-:W-:Y:S02]  /*10e300*/  STL.64 [R1+0x4a20], R4 ;  /* 0x004a200401007387 */ /* 0x000fe40000100a00 */
[----:B----4-:R-:W-:-:S02]  /*10e310*/  IMAD.MOV.U32 R6, RZ, RZ, R14 ;  /* 0x000000ffff067224 */ /* 0x010fc400078e000e */
[----:B------:R-:W-:Y:S01]  /*10e320*/  IMAD.MOV.U32 R7, RZ, RZ, R15 ;  /* 0x000000ffff077224 */ /* 0x000fe200078e000f */
[----:B------:R-:W3:Y:S01]  /*10e330*/  LDL.LU R14, [R1+0x4a64] ;  /* 0x004a6400010e7983 */ /* 0x000ee20000300800 */
[----:B------:R-:W3:Y:S03]  /*10e340*/  LDL.LU R15, [R1+0x4a60] ;  /* 0x004a6000010f7983 */ /* 0x000ee60000300800 */
[----:B------:R0:W-:Y:S04]  /*10e350*/  STL.64 [R1+0x4a30], R6 ;  /* 0x004a300601007387 */ /* 0x0001e80000100a00 */
[----:B0-----:R-:W4:Y:S01]  /*10e360*/  LDL.LU R6, [R1+0xc8] ;  /* 0x0000c80001067983 */ /* 0x001f220000300800 */
[----:B------:R-:W4:Y:S01]  /*10e370*/  LDL.LU R7, [R1+0xcc] ;  /* 0x0000cc0001077983 */ /* 0x000f220000300800 */
[C---:B--2---:R-:W-:Y:S08]  /*10e380*/  HMMA.16816.F32.BF16 R16, R20.reuse, R26, R16 ;  /* 0x0000001a1410723c */ /* 0x044ff00000041810 */
[C---:B---3--:R-:W-:Y:S11]  /*10e390*/  HMMA.16816.F32.BF16 R8, R20.reuse, R14, R8 ;  /* 0x0000000e1408723c */ /* 0x048ff60000041808 */
[----:B------:R-:W-:Y:S04]  /*10e3a0*/  @!UPT UIADD3 URZ, URZ, URZ, URZ ;  /* 0x0000003f3f3ff290 */ /* 0x000fe8000fffe03f */
[----:B------:R-:W-:Y:S01]  /*10e3b0*/  STL.64 [R1+0x8e0], R16 ;  /* 0x0008e01001007387 */ /* 0x000fe20000100a00 */
[----:B------:R0:W-:Y:S03]  /*10e3c0*/  STL.64 [R1+0x8e8], R18 ;  /* 0x0008e81201007387 */ /* 0x0001e60000100a00 */
[----:B0-----:R-:W2:Y:S01]  /*10e3d0*/  LDL.LU.64 R18, [R1+0x4a58] ;  /* 0x004a580001127983 */ /* 0x001ea20000300a00 */
[----:B------:R-:W2:Y:S02]  /*10e3e0*/  LDL.LU.64 R16, [R1+0x4a50] ;  /* 0x004a500001107983 */ /* 0x000ea40000300a00 */
[----:B------:R-:W-:Y:S01]  /*10e3f0*/  STL.64 [R1+0x4948], R26 ;  /* 0x0049481a01007387 */ /* 0x000fe20000100a00 */
[----:B------:R-:W-:Y:S01]  /*10e400*/  STL.64 [R1+0x8d0], R8 ;  /* 0x0008d00801007387 */ /* 0x000fe20000100a00 */
[----:B------:R0:W-:Y:S03]  /*10e410*/  STL.64 [R1+0x8d8], R10 ;  /* 0x0008d80a01007387 */ /* 0x0001e60000100a00 */
        /* <DEDUP_REMOVED lines=10> */
[----:B------:R-:W4:Y:S02]  /*10e4c0*/  LDL.LU R23, [R1+0x1cc] ;  /* 0x0001cc0001177983 */ /* 0x000f240000300800 */
[C---:B----4-:R-:W-:Y:S11]  /*10e4d0*/  HMMA.16816.F32.BF16 R4, R16.reuse, R6, R20 ;  /* 0x000000061004723c */ /* 0x050ff60000041814 */
[----:B------:R-:W-:Y:S11]  /*10e4e0*/  @!UPT UIADD3 URZ, URZ, URZ, URZ ;  /* 0x0000003f3f3ff290 */ /* 0x000ff6000fffe03f */
[----:B------:R-:W-:Y:S02]  /*10e4f0*/  @!UPT UIADD3 URZ, URZ, URZ, URZ ;  /* 0x0000003f3f3ff290 */ /* 0x000fe4000fffe03f */
[----:B------:R-:W-:Y:S02]  /*10e500*/  IMAD.MOV.U32 R20, RZ, RZ, R4 ;  /* 0x000000ffff147224 */ /* 0x000fe400078e0004 */
[----:B------:R-:W-:Y:S01]  /*10e510*/  IMAD.MOV.U32 R21, RZ, RZ, R5 ;  /* 0x000000ffff157224 */ /* 0x000fe200078e0005 */
[----:B------:R-:W-:Y:S01]  /*10e520*/  STL.64 [R1+0xd10], R4 ;  /* 0x000d100401007387 */ /* 0x000fe20000100a00 */
[----:B------:R0:W-:Y:S03]  /*10e530*/  STL.64 [R1+0xd18], R6 ;  /* 0x000d180601007387 */ /* 0x0001e60000100a00 */
[----:B0-----:R-:W2:Y:S01]  /*10e540*/  LDL.LU.64 R6, [R1+0x4a30] ;  /* 0x004a300001067983 */ /* 0x001ea20000300a00 */
[----:B------:R0:W-:Y:S02]  /*10e550*/  STL [R1+0x47c0], R20 ;  /* 0x0047c01401007387 */ /* 0x0001e40000100800 */
[----:B------:R1:W-:Y:S01]  /*10e560*/  STL [R1+0x47bc], R21 ;  /* 0x0047bc1501007387 */ /* 0x0003e20000100800 */
[----:B0-----:R-:W2:Y:S01]  /*10e570*/  LDL.LU R20, [R1+0x1b0] ;  /* 0x0001b00001147983 */ /* 0x001ea20000300800 */
[----:B-1----:R-:W2:Y:S02]  /*10e580*/  LDL.LU R21, [R1+0x1b4] ;  /* 0x0001b40001157983 */ /* 0x002ea40000300800 */
[----:B------:R-:W2:Y:S02]  /*10e590*/  LDL.LU R22, [R1+0x1b8] ;  /* 0x0001b80001167983 */ /* 0x000ea40000300800 */
[----:B------:R-:W2:Y:S02]  /*10e5a0*/  LDL.LU R23, [R1+0x1bc] ;  /* 0x0001bc0001177983 */ /* 0x000ea40000300800 */
[----:B--2---:R-:W-:Y:S11]  /*10e5b0*/  HMMA.16816.F32.BF16 R4, R16, R6, R20 ;  /* 0x000000061004723c */ /* 0x004ff60000041814 */
[----:B------:R-:W-:Y:S11]  /*10e5c0*/  @!UPT UIADD3 URZ, URZ, URZ, URZ ;  /* 0x0000003f3f3ff290 */ /* 0x000ff6000fffe03f */
[----:B------:R-:W-:Y:S01]  /*10e5d0*/  @!UPT UIADD3 URZ, URZ, URZ, URZ ;  /* 0x0000003f3f3ff290 */ /* 0x000fe2000fffe03f */
[----:B------:R-:W-:Y:S01]  /*10e5e0*/  STL.64 [R1+0xcc0], R4 ;  /* 0x000cc00401007387 */ /* 0x000fe20000100a00 */
[----:B------:R0:W-:Y:S02]  /*10e5f0*/  STL.64 [R1+0xcc8], R6 ;  /* 0x000cc80601007387 */ /* 0x0001e40000100a00 */
[----:B------:R-:W-:Y:S02]  /*10e600*/  IMAD.MOV.U32 R23, RZ, RZ, R5 ;  /* 0x000000ffff177224 */ /* 0x000fe400078e0005 */
[----:B------:R-:W-:Y:S01]  /*10e610*/  IMAD.MOV.U32 R22, RZ, RZ, R4 ;  /* 0x000000ffff167224 */ /* 0x000fe200078e0004 */
[----:B0-----:R-:W2:Y:S01]  /*10e620*/  LDL.LU.64 R6, [R1+0x4a28] ;  /* 0x004a280001067983 */ /* 0x001ea20000300a00 */
[----:B------:R-:W3:Y:S02]  /*10e630*/  LDL.LU.64 R4, [R1+0x4a20] ;  /* 0x004a200001047983 */ /* 0x000ee40000300a00 */
[----:B------:R-:W4:Y:S02]  /*10e640*/  LDL.LU R8, [R1+0xb48] ;  /* 0x000b480001087983 */ /* 0x000f240000300800 */
[----:B------:R-:W-:Y:S01]  /*10e650*/  STL.64 [R1+0x48e0], R10 ;  /* 0x0048e00a01007387 */ /* 0x000fe20000100a00 */
[----:B----4-:R0:W-:Y:S04]  /*10e660*/  STL [R1+0x48d8], R8 ;  /* 0x0048d80801007387 */ /* 0x0101e80000100800 */
[----:B0-----:R-:W4:Y:S01]  /*10e670*/  LDL.LU R8, [R1+0xf0] ;  /* 0x0000f00001087983 */ /* 0x001f220000300800 */
[----:B------:R-:W4:Y:S02]  /*10e680*/  LDL.LU R9, [R1+0xf4] ;  /* 0x0000f40001097983 */ /* 0x000f240000300800 */
[----:B------:R-:W2:Y:S02]  /*10e690*/  LDL.LU R10, [R1+0xf8] ;  /* 0x0000f800010a7983 */ /* 0x000ea40000300800 */
[----:B------:R-:W2:Y:S02]  /*10e6a0*/  LDL.LU R11, [R1+0xfc] ;  /* 0x0000fc00010b7983 */ /* 0x000ea40000300800 */
[----:B--2---:R0:W-:Y:S01]  /*10e6b0*/  STL.64 [R1+0x48f0], R10 ;  /* 0x0048f00a01007387 */ /* 0x0041e20000100a00 */
[----:B----4-:R-:W-:Y:S02]  /*10e6c0*/  STL.64 [R1+0x48e8], R8 ;  /* 0x0048e80801007387 */ /* 0x010fe40000100a00 */
[----:B0-----:R-:W-:-:S02]  /*10e6d0*/  IMAD.MOV.U32 R10, RZ, RZ, R7 ;  /* 0x000000ffff0a7224 */ /* 0x001fc400078e0007 */
[----:B------:R-:W-:-:S05]  /*10e6e0*/  IMAD.MOV.U32 R11, RZ, RZ, R6 ;  /* 0x000000ffff0b7224 */ /* 0x000fca00078e0006 */
[----:B------:R3:W-:Y:S02]  /*10e6f0*/  STL.64 [R1+0x4900], R10 ;  /* 0x0049000a01007387 */ /* 0x0007e40000100a00 */
[----:B---3--:R-:W-:Y:S02]  /*10e700*/  IMAD.MOV.U32 R10, RZ, RZ, R5 ;  /* 0x000000ffff0a7224 */ /* 0x008fe400078e0005 */
[----:B------:R-:W-:-:S05]  /*10e710*/  IMAD.MOV.U32 R11, RZ, RZ, R4 ;  /* 0x000000ffff0b7224 */ /* 0x000fca00078e0004 */
[----:B------:R-:W-:Y:S01]  /*10e720*/  STL.64 [R1+0x4918], R10 ;  /* 0x0049180a01007387 */ /* 0x000fe20000100a00 */
[----:B------:R-:W2:Y:S03]  /*10e730*/  LDL.LU R4, [R1+0x3a44] ;  /* 0x003a440001047983 */ /* 0x000ea60000300800 */
[----:B--2---:R0:W-:Y:S04]  /*10e740*/  STL [R1+0x48f8], R4 ;  /* 0x0048f80401007387 */ /* 0x0041e80000100800 */
        /* <DEDUP_REMOVED lines=8> */
[----:B------:R0:W-:Y:S01]  /*10e7d0*/  STL.64 [R1+0x4930], R10 ;  /* 0x0049300a01007387 */ /* 0x0001e20000100a00 */
[----:B------:R-:W-:Y:S02]  /*10e7e0*/  IMAD.MOV.U32 R26, RZ, RZ, R0 ;  /* 0x000000ffff1a7224 */ /* 0x000fe400078e0000 */
[----:B------:R-:W-:Y:S02]  /*10e7f0*/  IMAD.MOV.U32 R27, RZ, RZ, R28 ;  /* 0x000000ffff1b7224 */ /* 0x000fe400078e001c */
        /* <DEDUP_REMOVED lines=86> */
[----:B---3--:R0:W-:Y:S03]  /*10ed60*/  STL.64 [R1+0x4938], R4 ;  /* 0x0049380401007387 */ /* 0x0081e60000100a00 */
[----:B0-----:R-:W2:Y:S01]  /*10ed70*/  LDL.LU R4, [R1+0x130] ;  /* 0x0001300001047983 */ /* 0x001ea20000300800 */
[----:B------:R-:W2:Y:S02]  /*10ed80*/  LDL.LU R5, [R1+0x134] ;  /* 0x0001340001057983 */ /* 0x000ea40000300800 */
[----:B------:R-:W3:Y:S02]  /*10ed90*/  LDL.LU R13, [R1+0x3a40] ;  /* 0x003a4000010d7983 */ /* 0x000ee40000300800 */
[----:B------:R-:W4:Y:S01]  /*10eda0*/  LDL.LU R12, [R1+0x3a38] ;  /* 0x003a3800010c7983 */ /* 0x000f220000300800 */
[----:B------:R-:W2:Y:S01]  /*10edb0*/  LDL.LU R29, [R1+0x3a30] ;  /* 0x003a3000011d7983 */ /* 0x000ea20000300800 */
[----:B------:R-:W-:-:S02]  /*10edc0*/  IMAD.MOV.U32 R7, RZ, RZ, R0 ;  /* 0x000000ffff077224 */ /* 0x000fc400078e0000 */
[----:B------:R-:W2:Y:S02]  /*10edd0*/  LDL.LU R28, [R1+0x3a28] ;  /* 0x003a2800011c7983 */ /* 0x000ea40000300800 */
[----:B------:R-:W-:Y:S01]  /*10ede0*/  IMAD.MOV.U32 R6, RZ, RZ, R3 ;  /* 0x000000ffff067224 */ /* 0x000fe200078e0003 */
[----:B------:R-:W2:Y:S01]  /*10edf0*/  LDL.LU R0, [R1+0x3a20] ;  /* 0x003a200001007983 */ /* 0x000ea20000300800 */
[----:B------:R-:W2:Y:S02]  /*10ee00*/  LDL.LU R3, [R1+0xb44] ;  /* 0x000b440001037983 */ /* 0x000ea40000300800 */
[----:B------:R0:W-:Y:S02]  /*10ee10*/  STL [R1+0x47c8], R22 ;  /* 0x0047c81601007387 */ /* 0x0001e40000100800 */
[----:B------:R1:W-:Y:S01]  /*10ee20*/  STL [R1+0x47c4], R23 ;  /* 0x0047c41701007387 */ /* 0x0003e20000100800 */
[----:B------:R-:W2:Y:S01]  /*10ee30*/  LDL.LU R20, [R1+0xd0] ;  /* 0x0000d00001147983 */ /* 0x000ea20000300800 */
[----:B------:R-:W2:Y:S02]  /*10ee40*/  LDL.LU R21, [R1+0xd4] ;  /* 0x0000d40001157983 */ /* 0x000ea40000300800 */
[----:B0-----:R-:W-:-:S02]  /*10ee50*/  IMAD.MOV.U32 R22, RZ, RZ, R25 ;  /* 0x000000ffff167224 */ /* 0x001fc400078e0019 */
[----:B-1----:R-:W-:Y:S02]  /*10ee60*/  IMAD.MOV.U32 R23, RZ, RZ, R24 ;  /* 0x000000ffff177224 */ /* 0x002fe400078e0018 */
[C---:B------:R-:W-:Y:S01]  /*10ee70*/  HMMA.16816.F32.BF16 R24, R16.reuse, R26, R8 ;  /* 0x0000001a1018723c */ /* 0x040fe20000041808 */
        /* <DEDUP_REMOVED lines=45> */
[----:B------:R1:W-:Y:S02]  /*10f150*/  STL.64 [R1+0x858], R26 ;  /* 0x0008581a01007387 */ /* 0x0003e40000100a00 */
[----:B0-----:R-:W-:Y:S02]  /*10f160*/  IMAD.MOV.U32 R24, RZ, RZ, R26 ;  /* 0x000000ffff187224 */ /* 0x001fe400078e001a */
[----:B-1----:R-:W3:Y:S03]  /*10f170*/  LDL.LU.64 R26, [R1+0x4948] ;  /* 0x00494800011a7983 */ /* 0x002ee60000300a00 */
[----:B------:R-:W-:Y:S01]  /*10f180*/  STL [R1+0x47cc], R24 ;  /* 0x0047cc1801007387 */ /* 0x000fe20000100800 */
[C---:B--2---:R-:W-:Y:S01]  /*10f190*/  HMMA.16816.F32.BF16 R8, R16.reuse, R10, R4 ;  /* 0x0000000a1008723c */ /* 0x044fe20000041804 */
[----:B------:R-:W2:Y:S01]  /*10f1a0*/  LDL.LU.64 R6, [R1+0x4940] ;  /* 0x0049400001067983 */ /* 0x000ea20000300a00 */
[----:B------:R-:W2:Y:S11]  /*10f1b0*/  LDL.LU.64 R4, [R1+0x4938] ;  /* 0x0049380001047983 */ /* 0x000eb60000300a00 */
[----:B------:R-:W-:Y:S10]  /*10f1c0*/  @!UPT UIADD3 URZ, URZ, URZ, URZ ;  /* 0x0000003f3f3ff290 */ /* 0x000ff4000fffe03f */
[----:B------:R-:W-:Y:S01]  /*10f1d0*/  STL.64 [R1+0x860], R8 ;  /* 0x0008600801007387 */ /* 0x000fe20000100a00 */
[----:B------:R0:W-:Y:S02]  /*10f1e0*/  STL.64 [R1+0x868], R10 ;  /* 0x0008680a01007387 */ /* 0x0001e40000100a00 */
        /* <DEDUP_REMOVED lines=18> */
[----:B------:R-:W2:Y:S11]  /*10f310*/  LDL.LU R4, [R1+0x48f8] ;  /* 0x0048f80001047983 */ /* 0x000eb60000300800 */
[----:B------:R-:W-:Y:S10]  /*10f320*/  @!UPT UIADD3 URZ, URZ, URZ, URZ ;  /* 0x0000003f3f3ff290 */ /* 0x000ff4000fffe03f */
[----:B------:R-:W-:Y:S01]  /*10f330*/  STL.64 [R1+0x8b0], R8 ;  /* 0x0008b00801007387 */ /* 0x000fe20000100a00 */
[----:B------:R0:W-:Y:S03]  /*10f340*/  STL.64 [R1+0x8b8], R10 ;  /* 0x0008b80a01007387 */ /* 0x0001e60000100a00 */
[----:B0-----:R-:W3:Y:S01]  /*10f350*/  LDL.LU.64 R10, [R1+0x48f0] ;  /* 0x0048f000010a7983 */ /* 0x001ee20000300a00 */
[----:B------:R-:W3:Y:S02]  /*10f360*/  LDL.LU.64 R8, [R1+0x48e8] ;  /* 0x0048e80001087983 */ /* 0x000ee40000300a00 */
[C---:B---3--:R-:W-:Y:S01]  /*10f370*/  HMMA.16816.F32.BF16 R24, R16.reuse, R26, R8 ;  /* 0x0000001a1018723c */ /* 0x048fe20000041808 */
[----:B------:R-:W3:Y:S01]  /*10f380*/  LDL.LU.64 R10, [R1+0x48e0] ;  /* 0x0048e000010a7983 */ /* 0x000ee20000300a00 */
[----:B------:R-:W2:Y:S11]  /*10f390*/  LDL.LU R8, [R1+0x48d8] ;  /* 0x0048d80001087983 */ /* 0x000eb60000300800 */
[----:B------:R-:W-:Y:S10]  /*10f3a0*/  @!UPT UIADD3 URZ, URZ, URZ, URZ ;  /* 0x0000003f3f3ff290 */ /* 0x000ff4000fffe03f */
[----:B------:R0:W-:Y:S01]  /*10f3b0*/  STL.64 [R1+0x8a0], R24 ;  /* 0x0008a01801007387 */ /* 0x0001e20000100a00 */
[----:B------:R1:W-:Y:S03]  /*10f3c0*/  STL.64 [R1+0x8a8], R26 ;  /* 0x0008a81a01007387 */ /* 0x0003e60000100a00 */
[----:B0-----:R-:W2:Y:S01]  /*10f3d0*/  LDL.LU R24, [R1+0xe0] ;  /* 0x0000e00001187983 */ /* 0x001ea20000300800 */
[----:B------:R-:W2:Y:S02]  /*10f3e0*/  LDL.LU R25, [R1+0xe4] ;  /* 0x0000e40001197983 */ /* 0x000ea40000300800 */
[----:B-1----:R-:W2:Y:S02]  /*10f3f0*/  LDL.LU R26, [R1+0xe8] ;  /* 0x0000e800011a7983 */ /* 0x002ea40000300800 */
[----:B------:R-:W-:Y:S02]  /*10f400*/  IMAD.MOV.U32 R27, RZ, RZ, R2 ;  /* 0x000000ffff1b7224 */ /* 0x000fe400078e0002 */
[----:B------:R-:W4:Y:S01]  /*10f410*/  LDL.LU R2, [R1+0x48d4] ;  /* 0x0048d40001027983 */ /* 0x000f220000300800 */
[C---:B---3--:R-:W-:Y:S08]  /*10f420*/  HMMA.16816.F32.BF16 R20, R16.reuse, R10, R20 ;  /* 0x0000000a1014723c */ /* 0x048ff00000041814 */
[----:B--2---:R-:W-:Y:S07]  /*10f430*/  HMMA.16816.F32.BF16 R24, R16, R14, R24 ;  /* 0x0000000e1018723c */ /* 0x004fee0000041818 */
[----:B------:R-:W-:-:S04]  /*10f440*/  IMAD.MOV.U32 R16, RZ, RZ, c[0x0][0x188] ;  /* 0x00006200ff107624 */ /* 0x000fc800078e00ff */
[----:B------:R-:W-:-:S04]  /*10f450*/  IMAD.SHL.U32 R16, R16, 0x100, RZ ;  /* 0x0000010010107824 */ /* 0x000fc800078e00ff */
[----:B------:R-:W-:-:S05]  /*10f460*/  IMAD.SHL.U32 R16, R16, 0x2, RZ ;  /* 0x0000000210107824 */ /* 0x000fca00078e00ff */
[-C--:B------:R-:W-:Y:S02]  /*10f470*/  IADD3 R8, P4, R8, R16.reuse, RZ ;  /* 0x0000001008087210 */ /* 0x080fe40007f9e0ff */
[-C--:B------:R-:W-:Y:S02]  /*10f480*/  IADD3 R4, P3, R4, R16.reuse, RZ ;  /* 0x0000001004047210 */ /* 0x080fe40007f7e0ff */
[-C--:B------:R-:W-:Y:S01]  /*10f490*/  IADD3 R13, P2, R13, R16.reuse, RZ ;  /* 0x000000100d0d7210 */ /* 0x080fe20007f5e0ff */
[----:B------:R-:W-:Y:S01]  /*10f4a0*/  STL.64 [R1+0x890], R24 ;  /* 0x0008901801007387 */ /* 0x000fe20000100a00 */
[----:B------:R-:W-:Y:S02]  /*10f4b0*/  STL.64 [R1+0x898], R26 ;  /* 0x0008981a01007387 */ /* 0x000fe40000100a00 */
[----:B------:R-:W-:Y:S01]  /*10f4c0*/  STL.64 [R1+0x880], R20 ;  /* 0x0008801401007387 */ /* 0x000fe20000100a00 */
[-C--:B----4-:R-:W-:Y:S01]  /*10f4d0*/  IADD3 R12, P6, R12, R16.reuse, RZ ;  /* 0x000000100c0c7210 */ /* 0x090fe20007fde0ff */
[----:B------:R-:W-:Y:S01]  /*10f4e0*/  STL.64 [R1+0x888], R22 ;  /* 0x0008881601007387 */ /* 0x000fe20000100a00 */
[-C--:B------:R-:W-:Y:S01]  /*10f4f0*/  IADD3 R29, P5, R29, R16.reuse, RZ ;  /* 0x000000101d1d7210 */ /* 0x080fe20007fbe0ff */
[----:B------:R-:W-:Y:S02]  /*10f500*/  STL [R1+0xb48], R8 ;  /* 0x000b480801007387 */ /* 0x000fe40000100800 */
[----:B------:R-:W-:Y:S01]  /*10f510*/  STL [R1+0x3a44], R4 ;  /* 0x003a440401007387 */ /* 0x000fe20000100800 */
[-C--:B------:R-:W-:Y:S01]  /*10f520*/  IADD3 R28, P1, R28, R16.reuse, RZ ;  /* 0x000000101c1c7210 */ /* 0x080fe20007f3e0ff */
[----:B------:R-:W-:Y:S01]  /*10f530*/  STL [R1+0x3a40], R13 ;  /* 0x003a400d01007387 */ /* 0x000fe20000100800 */
[----:B------:R-:W-:Y:S01]  /*10f540*/  IADD3 R0, P0, R0, R16, RZ ;  /* 0x0000001000007210 */ /* 0x000fe20007f1e0ff */
[----:B------:R-:W-:Y:S02]  /*10f550*/  STL [R1+0x3a38], R12 ;  /* 0x003a380c01007387 */ /* 0x000fe40000100800 */
[----:B------:R-:W-:Y:S01]  /*10f560*/  STL [R1+0x3a30], R29 ;  /* 0x003a301d01007387 */ /* 0x000fe20000100800 */
[----:B------:R0:W-:Y:S01]  /*10f570*/  STL [R1+0x48d0], R2 ;  /* 0x0048d00201007387 */ /* 0x0001e20000100800 */
[----:B------:R-:W-:-:S02]  /*10f580*/  IMAD.X R3, R3, 0x1, R2, P4 ;  /* 0x0000000103037824 */ /* 0x000fc400020e0602 */
[----:B------:R-:W-:Y:S01]  /*10f590*/  STL [R1+0x3a28], R28 ;  /* 0x003a281c01007387 */ /* 0x000fe20000100800 */
[----:B0-----:R-:W2:Y:S01]  /*10f5a0*/  LDL.LU R2, [R1+0x3a18] ;  /* 0x003a180001027983 */ /* 0x001ea20000300800 */
[----:B------:R-:W-:Y:S02]  /*10f5b0*/  STL [R1+0x3a20], R0 ;  /* 0x003a200001007387 */ /* 0x000fe40000100800 */
[----:B------:R-:W3:Y:S02]  /*10f5c0*/  LDL.LU R17, [R1+0x3a08] ;  /* 0x003a080001117983 */ /* 0x000ee40000300800 */
[----:B------:R-:W-:Y:S01]  /*10f5d0*/  STL [R1+0xb44], R3 ;  /* 0x000b440301007387 */ /* 0x000fe20000100800 */
[----:B---3--:R0:W-:Y:S04]  /*10f5e0*/  STL [R1+0x48c4], R17 ;  /* 0x0048c41101007387 */ /* 0x0081e80000100800 */
[----:B0-----:R-:W3:Y:S04]  /*10f5f0*/  LDL.LU R17, [R1+0x3a3c] ;  /* 0x003a3c0001117983 */ /* 0x001ee80000300800 */
[----:B---3--:R0:W-:Y:S04]  /*10f600*/  STL [R1+0x48c8], R17 ;  /* 0x0048c81101007387 */ /* 0x0081e80000100800 */
[----:B0-----:R-:W3:Y:S01]  /*10f610*/  LDL.LU R17, [R1+0x3a10] ;  /* 0x003a100001117983 */ /* 0x001ee20000300800 */
[----:B--2---:R-:W-:-:S03]  /*10f620*/  IADD3 R2, P4, R2, R16, RZ ;  /* 0x0000001002027210 */ /* 0x004fc60007f9e0ff */
[----:B---3--:R0:W-:Y:S04]  /*10f630*/  STL [R1+0x48cc], R17 ;  /* 0x0048cc1101007387 */ /* 0x0081e80000100800 */
        /* <DEDUP_REMOVED lines=27> */
[----:B------:R0:W-:Y:S02]  /*10f7f0*/  STL [R1+0x3a18], R2 ;  /* 0x003a180201007387 */ /* 0x0001e40000100800 */
[----:B0-----:R-:W2:Y:S02]  /*10f800*/  LDL.LU R2, [R1+0x48d0] ;  /* 0x0048d00001027983 */ /* 0x001ea40000300800 */
[----:B--2---:R-:W-:-:S05]  /*10f810*/  IMAD.X R17, R17, 0x1, R2, P3 ;  /* 0x0000000111117824 */ /* 0x004fca00018e0602 */
[----:B------:R0:W-:Y:S04]  /*10f820*/  STL [R1+0x1784], R17 ;  /* 0x0017841101007387 */ /* 0x0001e80000100800 */
[----:B0-----:R-:W2:Y:S02]  /*10f830*/  LDL.LU R17, [R1+0x48cc] ;  /* 0x0048cc0001117983 */ /* 0x001ea40000300800 */
[----:B--2---:R-:W-:-:S05]  /*10f840*/  IADD3 R17, P3, R17, R16, RZ ;  /* 0x0000001011117210 */ /* 0x004fca0007f7e0ff */
[----:B------:R0:W-:Y:S04]  /*10f850*/  STL [R1+0x3a10], R17 ;  /* 0x003a101101007387 */ /* 0x0001e80000100800 */
[----:B0-----:R-:W2:Y:S02]  /*10f860*/  LDL.LU R17, [R1+0x48c8] ;  /* 0x0048c80001117983 */ /* 0x001ea40000300800 */
[----:B--2---:R-:W-:-:S05]  /*10f870*/  IMAD.X R17, R17, 0x1, R2, P2 ;  /* 0x0000000111117824 */ /* 0x004fca00010e0602 */
[----:B------:R0:W-:Y:S04]  /*10f880*/  STL [R1+0x3a3c], R17 ;  /* 0x003a3c1101007387 */ /* 0x0001e80000100800 */
[----:B0-----:R-:W2:Y:S01]  /*10f890*/  LDL.LU R17, [R1+0x48c4] ;  /* 0x0048c40001117983 */ /* 0x001ea20000300800 */
[--C-:B---3--:R-:W-:Y:S01]  /*10f8a0*/  IMAD.X R18, R18, 0x1, R2.reuse, P6 ;  /* 0x0000000112127824 */ /* 0x108fe200030e0602 */
[-C--:B----4-:R-:W-:Y:S01]  /*10f8b0*/  IADD3 R19, P6, R19, R16.reuse, RZ ;  /* 0x0000001013137210 */ /* 0x090fe20007fde0ff */
[--C-:B------:R-:W-:Y:S01]  /*10f8c0*/  IMAD.X R10, R10, 0x1, R2.reuse, P5 ;  /* 0x000000010a0a7824 */ /* 0x100fe200028e0602 */
[-C--:B------:R-:W-:Y:S01]  /*10f8d0*/  IADD3 R11, P5, R11, R16.reuse, RZ ;  /* 0x000000100b0b7210 */ /* 0x080fe20007fbe0ff */
        /* <DEDUP_REMOVED lines=18> */
[----:B------:R-:W-:Y:S01]  /*10fa00*/  IMAD.X R0, R0, 0x1, R2, P3 ;  /* 0x0000000100007824 */ /* 0x000fe200018e0602 */
[----:B------:R-:W-:-:S02]  /*10fa10*/  IADD3 R3, P3, R3, R16, RZ ;  /* 0x0000001003037210 */ /* 0x000fc40007f7e0ff */
[----:B--2---:R-:W-:-:S05]  /*10fa20*/  IADD3 R17, P2, R17, R16, RZ ;  /* 0x0000001011117210 */ /* 0x004fca0007f5e0ff */
        /* <DEDUP_REMOVED lines=9> */
[----:B------:R-:W-:-:S02]  /*10fac0*/  IMAD.X R21, R21, 0x1, R2, P2 ;  /* 0x0000000115157824 */ /* 0x000fc400010e0602 */
[----:B------:R-:W-:Y:S01]  /*10fad0*/  STL [R1+0x3a14], R25 ;  /* 0x003a141901007387 */ /* 0x000fe20000100800 */
[----:B------:R-:W-:Y:S01]  /*10fae0*/  IADD3 R20, P2, R20, R16, RZ ;  /* 0x0000001014147210 */ /* 0x000fe20007f5e0ff */
        /* <DEDUP_REMOVED lines=14> */
[----:B------:R0:W-:Y:S02]  /*10fbd0*/  STL [R1+0x48c0], R16 ;  /* 0x0048c01001007387 */ /* 0x0001e40000100800 */
        /* <DEDUP_REMOVED lines=9> */
[----:B--2---:R-:W-:-:S03]  /*10fc70*/  IMAD.X R16, R16, 0x1, R2, P2 ;  /* 0x0000000110107824 */ /* 0x004fc600010e0602 */
        /* <DEDUP_REMOVED lines=30> */
[----:B--2---:R-:W-:-:S05]  /*10fe60*/  IADD3 R17, P2, R17, R16, RZ ;  /* 0x0000001011117210 */ /* 0x004fca0007f5e0ff */
[----:B------:R0:W-:Y:S04]  /*10fe70*/  STL [R1+0x3998], R17 ;  /* 0x0039981101007387 */ /* 0x0001e80000100800 */
[----:B0-----:R-:W2:Y:S02]  /*10fe80*/  LDL.LU R17, [R1+0x48bc] ;  /* 0x0048bc0001117983 */ /* 0x001ea40000300800 */
[----:B--2---:R-:W-:-:S05]  /*10fe90*/  IMAD.X R17, R17, 0x1, R2, P6 ;  /* 0x0000000111117824 */ /* 0x004fca00030e0602 */
[----:B------:R0:W-:Y:S04]  /*10fea0*/  STL [R1+0x39c4], R17 ;  /* 0x0039c41101007387 */ /* 0x0001e80000100800 */
[----:B0-----:R-:W2:Y:S02]  /*10feb0*/  LDL.LU R17, [R1+0x48b8] ;  /* 0x0048b80001117983 */ /* 0x001ea40000300800 */
[----:B--2---:R-:W-:-:S05]  /*10fec0*/  IADD3 R17, P6, R17, R16, RZ ;  /* 0x0000001011117210 */ /* 0x004fca0007fde0ff */
[----:B------:R0:W-:Y:S04]  /*10fed0*/  STL [R1+0x3990], R17 ;  /* 0x0039901101007387 */ /* 0x0001e80000100800 */
[----:B0-----:R-:W2:Y:S01]  /*10fee0*/  LDL.LU R17, [R1+0x48b4] ;  /* 0x0048b40001117983 */ /* 0x001ea20000300800 */
[--C-:B----4-:R-:W-:Y:S01]  /*10fef0*/  IMAD.X R19, R19, 0x1, R2.reuse, P1 ;  /* 0x0000000113137824 */ /* 0x110fe200008e0602 */
        /* <DEDUP_REMOVED lines=20> */
[----:B------:R-:W-:Y:S01]  /*110040*/  IADD3 R0, P2, R0, R16, RZ ;  /* 0x0000001000007210 */ /* 0x000fe20007f5e0ff */
[----:B------:R-:W-:-:S02]  /*110050*/  IMAD.X R3, R3, 0x1, R2, P6 ;  /* 0x0000000103037824 */ /* 0x000fc400030e0602 */
[----:B--2---:R-:W-:Y:S01]  /*110060*/  IMAD.X R17, R17, 0x1, R2, P5 ;  /* 0x0000000111117824 */ /* 0x004fe200028e0602 */
[----:B---3--:R-:W-:-:S04]  /*110070*/  IADD3 R18, P5, R18, R16, RZ ;  /* 0x0000001012127210 */ /* 0x008fc80007fbe0ff */
        /* <DEDUP_REMOVED lines=10> */
[----:B------:R-:W-:-:S02]  /*110120*/  IMAD.X R20, R20, 0x1, R2, P5 ;  /* 0x0000000114147824 */ /* 0x000fc400028e0602 */
[----:B------:R-:W-:Y:S01]  /*110130*/  STL [R1+0x3994], R24 ;  /* 0x0039941801007387 */ /* 0x000fe20000100800 */
[-C--:B------:R-:W-:Y:S01]  /*110140*/  IADD3 R7, P5, R7, R16.reuse, RZ ;  /* 0x0000001007077210 */ /* 0x080fe20007fbe0ff */
        /* <DEDUP_REMOVED lines=1393> */
[--C-:B------:R-:W-:Y:S02]  /*115860*/  IMAD.X R10, R10, 0x1, R2.reuse, P3 ;  /* 0x000000010a0a7824 */ /* 0x100fe400018e0602 */
[--C-:B------:R-:W-:Y:S02]  /*115870*/  IMAD.X R11, R11, 0x1, R2.reuse, P2 ;  /* 0x000000010b0b7824 */ /* 0x100fe400010e0602 */
[--C-:B------:R-:W-:Y:S02]  /*115880*/  IMAD.X R14, R14, 0x1, R2.reuse, P6 ;  /* 0x000000010e0e7824 */ /* 0x100fe400030e0602 */
[--C-:B------:R-:W-:Y:S02]  /*115890*/  IMAD.X R27, R27, 0x1, R2.reuse, P0 ;  /* 0x000000011b1b7824 */ /* 0x100fe400000e0602 */
[--C-:B------:R-:W-:Y:S02]  /*1158a0*/  IMAD.X R26, R26, 0x1, R2.reuse, P1 ;  /* 0x000000011a1a7824 */ /* 0x100fe400008e0602 */
[----:B--2---:R-:W-:Y:S01]  /*1158b0*/  IMAD.X R25, R25, 0x1, R2, P5 ;  /* 0x0000000119197824 */ /* 0x004fe200028e0602 */
[----:B---3--:R-:W-:-:S04]  /*1158c0*/  IADD3 R24, P5, R24, R16, RZ ;  /* 0x0000001018187210 */ /* 0x008fc80007fbe0ff */
[----:B------:R0:W-:Y:S04]  /*1158d0*/  STL [R1+0x32f4], R25 ;  /* 0x0032f41901007387 */ /* 0x0001e80000100800 */
[----:B0-----:R0:W5:Y:S01]  /*1158e0*/  LDL.LU R25, [R1+0x47d0] ;  /* 0x0047d00001197983 */ /* 0x0011620000300800 */
[----:B------:R1:W-:Y:S03]  /*1158f0*/  STL [R1+0x32c0], R24 ;  /* 0x0032c01801007387 */ /* 0x0003e60000100800 */
[----:B-1----:R0:W5:Y:S01]  /*115900*/  LDL.LU R24, [R1+0x47cc] ;  /* 0x0047cc0001187983 */ /* 0x0021620000300800 */
        /* <DEDUP_REMOVED lines=10> */
[----:B------:R1:W-:Y:S02]  /*1159b0*/  STL [R1+0x32a8], R6 ;  /* 0x0032a80601007387 */ /* 0x0003e40000100800 */
[----:B------:R-:W-:Y:S01]  /*1159c0*/  IMAD.X R28, R28, 0x1, R2, P5 ;  /* 0x000000011c1c7824 */ /* 0x000fe200028e0602 */
[----:B-1----:R0:W5:Y:S01]  /*1159d0*/  LDL.LU R6, [R1+0x47b4] ;  /* 0x0047b40001067983 */ /* 0x0021620000300800 */
[----:B------:R1:W-:Y:S01]  /*1159e0*/  STL [R1+0x32d4], R5 ;  /* 0x0032d40501007387 */ /* 0x0003e20000100800 */
[----:B------:R-:W-:-:S02]  /*1159f0*/  IADD3 R29, P5, R29, R16, RZ ;  /* 0x000000101d1d7210 */ /* 0x000fc40007fbe0ff */
        /* <DEDUP_REMOVED lines=14> */
[----:B------:R1:W-:Y:S03]  /*115ae0*/  STL [R1+0x3288], R29 ;  /* 0x0032881d01007387 */ /* 0x0003e60000100800 */
[----:B-1----:R0:W5:Y:S01]  /*115af0*/  LDL.LU R29, [R1+0x4794] ;  /* 0x00479400011d7983 */ /* 0x0021620000300800 */
[----:B------:R1:W-:Y:S03]  /*115b00*/  STL [R1+0x32b4], R0 ;  /* 0x0032b40001007387 */ /* 0x0003e60000100800 */
[----:B-1----:R0:W5:Y:S01]  /*115b10*/  LDL.LU R0, [R1+0x4790] ;  /* 0x0047900001007983 */ /* 0x0021620000300800 */
[----:B------:R1:W-:Y:S02]  /*115b20*/  STL [R1+0x3280], R3 ;  /* 0x0032800301007387 */ /* 0x0003e40000100800 */
[----:B------:R0:W-:Y:S02]  /*115b30*/  STL [R1+0x32ac], R17 ;  /* 0x0032ac1101007387 */ /* 0x0001e40000100800 */
[----:B------:R0:W-:Y:S01]  /*115b40*/  STL [R1+0x3278], R18 ;  /* 0x0032781201007387 */ /* 0x0001e20000100800 */
[----:B------:R0:W-:Y:S01]  /*115b50*/  STL [R1+0x32a4], R19 ;  /* 0x0032a41301007387 */ /* 0x0001e20000100800 */
[----:B------:R0:W-:Y:S02]  /*115b60*/  STL [R1+0x329c], R10 ;  /* 0x00329c0a01007387 */ /* 0x0001e40000100800 */
[----:B------:R0:W-:Y:S01]  /*115b70*/  STL [R1+0x3294], R11 ;  /* 0x0032940b01007387 */ /* 0x0001e20000100800 */
[----:B-1----:R-:W1:Y:S01]  /*115b80*/  S2R R3, SR_TID.X ;  /* 0x0000000000037919 */ /* 0x002e620000002100 */
[----:B------:R0:W-:Y:S02]  /*115b90*/  STL [R1+0x328c], R14 ;  /* 0x00328c0e01007387 */ /* 0x0001e40000100800 */
[----:B------:R0:W-:Y:S02]  /*115ba0*/  STL [R1+0x3274], R27 ;  /* 0x0032741b01007387 */ /* 0x0001e40000100800 */
[----:B------:R0:W-:Y:S01]  /*115bb0*/  STL [R1+0x3284], R15 ;  /* 0x0032840f01007387 */ /* 0x0001e20000100800 */
[----:B------:R0:W-:Y:S01]  /*115bc0*/  STL [R1+0x327c], R26 ;  /* 0x00327c1a01007387 */ /* 0x0001e20000100800 */
[----:B-1----:R-:W-:-:S05]  /*115bd0*/  LOP3.LUT R3, R3, 0x7f, RZ, 0xc0, !PT ;  /* 0x0000007f03037812 */ /* 0x002fca00078ec0ff */
[----:B------:R-:W-:Y:S02]  /*115be0*/  IMAD.SHL.U32 R3, R3, 0x2, RZ ;  /* 0x0000000203037824 */ /* 0x000fe400078e00ff */
[----:B0-----:R-:W2:Y:S04]  /*115bf0*/  LDL.LU R17, [R1+0x3258] ;  /* 0x0032580001117983 */ /* 0x001ea80000300800 */
[----:B------:R-:W3:Y:S04]  /*115c00*/  LDL.LU R18, [R1+0x3250] ;  /* 0x0032500001127983 */ /* 0x000ee80000300800 */
[----:B------:R-:W4:Y:S04]  /*115c10*/  LDL.LU R10, [R1+0x3248] ;  /* 0x00324800010a7983 */ /* 0x000f280000300800 */
[----:B------:R-:W4:Y:S04]  /*115c20*/  LDL.LU R11, [R1+0x3240] ;  /* 0x00324000010b7983 */ /* 0x000f280000300800 */
[----:B------:R-:W4:Y:S04]  /*115c30*/  LDL.LU R14, [R1+0x326c] ;  /* 0x00326c00010e7983 */ /* 0x000f280000300800 */
[----:B------:R-:W4:Y:S04]  /*115c40*/  LDL.LU R15, [R1+0x3238] ;  /* 0x00323800010f7983 */ /* 0x000f280000300800 */
[----:B------:R-:W4:Y:S04]  /*115c50*/  LDL.LU R26, [R1+0x3264] ;  /* 0x00326400011a7983 */ /* 0x000f280000300800 */
[----:B------:R-:W4:Y:S04]  /*115c60*/  LDL.LU R27, [R1+0x3230] ;  /* 0x00323000011b7983 */ /* 0x000f280000300800 */
[----:B-----5:R0:W-:Y:S04]  /*115c70*/  STL [R1+0x4bd8], R0 ;  /* 0x004bd80001007387 */ /* 0x0201e80000100800 */
[----:B0-----:R-:W4:Y:S04]  /*115c80*/  LDL.LU R0, [R1+0x3260] ;  /* 0x0032600001007983 */ /* 0x001f280000300800 */
[----:B------:R0:W-:Y:S04]  /*115c90*/  STL [R1+0x47cc], R29 ;  /* 0x0047cc1d01007387 */ /* 0x0001e80000100800 */
[----:B0-----:R-:W4:Y:S04]  /*115ca0*/  LDL.LU R29, [R1+0x3268] ;  /* 0x00326800011d7983 */ /* 0x001f280000300800 */
[----:B------:R0:W-:Y:S04]  /*115cb0*/  STL [R1+0x47c8], R28 ;  /* 0x0047c81c01007387 */ /* 0x0001e80000100800 */
[----:B0-----:R-:W4:Y:S04]  /*115cc0*/  LDL.LU R28, [R1+0x3270] ;  /* 0x00327000011c7983 */ /* 0x001f280000300800 */
        /* <DEDUP_REMOVED lines=14> */
[----:B------:R-:W4:Y:S01]  /*115db0*/  LDL.LU R19, [R1+0x1780] ;  /* 0x0017800001137983 */ /* 0x000f220000300800 */
[----:B------:R-:W-:-:S04]  /*115dc0*/  IMAD.MOV.U32 R3, RZ, RZ, c[0x0][0x18c] ;  /* 0x00006300ff037624 */ /* 0x000fc800078e00ff */
[----:B------:R-:W-:-:S04]  /*115dd0*/  IMAD.SHL.U32 R3, R3, 0x100, RZ ;  /* 0x0000010003037824 */ /* 0x000fc800078e00ff */
[----:B------:R-:W-:Y:S01]  /*115de0*/  IMAD.SHL.U32 R3, R3, 0x2, RZ ;  /* 0x0000000203037824 */ /* 0x000fe200078e00ff */
[----:B--2---:R-:W-:-:S04]  /*115df0*/  IADD3 R17, P3, R17, R16, RZ ;  /* 0x0000001011117210 */ /* 0x004fc80007f7e0ff */
[-C--:B---3--:R-:W-:Y:S02]  /*115e00*/  IADD3 R18, P2, R18, R3.reuse, RZ ;  /* 0x0000000312127210 */ /* 0x088fe40007f5e0ff */
[-C--:B----4-:R-:W-:Y:S02]  /*115e10*/  IADD3 R10, P1, R10, R3.reuse, RZ ;  /* 0x000000030a0a7210 */ /* 0x090fe40007f3e0ff */
[----:B------:R-:W-:Y:S02]  /*115e20*/  IADD3 R11, P0, R11, R3, RZ ;  /* 0x000000030b0b7210 */ /* 0x000fe40007f1e0ff */
[-C--:B------:R-:W-:Y:S02]  /*115e30*/  IADD3 R0, P4, R0, R16.reuse, RZ ;  /* 0x0000001000007210 */ /* 0x080fe40007f9e0ff */
[-C--:B------:R-:W-:Y:S02]  /*115e40*/  IADD3 R29, P5, R29, R16.reuse, RZ ;  /* 0x000000101d1d7210 */ /* 0x080fe40007fbe0ff */
[----:B------:R-:W-:-:S05]  /*115e50*/  IADD3 R28, P6, R28, R16, RZ ;  /* 0x000000101c1c7210 */ /* 0x000fca0007fde0ff */
[----:B------:R-:W-:Y:S01]  /*115e60*/  STL [R1+0x3270], R28 ;  /* 0x0032701c01007387 */ /* 0x000fe20000100800 */
[----:B------:R-:W-:Y:S01]  /*115e70*/  IMAD.X R14, R14, 0x1, R2, P6 ;  /* 0x000000010e0e7824 */ /* 0x000fe200030e0602 */
[----:B------:R-:W-:Y:S02]  /*115e80*/  IADD3 R15, P6, R15, R3, RZ ;  /* 0x000000030f0f7210 */ /* 0x000fe40007fde0ff */
[----:B------:R-:W-:Y:S01]  /*115e90*/  STL [R1+0x3268], R29 ;  /* 0x0032681d01007387 */ /* 0x000fe20000100800 */
[----:B------:R-:W-:-:S05]  /*115ea0*/  IADD3 R19, R19, 0x1, RZ ;  /* 0x0000000113137810 */ /* 0x000fca0007ffe0ff */
[----:B------:R-:W-:Y:S04]  /*115eb0*/  STL [R1+0x1780], R19 ;  /* 0x0017801301007387 */ /* 0x000fe80000100800 */
[----:B------:R-:W-:Y:S04]  /*115ec0*/  STL [R1+0x47d0], R19 ;  /* 0x0047d01301007387 */ /* 0x000fe80000100800 */
[----:B------:R0:W-:Y:S04]  /*115ed0*/  STL [R1+0x3260], R0 ;  /* 0x0032600001007387 */ /* 0x0001e80000100800 */
[----:B------:R-:W-:Y:S04]  /*115ee0*/  STL [R1+0x3258], R17 ;  /* 0x0032581101007387 */ /* 0x000fe80000100800 */
[----:B------:R-:W-:Y:S04]  /*115ef0*/  STL [R1+0x3250], R18 ;  /* 0x0032501201007387 */ /* 0x000fe80000100800 */
[----:B------:R-:W-:Y:S04]  /*115f00*/  STL [R1+0x3248], R10 ;  /* 0x0032480a01007387 */ /* 0x000fe80000100800 */
[----:B0-----:R-:W2:Y:S04]  /*115f10*/  LDL.LU R0, [R1+0x3254] ;  /* 0x0032540001007983 */ /* 0x001ea80000300800 */
[----:B------:R-:W-:Y:S04]  /*115f20*/  STL [R1+0x3240], R11 ;  /* 0x0032400b01007387 */ /* 0x000fe80000100800 */
[----:B--2---:R0:W-:Y:S04]  /*115f30*/  STL [R1+0x4bdc], R0 ;  /* 0x004bdc0001007387 */ /* 0x0041e80000100800 */
[----:B------:R-:W-:Y:S04]  /*115f40*/  STL [R1+0x326c], R14 ;  /* 0x00326c0e01007387 */ /* 0x000fe80000100800 */
[----:B0-----:R-:W2:Y:S04]  /*115f50*/  LDL.LU R0, [R1+0x3228] ;  /* 0x0032280001007983 */ /* 0x001ea80000300800 */
[----:B------:R-:W-:Y:S01]  /*115f60*/  STL [R1+0x3238], R15 ;  /* 0x0032380f01007387 */ /* 0x000fe20000100800 */
[----:B------:R-:W-:Y:S01]  /*115f70*/  IMAD.X R26, R26, 0x1, R2, P5 ;  /* 0x000000011a1a7824 */ /* 0x000fe200028e0602 */
[----:B------:R-:W-:-:S02]  /*115f80*/  IADD3 R27, P5, R27, R3, RZ ;  /* 0x000000031b1b7210 */ /* 0x000fc40007fbe0ff */
[----:B--2---:R0:W-:Y:S04]  /*115f90*/  STL [R1+0x4be0], R0 ;  /* 0x004be00001007387 */ /* 0x0041e80000100800 */
[----:B0-----:R-:W2:Y:S04]  /*115fa0*/  LDL.LU R0, [R1+0x325c] ;  /* 0x00325c0001007983 */ /* 0x001ea80000300800 */
[----:B------:R-:W3:Y:S04]  /*115fb0*/  LDL.LU R19, [R1+0x324c] ;  /* 0x00324c0001137983 */ /* 0x000ee80000300800 */
[----:B------:R-:W4:Y:S04]  /*115fc0*/  LDL.LU R4, [R1+0x3218] ;  /* 0x0032180001047983 */ /* 0x000f280000300800 */
[----:B------:R0:W-:Y:S04]  /*115fd0*/  STL [R1+0x3264], R26 ;  /* 0x0032641a01007387 */ /* 0x0001e80000100800 */
[----:B------:R-:W3:Y:S04]  /*115fe0*/  LDL.LU R5, [R1+0x3244] ;  /* 0x0032440001057983 */ /* 0x000ee80000300800 */
[----:B------:R1:W-:Y:S04]  /*115ff0*/  STL [R1+0x3230], R27 ;  /* 0x0032301b01007387 */ /* 0x0003e80000100800 */
[----:B------:R-:W3:Y:S04]  /*116000*/  LDL.LU R6, [R1+0x3210] ;  /* 0x0032100001067983 */ /* 0x000ee80000300800 */
        /* <DEDUP_REMOVED lines=20> */
[----:B0-----:R-:W3:Y:S04]  /*116150*/  LDL.LU R26, [R1+0x31ec] ;  /* 0x0031ec00011a7983 */ /* 0x001ee80000300800 */
[----:B-1----:R-:W3:Y:S01]  /*116160*/  LDL.LU R27, [R1+0x31b8] ;  /* 0x0031b800011b7983 */ /* 0x002ee20000300800 */
        /* <DEDUP_REMOVED lines=8> */
[----:B0-----:R-:W3:Y:S04]  /*1161f0*/  LDL.LU R0, [R1+0x4bd8] ;  /* 0x004bd80001007983 */ /* 0x001ee80000300800 */
        /* <DEDUP_REMOVED lines=17> */
[-C--:B--2---:R-:W-:Y:S01]  /*116310*/  IADD3 R2, P3, R2, R3.reuse, RZ ;  /* 0x0000000302027210 */ /* 0x084fe20007f7e0ff */
[--C-:B------:R-:W-:Y:S01]  /*116320*/  IMAD.X R17, R17, 0x1, R0.reuse, P0 ;  /* 0x0000000111117824 */ /* 0x100fe200000e0600 */
[-C--:B------:R-:W-:Y:S01]  /*116330*/  IADD3 R16, P1, R16, R3.reuse, RZ ;  /* 0x0000000310107210 */ /* 0x080fe20007f3e0ff */
[--C-:B------:R-:W-:Y:S01]  /*116340*/  IMAD.X R10, R10, 0x1, R0.reuse, P6 ;  /* 0x000000010a0a7824 */ /* 0x100fe200030e0600 */
[-C--:B------:R-:W-:Y:S01]  /*116350*/  IADD3 R18, P0, R18, R3.reuse, RZ ;  /* 0x0000000312127210 */ /* 0x080fe20007f1e0ff */
[----:B------:R-:W-:Y:S01]  /*116360*/  STL [R1+0x3220], R2 ;  /* 0x0032200201007387 */ /* 0x000fe20000100800 */
[--C-:B------:R-:W-:Y:S01]  /*116370*/  IMAD.X R23, R23, 0x1, R0.reuse, P3 ;  /* 0x0000000117177824 */ /* 0x100fe200018e0600 */
[-C--:B------:R-:W-:Y:S01]  /*116380*/  IADD3 R24, P3, R24, R3.reuse, RZ ;  /* 0x0000000318187210 */ /* 0x080fe20007f7e0ff */
[--C-:B------:R-:W-:Y:S01]  /*116390*/  IMAD.X R14, R14, 0x1, R0.reuse, P5 ;  /* 0x000000010e0e7824 */ /* 0x100fe200028e0600 */
[----:B------:R-:W-:Y:S01]  /*1163a0*/  STL [R1+0x324c], R19 ;  /* 0x00324c1301007387 */ /* 0x000fe20000100800 */
[-C--:B------:R-:W-:Y:S01]  /*1163b0*/  IADD3 R11, P6, R11, R3.reuse, RZ ;  /* 0x000000030b0b7210 */ /* 0x080fe20007fde0ff */
[----:B------:R-:W-:Y:S01]  /*1163c0*/  IMAD.X R26, R26, 0x1, R0, P4 ;  /* 0x000000011a1a7824 */ /* 0x000fe200020e0600 */
[-C--:B------:R-:W-:Y:S01]  /*1163d0*/  IADD3 R15, P5, R15, R3.reuse, RZ ;  /* 0x000000030f0f7210 */ /* 0x080fe20007fbe0ff */
[----:B------:R-:W-:Y:S01]  /*1163e0*/  STL [R1+0x3218], R4 ;  /* 0x0032180401007387 */ /* 0x000fe20000100800 */
[----:B------:R-:W-:-:S03]  /*1163f0*/  IADD3 R27, P4, R27, R3, RZ ;  /* 0x000000031b1b7210 */ /* 0x000fc60007f9e0ff */
        /* <DEDUP_REMOVED lines=23> */
[----:B0-----:R-:W2:Y:S04]  /*116570*/  LDL.LU R3, [R1+0x31e4] ;  /* 0x0031e40001037983 */ /* 0x001ea80000300800 */
[----:B------:R-:W-:Y:S04]  /*116580*/  STL [R1+0x31ec], R26 ;  /* 0x0031ec1a01007387 */ /* 0x000fe80000100800 */
[----:B------:R-:W3:Y:S04]  /*116590*/  LDL.LU R2, [R1+0x31d4] ;  /* 0x0031d40001027983 */ /* 0x000ee80000300800 */
[----:B------:R-:W-:Y:S04]  /*1165a0*/  STL [R1+0x31b8], R27 ;  /* 0x0031b81b01007387 */ /* 0x000fe80000100800 */
[----:B---3--:R0:W-:Y:S04]  /*1165b0*/  STL [R1+0x4bc8], R2 ;  /* 0x004bc80201007387 */ /* 0x0081e80000100800 */
[----:B0-----:R-:W3:Y:S04]  /*1165c0*/  LDL.LU R2, [R1+0x31a8] ;  /* 0x0031a80001027983 */ /* 0x001ee80000300800 */
[----:B---3--:R0:W-:Y:S04]  /*1165d0*/  STL [R1+0x4bcc], R2 ;  /* 0x004bcc0201007387 */ /* 0x0081e80000100800 */
[----:B0-----:R-:W3:Y:S01]  /*1165e0*/  LDL.LU R2, [R1+0x31dc] ;  /* 0x0031dc0001027983 */ /* 0x001ee20000300800 */
[----:B--2---:R-:W-:-:S03]  /*1165f0*/  IMAD.X R3, R3, 0x1, R0, P3 ;  /* 0x0000000103037824 */ /* 0x004fc600018e0600 */
[----:B---3--:R0:W-:Y:S04]  /*116600*/  STL [R1+0x4bd0], R2 ;  /* 0x004bd00201007387 */ /* 0x0081e80000100800 */
[----:B0-----:R-:W2:Y:S04]  /*116610*/  LDL.LU R2, [R1+0x31b0] ;  /* 0x0031b00001027983 */ /* 0x001ea80000300800 */
[----:B------:R-:W3:Y:S04]  /*116620*/  LDL.LU R19, [R1+0x31a0] ;  /* 0x0031a00001137983 */ /* 0x000ee80000300800 */
[----:B------:R-:W4:Y:S04]  /*116630*/  LDL.LU R4, [R1+0x31cc] ;  /* 0x0031cc0001047983 */ /* 0x000f280000300800 */
[----:B------:R-:W2:Y:S04]  /*116640*/  LDL.LU R5, [R1+0x3198] ;  /* 0x0031980001057983 */ /* 0x000ea80000300800 */
        /* <DEDUP_REMOVED lines=23> */
[----:B------:R0:W-:Y:S04]  /*1167c0*/  STL [R1+0x31e4], R3 ;  /* 0x0031e40301007387 */ /* 0x0001e80000100800 */
        /* <DEDUP_REMOVED lines=36> */
[----:B------:R-:W-:Y:S01]  /*116a10*/  IMAD.X R24, R24, 0x1, R0, P1 ;  /* 0x0000000118187824 */ /* 0x000fe200008e0600 */
[-C--:B------:R-:W-:Y:S02]  /*116a20*/  IADD3 R25, P1, R25, R3.reuse, RZ ;  /* 0x0000000319197210 */ /* 0x080fe40007f3e0ff */
        /* <DEDUP_REMOVED lines=33> */
[----:B--2---:R-:W-:-:S03]  /*116c40*/  IADD3 R0, P2, R0, R3, RZ ;  /* 0x0000000300007210 */ /* 0x004fc60007f5e0ff */
        /* <DEDUP_REMOVED lines=65> */
[--C-:B------:R-:W-:Y:S01]  /*117060*/  IMAD.X R23, R23, 0x1, R0.reuse, P0 ;  /* 0x0000000117177824 */ /* 0x100fe200000e0600 */
[----:B------:R-:W-:Y:S02]  /*117070*/  IADD3 R24, P0, R24, R3, RZ ;  /* 0x0000000318187210 */ /* 0x000fe40007f1e0ff */
        /* <DEDUP_REMOVED lines=5985> */
[----:B------:R-:W3:Y:S03]  /*12e690*/  LDL.LU R2, [R1+0x3dbc] ;  /* 0x003dbc0001027983 */ /* 0x000ee60000300800 */
[----:B---3--:R0:W-:Y:S01]  /*12e6a0*/  STL [R1+0x47fc], R2 ;  /* 0x0047fc0201007387 */ /* 0x0081e20000100800 */
[----:B------:R-:W-:Y:S03]  /*12e6b0*/  STL [R1+0x3d68], R27 ;  /* 0x003d681b01007387 */ /* 0x000fe60000100800 */
        /* <DEDUP_REMOVED lines=31> */
[----:B------:R0:W-:Y:S02]  /*12e8b0*/  STL [R1+0x3dac], R26 ;  /* 0x003dac1a01007387 */ /* 0x0001e40000100800 */
[----:B0-----:R-:W3:Y:S01]  /*12e8c0*/  LDL.LU R26, [R1+0x3e24] ;  /* 0x003e2400011a7983 */ /* 0x001ee20000300800 */
        /* <DEDUP_REMOVED lines=28> */
[----:B------:R-:W-:Y:S01]  /*12ea90*/  IMAD.X R10, R10, 0x1, R0, P4 ;  /* 0x000000010a0a7824 */ /* 0x000fe200020e0600 */
[-C--:B------:R-:W-:Y:S02]  /*12eaa0*/  IADD3 R11, P4, R11, R3.reuse, RZ ;  /* 0x000000030b0b7210 */ /* 0x080fe40007f9e0ff */
        /* <DEDUP_REMOVED lines=24> */
[----:B------:R0:W-:Y:S01]  /*12ec30*/  STL [R1+0x3dd8], R27 ;  /* 0x003dd81b01007387 */ /* 0x0001e20000100800 */
[----:B------:R-:W-:Y:S04]  /*12ec40*/  STL [R1+0x3dd0], R10 ;  /* 0x003dd00a01007387 */ /* 0x000fe80000100800 */
[----:B0-----:R-:W2:Y:S01]  /*12ec50*/  LDL.LU R27, [R1+0x3de8] ;  /* 0x003de800011b7983 */ /* 0x001ea20000300800 */
[----:B------:R-:W-:Y:S02]  /*12ec60*/  STL [R1+0x3e14], R11 ;  /* 0x003e140b01007387 */ /* 0x000fe40000100800 */
[----:B------:R-:W3:Y:S01]  /*12ec70*/  LDL.LU R2, [R1+0x3df8] ;  /* 0x003df80001027983 */ /* 0x000ee20000300800 */
[-C--:B------:R-:W-:Y:S01]  /*12ec80*/  IADD3 R14, P3, R14, R3.reuse, RZ ;  /* 0x000000030e0e7210 */ /* 0x080fe20007f7e0ff */
[----:B------:R-:W-:Y:S01]  /*12ec90*/  IMAD.X R15, R15, 0x1, R0, P2 ;  /* 0x000000010f0f7824 */ /* 0x000fe200010e0600 */
[----:B------:R-:W-:-:S03]  /*12eca0*/  IADD3 R26, P2, R26, R3, RZ ;  /* 0x000000031a1a7210 */ /* 0x000fc60007f5e0ff */
[----:B------:R-:W-:Y:S04]  /*12ecb0*/  STL [R1+0x3e1c], R14 ;  /* 0x003e1c0e01007387 */ /* 0x000fe80000100800 */
[----:B---3--:R0:W-:Y:S01]  /*12ecc0*/  STL [R1+0x47f0], R2 ;  /* 0x0047f00201007387 */ /* 0x0081e20000100800 */
[----:B------:R-:W-:Y:S03]  /*12ecd0*/  STL [R1+0x3de0], R15 ;  /* 0x003de00f01007387 */ /* 0x000fe60000100800 */
[----:B0-----:R-:W3:Y:S01]  /*12ece0*/  LDL.LU R2, [R1+0x3e34] ;  /* 0x003e340001027983 */ /* 0x001ee20000300800 */
[----:B------:R-:W-:Y:S03]  /*12ecf0*/  STL [R1+0x3e24], R26 ;  /* 0x003e241a01007387 */ /* 0x000fe60000100800 */
[----:B---3--:R0:W-:Y:S04]  /*12ed00*/  STL [R1+0x47f4], R2 ;  /* 0x0047f40201007387 */ /* 0x0081e80000100800 */
[----:B0-----:R-:W3:Y:S01]  /*12ed10*/  LDL.LU R2, [R1+0x3df0] ;  /* 0x003df00001027983 */ /* 0x001ee20000300800 */
[----:B--2---:R-:W-:-:S03]  /*12ed20*/  IMAD.X R27, R27, 0x1, R0, P1 ;  /* 0x000000011b1b7824 */ /* 0x004fc600008e0600 */
        /* <DEDUP_REMOVED lines=25> */
[----:B------:R0:W-:Y:S01]  /*12eec0*/  STL [R1+0x3de8], R27 ;  /* 0x003de81b01007387 */ /* 0x0001e20000100800 */
[----:B------:R-:W3:Y:S02]  /*12eed0*/  LDL.LU R14, [R1+0x3e58] ;  /* 0x003e5800010e7983 */ /* 0x000ee40000300800 */
[----:B------:R-:W3:Y:S01]  /*12eee0*/  LDL.LU R15, [R1+0x3e9c] ;  /* 0x003e9c00010f7983 */ /* 0x000ee20000300800 */
[----:B0-----:R-:W3:Y:S01]  /*12eef0*/  LDL.LU R27, [R1+0x3e60] ;  /* 0x003e6000011b7983 */ /* 0x001ee20000300800 */
        /* <DEDUP_REMOVED lines=10> */
[-C--:B---3--:R-:W-:Y:S01]  /*12efa0*/  IADD3 R5, P5, R5, R3.reuse, RZ ;  /* 0x0000000305057210 */ /* 0x088fe20007fbe0ff */
        /* <DEDUP_REMOVED lines=13> */
[--C-:B------:R-:W-:Y:S01]  /*12f080*/  IMAD.X R16, R16, 0x1, R0.reuse, P4 ;  /* 0x0000000110107824 */ /* 0x100fe200020e0600 */
[-C--:B------:R-:W-:Y:S02]  /*12f090*/  IADD3 R17, P4, R17, R3.reuse, RZ ;  /* 0x0000000311117210 */ /* 0x080fe40007f9e0ff */
[-C--:B------:R-:W-:Y:S01]  /*12f0a0*/  IADD3 R18, P3, R18, R3.reuse, RZ ;  /* 0x0000000312127210 */ /* 0x080fe20007f7e0ff */
[--C-:B------:R-:W-:Y:S01]  /*12f0b0*/  IMAD.X R10, R10, 0x1, R0.reuse, P2 ;  /* 0x000000010a0a7824 */ /* 0x100fe200010e0600 */
[-C--:B------:R-:W-:Y:S01]  /*12f0c0*/  IADD3 R11, P2, R11, R3.reuse, RZ ;  /* 0x000000030b0b7210 */ /* 0x080fe20007f5e0ff */
[----:B--2---:R-:W-:Y:S01]  /*12f0d0*/  IMAD.X R2, R2, 0x1, R0, P6 ;  /* 0x0000000102027824 */ /* 0x004fe200030e0600 */
[----:B------:R-:W-:-:S04]  /*12f0e0*/  IADD3 R19, P6, R19, R3, RZ ;  /* 0x0000000313137210 */ /* 0x000fc80007fde0ff */
        /* <DEDUP_REMOVED lines=24> */
[----:B------:R-:W-:Y:S02]  /*12f270*/  STL [R1+0x3e8c], R18 ;  /* 0x003e8c1201007387 */ /* 0x000fe40000100800 */
[----:B------:R-:W-:Y:S01]  /*12f280*/  STL [R1+0x3e50], R10 ;  /* 0x003e500a01007387 */ /* 0x000fe20000100800 */
[----:B------:R-:W-:Y:S01]  /*12f290*/  STL [R1+0x3e94], R11 ;  /* 0x003e940b01007387 */ /* 0x000fe20000100800 */
[----:B------:R-:W3:Y:S02]  /*12f2a0*/  LDL.LU R2, [R1+0x3eb4] ;  /* 0x003eb40001027983 */ /* 0x000ee40000300800 */
[----:B------:R-:W-:Y:S01]  /*12f2b0*/  IMAD.X R14, R14, 0x1, R0, P1 ;  /* 0x000000010e0e7824 */ /* 0x000fe200008e0600 */
[----:B------:R-:W-:-:S04]  /*12f2c0*/  IADD3 R15, P1, R15, R3, RZ ;  /* 0x000000030f0f7210 */ /* 0x000fc80007f3e0ff */
[----:B------:R-:W-:Y:S04]  /*12f2d0*/  STL [R1+0x3e58], R14 ;  /* 0x003e580e01007387 */ /* 0x000fe80000100800 */
[----:B---3--:R0:W-:Y:S01]  /*12f2e0*/  STL [R1+0x47e4], R2 ;  /* 0x0047e40201007387 */ /* 0x0081e20000100800 */
[----:B------:R-:W-:Y:S03]  /*12f2f0*/  STL [R1+0x3e9c], R15 ;  /* 0x003e9c0f01007387 */ /* 0x000fe60000100800 */
[----:B0-----:R-:W3:Y:S01]  /*12f300*/  LDL.LU R2, [R1+0x3e70] ;  /* 0x003e700001027983 */ /* 0x001ee20000300800 */
[----:B------:R-:W-:-:S05]  /*12f310*/  IMAD.X R27, R27, 0x1, R0, P0 ;  /* 0x000000011b1b7824 */ /* 0x000fca00000e0600 */
[----:B------:R-:W-:Y:S04]  /*12f320*/  STL [R1+0x3e60], R27 ;  /* 0x003e601b01007387 */ /* 0x000fe80000100800 */
        /* <DEDUP_REMOVED lines=25> */
[----:B------:R0:W-:Y:S02]  /*12f4c0*/  STL [R1+0x3ea4], R26 ;  /* 0x003ea41a01007387 */ /* 0x0001e40000100800 */
[----:B------:R-:W3:Y:S02]  /*12f4d0*/  LDL.LU R18, [R1+0x3ec8] ;  /* 0x003ec80001127983 */ /* 0x000ee40000300800 */
[----:B------:R-:W3:Y:S01]  /*12f4e0*/  LDL.LU R10, [R1+0x3f0c] ;  /* 0x003f0c00010a7983 */ /* 0x000ee20000300800 */
[----:B------:R-:W3:Y:S01]  /*12f4f0*/  LDL.LU R11, [R1+0x3ed0] ;  /* 0x003ed000010b7983 */ /* 0x000ee20000300800 */
[----:B------:R-:W3:Y:S02]  /*12f500*/  LDL.LU R14, [R1+0x3f14] ;  /* 0x003f1400010e7983 */ /* 0x000ee40000300800 */
[----:B------:R-:W3:Y:S01]  /*12f510*/  LDL.LU R15, [R1+0x3ed8] ;  /* 0x003ed800010f7983 */ /* 0x000ee20000300800 */
        /* <DEDUP_REMOVED lines=28> */
[--C-:B------:R-:W-:Y:S01]  /*12f6e0*/  IMAD.X R18, R18, 0x1, R0.reuse, P1 ;  /* 0x0000000112127824 */ /* 0x100fe200008e0600 */
[-C--:B------:R-:W-:Y:S01]  /*12f6f0*/  IADD3 R10, P1, R10, R3.reuse, RZ ;  /* 0x000000030a0a7210 */ /* 0x080fe20007f3e0ff */
[----:B------:R-:W-:Y:S01]  /*12f700*/  IMAD.X R11, R11, 0x1, R0, P0 ;  /* 0x000000010b0b7824 */ /* 0x000fe200000e0600 */
        /* <DEDUP_REMOVED lines=22> */
[----:B------:R-:W-:Y:S02]  /*12f870*/  STL [R1+0x3efc], R29 ;  /* 0x003efc1d01007387 */ /* 0x000fe40000100800 */
[----:B------:R-:W-:Y:S01]  /*12f880*/  STL [R1+0x3ec0], R16 ;  /* 0x003ec01001007387 */ /* 0x000fe20000100800 */
[----:B------:R-:W-:Y:S01]  /*12f890*/  STL [R1+0x3f04], R17 ;  /* 0x003f041101007387 */ /* 0x000fe20000100800 */
[----:B------:R-:W-:Y:S02]  /*12f8a0*/  STL [R1+0x3ec8], R18 ;  /* 0x003ec81201007387 */ /* 0x000fe40000100800 */
[----:B------:R-:W-:Y:S02]  /*12f8b0*/  STL [R1+0x3f0c], R10 ;  /* 0x003f0c0a01007387 */ /* 0x000fe40000100800 */
[----:B------:R-:W-:Y:S01]  /*12f8c0*/  STL [R1+0x3ed0], R11 ;  /* 0x003ed00b01007387 */ /* 0x000fe20000100800 */
[----:B------:R-:W3:Y:S01]  /*12f8d0*/  LDL.LU R2, [R1+0x3ef0] ;  /* 0x003ef00001027983 */ /* 0x000ee20000300800 */
[----:B------:R-:W-:Y:S01]  /*12f8e0*/  IADD3 R14, P0, R14, R3, RZ ;  /* 0x000000030e0e7210 */ /* 0x000fe20007f1e0ff */
[----:B------:R-:W-:-:S04]  /*12f8f0*/  IMAD.X R15, R15, 0x1, R0, P6 ;  /* 0x000000010f0f7824 */ /* 0x000fc800030e0600 */
[----:B------:R-:W-:Y:S04]  /*12f900*/  STL [R1+0x3f14], R14 ;  /* 0x003f140e01007387 */ /* 0x000fe80000100800 */
[----:B---3--:R0:W-:Y:S01]  /*12f910*/  STL [R1+0x47d8], R2 ;  /* 0x0047d80201007387 */ /* 0x0081e20000100800 */
[----:B------:R-:W-:Y:S03]  /*12f920*/  STL [R1+0x3ed8], R15 ;  /* 0x003ed80f01007387 */ /* 0x000fe60000100800 */
[----:B0-----:R-:W3:Y:S01]  /*12f930*/  LDL.LU R2, [R1+0x3f2c] ;  /* 0x003f2c0001027983 */ /* 0x001ee20000300800 */
[----:B------:R-:W-:-:S05]  /*12f940*/  IADD3 R26, P6, R26, R3, RZ ;  /* 0x000000031a1a7210 */ /* 0x000fca0007fde0ff */
[----:B------:R-:W-:Y:S04]  /*12f950*/  STL [R1+0x3f1c], R26 ;  /* 0x003f1c1a01007387 */ /* 0x000fe80000100800 */
        /* <DEDUP_REMOVED lines=55> */
[----:B--2---:R-:W-:Y:S01]  /*12fcd0*/  IMAD.X R2, R2, 0x1, R0, P3 ;  /* 0x0000000102027824 */ /* 0x004fe200018e0600 */
[----:B------:R-:W-:-:S04]  /*12fce0*/  IADD3 R19, P3, R19, R3, RZ ;  /* 0x0000000313137210 */ /* 0x000fc80007f7e0ff */
[----:B------:R0:W-:Y:S04]  /*12fcf0*/  STL [R1+0x3ef0], R2 ;  /* 0x003ef00201007387 */ /* 0x0001e80000100800 */
[----:B0-----:R0:W5:Y:S01]  /*12fd00*/  LDL.LU R2, [R1+0x47d4] ;  /* 0x0047d40001027983 */ /* 0x0011620000300800 */
[----:B------:R1:W-:Y:S03]  /*12fd10*/  STL [R1+0x3f34], R19 ;  /* 0x003f341301007387 */ /* 0x0003e60000100800 */
[----:B-1----:R-:W2:Y:S01]  /*12fd20*/  LDL.LU R19, [R1+0x47d0] ;  /* 0x0047d00001137983 */ /* 0x002ea20000300800 */
        /* <DEDUP_REMOVED lines=27> */
[----:B------:R3:W-:Y:S02]  /*12fee0*/  STL [R1+0x3f6c], R7 ;  /* 0x003f6c0701007387 */ /* 0x0007e40000100800 */
[----:B-1----:R-:W-:Y:S01]  /*12fef0*/  IMAD.MOV.U32 R5, RZ, RZ, c[0x0][0x180] ;  /* 0x00006000ff057624 */ /* 0x002fe200078e00ff */
[----:B---3--:R0:W5:Y:S01]  /*12ff00*/  LDL.LU R7, [R1+0x479c] ;  /* 0x00479c0001077983 */ /* 0x0081620000300800 */
[----:B------:R1:W-:Y:S03]  /*12ff10*/  STL [R1+0x3f30], R6 ;  /* 0x003f300601007387 */ /* 0x0003e60000100800 */
[----:B------:R-:W-:Y:S01]  /*12ff20*/  IADD3 R5, R5, 0xff, RZ ;  /* 0x000000ff05057810 */ /* 0x000fe20007ffe0ff */
[--C-:B------:R-:W-:Y:S01]  /*12ff30*/  IMAD.X R4, R4, 0x1, R0.reuse, P1 ;  /* 0x0000000104047824 */ /* 0x100fe200008e0600 */
[----:B------:R-:W-:Y:S01]  /*12ff40*/  IADD3 R17, P1, R17, R3, RZ ;  /* 0x0000000311117210 */ /* 0x000fe20007f3e0ff */
[----:B-1----:R0:W5:Y:S01]  /*12ff50*/  LDL.LU R6, [R1+0x4798] ;  /* 0x0047980001067983 */ /* 0x0021620000300800 */
[----:B------:R1:W-:Y:S02]  /*12ff60*/  STL [R1+0x3f74], R16 ;  /* 0x003f741001007387 */ /* 0x0003e40000100800 */
[----:B------:R-:W-:-:S02]  /*12ff70*/  IMAD.X R18, R18, 0x1, R0, P0 ;  /* 0x0000000112127824 */ /* 0x000fc400000e0600 */
[--C-:B------:R-:W-:Y:S01]  /*12ff80*/  IMAD.X R10, R10, 0x1, R0.reuse, P6 ;  /* 0x000000010a0a7824 */ /* 0x100fe200030e0600 */
[----:B------:R-:W3:Y:S01]  /*12ff90*/  S2R R3, SR_TID.X ;  /* 0x0000000000037919 */ /* 0x000ee20000002100 */
[--C-:B------:R-:W-:Y:S01]  /*12ffa0*/  IMAD.X R11, R11, 0x1, R0.reuse, P5 ;  /* 0x000000010b0b7824 */ /* 0x100fe200028e0600 */
[----:B-1----:R-:W-:Y:S01]  /*12ffb0*/  SHF.R.S32.HI R16, RZ, 0x1f, R5 ;  /* 0x0000001fff107819 */ /* 0x002fe20000011405 */
[----:B------:R-:W-:-:S03]  /*12ffc0*/  IMAD.X R14, R14, 0x1, R0, P4 ;  /* 0x000000010e0e7824 */ /* 0x000fc600020e0600 */
[----:B------:R-:W-:Y:S02]  /*12ffd0*/  LEA.HI R16, R16, R5, RZ, 0x8 ;  /* 0x0000000510107211 */ /* 0x000fe400078f40ff */
[----:B------:R0:W5:Y:S01]  /*12ffe0*/  LDL.LU R5, [R1+0x4794] ;  /* 0x0047940001057983 */ /* 0x0001620000300800 */
[----:B------:R1:W-:Y:S02]  /*12fff0*/  STL [R1+0x3f38], R4 ;  /* 0x003f380401007387 */ /* 0x0003e40000100800 */
[--C-:B------:R-:W-:Y:S02]  /*130000*/  IMAD.X R27, R27, 0x1, R0.reuse, P1 ;  /* 0x000000011b1b7824 */ /* 0x100fe400008e0600 */
[--C-:B------:R-:W-:Y:S02]  /*130010*/  IMAD.X R15, R15, 0x1, R0.reuse, P3 ;  /* 0x000000010f0f7824 */ /* 0x100fe400018e0600 */
[----:B------:R-:W-:Y:S01]  /*130020*/  IMAD.X R26, R26, 0x1, R0, P2 ;  /* 0x000000011a1a7824 */ /* 0x000fe200010e0600 */
[----:B-1----:R0:W5:Y:S01]  /*130030*/  LDL.LU R4, [R1+0x4790] ;  /* 0x0047900001047983 */ /* 0x0021620000300800 */
[----:B------:R0:W-:Y:S02]  /*130040*/  STL [R1+0x3f78], R17 ;  /* 0x003f781101007387 */ /* 0x0001e40000100800 */
[----:B------:R0:W-:Y:S02]  /*130050*/  STL [R1+0x3f40], R18 ;  /* 0x003f401201007387 */ /* 0x0001e40000100800 */
[----:B------:R0:W-:Y:S01]  /*130060*/  STL [R1+0x3f48], R10 ;  /* 0x003f480a01007387 */ /* 0x0001e20000100800 */
[----:B------:R0:W-:Y:S01]  /*130070*/  STL [R1+0x3f50], R11 ;  /* 0x003f500b01007387 */ /* 0x0001e20000100800 */
[----:B------:R0:W-:Y:S02]  /*130080*/  STL [R1+0x3f58], R14 ;  /* 0x003f580e01007387 */ /* 0x0001e40000100800 */
[----:B------:R0:W-:Y:S02]  /*130090*/  STL [R1+0x3f70], R27 ;  /* 0x003f701b01007387 */ /* 0x0001e40000100800 */
[----:B------:R0:W-:Y:S01]  /*1300a0*/  STL [R1+0x3f60], R15 ;  /* 0x003f600f01007387 */ /* 0x0001e20000100800 */
[----:B------:R0:W-:Y:S01]  /*1300b0*/  STL [R1+0x3f68], R26 ;  /* 0x003f681a01007387 */ /* 0x0001e20000100800 */
[----:B------:R-:W-:-:S02]  /*1300c0*/  SHF.R.S32.HI R16, RZ, 0x8, R16 ;  /* 0x00000008ff107819 */ /* 0x000fc40000011410 */
[----:B---3--:R-:W-:-:S05]  /*1300d0*/  LOP3.LUT R3, R3, 0x7f, RZ, 0xc0, !PT ;  /* 0x0000007f03037812 */ /* 0x008fca00078ec0ff */
[----:B------:R-:W-:Y:S01]  /*1300e0*/  IMAD.SHL.U32 R3, R3, 0x2, RZ ;  /* 0x0000000203037824 */ /* 0x000fe200078e00ff */
[----:B--2---:R-:W-:-:S13]  /*1300f0*/  ISETP.NE.U32.AND P0, PT, R19, R16, PT ;  /* 0x000000101300720c */ /* 0x004fda0003f05070 */
[----:B0-----:R-:W-:Y:S01]  /*130100*/  @!P0 CALL.REL.NOINC `(.L_x_1) ;  /* 0x0000001000008944 */ /* 0x001fe20003c00000 */
[----:B------:R-:W-:Y:S05]  /*130110*/  BRA `(.L_x_2) ;  /* 0xfff28ac000007947 */ /* 0x000fea000383ffff */
.L_x_1:
[----:B------:R-:W2:Y:S04]  /*130120*/  LDL.LU R3, [R1+0x8b0] ;  /* 0x0008b00001037983 */ /* 0x000ea80000300800 */
[----:B-----5:R-:W3:Y:S04]  /*130130*/  LDL.LU R2, [R1+0x83c] ;  /* 0x00083c0001027983 */ /* 0x020ee80000300800 */
[----:B------:R-:W3:Y:S04]  /*130140*/  LDL.LU R0, [R1+0x838] ;  /* 0x0008380001007983 */ /* 0x000ee80000300800 */
[----:B------:R-:W4:Y:S04]  /*130150*/  LDL.LU R16, [R1+0x50c] ;  /* 0x00050c0001107983 */ /* 0x000f280000300800 */
        /* <DEDUP_REMOVED lines=39> */
[----:B------:R-:W-:Y:S01]  /*1303d0*/  STL [R1+0x4790], R29 ;  /* 0x0047901d01007387 */ /* 0x000fe20000100800 */
[----:B--2---:R-:W-:-:S02]  /*1303e0*/  F2FP.BF16.PACK_AB R28, R28, R4 ;  /* 0x000000041c1c723e */ /* 0x004fc400000010ff */
[----:B------:R-:W-:Y:S02]  /*1303f0*/  F2FP.BF16.PACK_AB R4, R5, R6 ;  /* 0x000000060504723e */ /* 0x000fe400000010ff */
[----:B------:R-:W-:Y:S01]  /*130400*/  F2FP.BF16.PACK_AB R6, R7, R8 ;  /* 0x000000080706723e */ /* 0x000fe200000010ff */
[----:B------:R-:W-:Y:S01]  /*130410*/  STL [R1+0x36c], R28 ;  /* 0x00036c1c01007387 */ /* 0x000fe20000100800 */
[----:B------:R-:W-:-:S03]  /*130420*/  F2FP.BF16.PACK_AB R5, R9, R12 ;  /* 0x0000000c0905723e */ /* 0x000fc600000010ff */
[----:B------:R0:W-:Y:S04]  /*130430*/  STL [R1+0x368], R4 ;  /* 0x0003680401007387 */ /* 0x0001e80000100800 */
[----:B------:R1:W-:Y:S04]  /*130440*/  STL [R1+0x364], R6 ;  /* 0x0003640601007387 */ /* 0x0003e80000100800 */
[----:B------:R2:W-:Y:S01]  /*130450*/  STL [R1+0x360], R5 ;  /* 0x0003600501007387 */ /* 0x0005e20000100800 */
[----:B0-----:R-:W-:Y:S02]  /*130460*/  F2FP.BF16.PACK_AB R4, R13, R21 ;  /* 0x000000150d04723e */ /* 0x001fe400000010ff */
[----:B-1----:R-:W-:-:S03]  /*130470*/  F2FP.BF16.PACK_AB R6, R20, R23 ;  /* 0x000000171406723e */ /* 0x002fc600000010ff */
[----:B------:R0:W-:Y:S01]  /*130480*/  STL [R1+0x37c], R4 ;  /* 0x00037c0401007387 */ /* 0x0001e20000100800 */
[----:B--2---:R-:W-:-:S03]  /*130490*/  F2FP.BF16.PACK_AB R5, R22, R24 ;  /* 0x000000181605723e */ /* 0x004fc600000010ff */
[----:B------:R-:W-:Y:S04]  /*1304a0*/  STL [R1+0x378], R6 ;  /* 0x0003780601007387 */ /* 0x000fe80000100800 */
[----:B------:R-:W-:Y:S01]  /*1304b0*/  STL [R1+0x374], R5 ;  /* 0x0003740501007387 */ /* 0x000fe20000100800 */
[----:B0-----:R-:W-:Y:S02]  /*1304c0*/  F2FP.BF16.PACK_AB R4, R25, R3 ;  /* 0x000000031904723e */ /* 0x001fe400000010ff */
[----:B---3--:R-:W-:Y:S02]  /*1304d0*/  F2FP.BF16.PACK_AB R3, R2, R0 ;  /* 0x000000000203723e */ /* 0x008fe400000010ff */
[----:B----4-:R-:W-:Y:S01]  /*1304e0*/  F2FP.BF16.PACK_AB R2, R16, R17 ;  /* 0x000000111002723e */ /* 0x010fe200000010ff */
[----:B------:R-:W-:Y:S01]  /*1304f0*/  STL [R1+0x370], R4 ;  /* 0x0003700401007387 */ /* 0x000fe20000100800 */
[----:B------:R-:W-:-:S03]  /*130500*/  F2FP.BF16.PACK_AB R0, R18, R19 ;  /* 0x000000131200723e */ /* 0x000fc600000010ff */
[----:B------:R0:W-:Y:S04]  /*130510*/  STL [R1+0x38c], R3 ;  /* 0x00038c0301007387 */ /* 0x0001e80000100800 */
[----:B------:R1:W-:Y:S04]  /*130520*/  STL [R1+0x388], R2 ;  /* 0x0003880201007387 */ /* 0x0003e80000100800 */
[----:B------:R2:W-:Y:S01]  /*130530*/  STL [R1+0x384], R0 ;  /* 0x0003840001007387 */ /* 0x0005e20000100800 */
[----:B0-----:R-:W-:Y:S02]  /*130540*/  F2FP.BF16.PACK_AB R3, R10, R11 ;  /* 0x0000000b0a03723e */ /* 0x001fe400000010ff */
[----:B-1----:R-:W-:-:S03]  /*130550*/  F2FP.BF16.PACK_AB R2, R14, R15 ;  /* 0x0000000f0e02723e */ /* 0x002fc600000010ff */
[----:B------:R-:W-:Y:S01]  /*130560*/  STL [R1+0x380], R3 ;  /* 0x0003800301007387 */ /* 0x000fe20000100800 */
[----:B--2---:R-:W-:-:S03]  /*130570*/  F2FP.BF16.PACK_AB R0, R26, R27 ;  /* 0x0000001b1a00723e */ /* 0x004fc600000010ff */
[----:B------:R-:W2:Y:S04]  /*130580*/  LDL.LU R29, [R1+0x590] ;  /* 0x00059000011d7983 */ /* 0x000ea80000300800 */
[----:B------:R-:W-:Y:S04]  /*130590*/  STL [R1+0x39c], R2 ;  /* 0x00039c0201007387 */ /* 0x000fe80000100800 */
[----:B--2---:R0:W-:Y:S04]  /*1305a0*/  STL [R1+0x4b3c], R29 ;  /* 0x004b3c1d01007387 */ /* 0x0041e80000100800 */
[----:B------:R-:W-:Y:S04]  /*1305b0*/  STL [R1+0x398], R0 ;  /* 0x0003980001007387 */ /* 0x000fe80000100800 */
        /* <DEDUP_REMOVED lines=31> */
[----:B------:R-:W3:Y:S04]  /*1307b0*/  LDL.LU R28, [R1+0x6c4] ;  /* 0x0006c400011c7983 */ /* 0x000ee80000300800 */
[----:B---3--:R0:W-:Y:S04]  /*1307c0*/  STL [R1+0x4b38], R28 ;  /* 0x004b381c01007387 */ /* 0x0081e80000100800 */
[----:B0-----:R-:W3:Y:S04]  /*1307d0*/  LDL.LU R28, [R1+0x594] ;  /* 0x00059400011c7983 */ /* 0x001ee80000300800 */
        /* <DEDUP_REMOVED lines=31> */
[----:B0-----:R-:W2:Y:S04]  /*1309d0*/  LDL.LU R28, [R1+0x514] ;  /* 0x00051400011c7983 */ /* 0x001ea80000300800 */
[----:B------:R-:W3:Y:S04]  /*1309e0*/  LDL.LU R4, [R1+0x6c0] ;  /* 0x0006c00001047983 */ /* 0x000ee80000300800 */
[----:B------:R-:W4:Y:S04]  /*1309f0*/  LDL.LU R5, [R1+0x84c] ;  /* 0x00084c0001057983 */ /* 0x000f280000300800 */
[----:B------:R-:W4:Y:S04]  /*130a00*/  LDL.LU R6, [R1+0x848] ;  /* 0x0008480001067983 */ /* 0x000f280000300800 */
        /* <DEDUP_REMOVED lines=23> */
[----:B------:R-:W3:Y:S01]  /*130b80*/  LDL.LU R27, [R1+0x900] ;  /* 0x00090000011b7983 */ /* 0x000ee20000300800 */
[----:B--2---:R-:W-:-:S03]  /*130b90*/  F2FP.BF16.PACK_AB R29, R28, R29 ;  /* 0x0000001d1c1d723e */ /* 0x004fc600000010ff */
[----:B------:R-:W2:Y:S04]  /*130ba0*/  LDL.LU R28, [R1+0x4bb8] ;  /* 0x004bb800011c7983 */ /* 0x000ea80000300800 */
[----:B------:R0:W-:Y:S04]  /*130bb0*/  STL [R1+0x394], R29 ;  /* 0x0003941d01007387 */ /* 0x0001e80000100800 */
[----:B0-----:R-:W2:Y:S02]  /*130bc0*/  LDL.LU R29, [R1+0x4bb4] ;  /* 0x004bb400011d7983 */ /* 0x001ea40000300800 */
[----:B--2---:R-:W-:-:S02]  /*130bd0*/  F2FP.BF16.PACK_AB R29, R28, R29 ;  /* 0x0000001d1c1d723e */ /* 0x004fc400000010ff */
        /* <DEDUP_REMOVED lines=60> */
[----:B------:R-:W3:Y:S04]  /*130fa0*/  LDL.LU R28, [R1+0x4b38] ;  /* 0x004b3800011c7983 */ /* 0x000ee80000300800 */
[----:B------:R-:W-:Y:S01]  /*130fb0*/  STL [R1+0x2c4], R29 ;  /* 0x0002c41d01007387 */ /* 0x000fe20000100800 */
[----:B---3--:R-:W-:Y:S02]  /*130fc0*/  F2FP.BF16.PACK_AB R28, R28, R4 ;  /* 0x000000041c1c723e */ /* 0x008fe400000010ff */
[----:B----4-:R-:W-:Y:S02]  /*130fd0*/  F2FP.BF16.PACK_AB R4, R5, R6 ;  /* 0x000000060504723e */ /* 0x010fe400000010ff */
        /* <DEDUP_REMOVED lines=147> */
[----:B------:R0:W-:Y:S04]  /*131910*/  STL [R1+0x33c], R25 ;  /* 0x00033c1901007387 */ /* 0x0001e80000100800 */
[----:B0-----:R-:W2:Y:S01]  /*131920*/  LDL.LU R25, [R1+0x4ad8] ;  /* 0x004ad80001197983 */ /* 0x001ea20000300800 */
[----:B---3--:R-:W-:-:S03]  /*131930*/  F2FP.BF16.PACK_AB R29, R24, R29 ;  /* 0x0000001d181d723e */ /* 0x008fc600000010ff */
[----:B------:R-:W3:Y:S01]  /*131940*/  LDL.LU R24, [R1+0x4ad4] ;  /* 0x004ad40001187983 */ /* 0x000ee20000300800 */
[----:B----4-:R-:W-:Y:S02]  /*131950*/  F2FP.BF16.PACK_AB R28, R28, R4 ;  /* 0x000000041c1c723e */ /* 0x010fe400000010ff */
[----:B------:R-:W-:Y:S01]  /*131960*/  F2FP.BF16.PACK_AB R5, R5, R6 ;  /* 0x000000060505723e */ /* 0x000fe200000010ff */
[----:B------:R-:W-:Y:S01]  /*131970*/  STL [R1+0x338], R29 ;  /* 0x0003381d01007387 */ /* 0x000fe20000100800 */
[----:B------:R-:W-:Y:S02]  /*131980*/  F2FP.BF16.PACK_AB R4, R7, R8 ;  /* 0x000000080704723e */ /* 0x000fe400000010ff */
[----:B------:R-:W-:Y:S01]  /*131990*/  F2FP.BF16.PACK_AB R6, R9, R12 ;  /* 0x0000000c0906723e */ /* 0x000fe200000010ff */
[----:B------:R-:W-:Y:S01]  /*1319a0*/  STL [R1+0x334], R28 ;  /* 0x0003341c01007387 */ /* 0x000fe20000100800 */
[----:B------:R-:W-:Y:S02]  /*1319b0*/  F2FP.BF16.PACK_AB R27, R22, R27 ;  /* 0x0000001b161b723e */ /* 0x000fe400000010ff */
[----:B------:R-:W-:Y:S01]  /*1319c0*/  F2FP.BF16.PACK_AB R26, R3, R26 ;  /* 0x0000001a031a723e */ /* 0x000fe200000010ff */
[----:B------:R0:W-:Y:S01]  /*1319d0*/  STL [R1+0x330], R5 ;  /* 0x0003300501007387 */ /* 0x0001e20000100800 */
[----:B--2---:R-:W-:-:S02]  /*1319e0*/  F2FP.BF16.PACK_AB R25, R2, R25 ;  /* 0x000000190219723e */ /* 0x004fc400000010ff */
[----:B------:R-:W-:Y:S01]  /*1319f0*/  F2FP.BF16.PACK_AB R3, R18, R19 ;  /* 0x000000131203723e */ /* 0x000fe200000010ff */
[----:B------:R1:W-:Y:S01]  /*131a00*/  STL [R1+0x34c], R4 ;  /* 0x00034c0401007387 */ /* 0x0003e20000100800 */
[----:B------:R-:W-:-:S03]  /*131a10*/  F2FP.BF16.PACK_AB R2, R10, R11 ;  /* 0x0000000b0a02723e */ /* 0x000fc600000010ff */
[----:B------:R-:W-:Y:S01]  /*131a20*/  STL [R1+0x348], R6 ;  /* 0x0003480601007387 */ /* 0x000fe20000100800 */
[----:B0-----:R-:W-:Y:S02]  /*131a30*/  F2FP.BF16.PACK_AB R5, R13, R21 ;  /* 0x000000150d05723e */ /* 0x001fe400000010ff */
[----:B-1----:R-:W-:-:S03]  /*131a40*/  F2FP.BF16.PACK_AB R4, R20, R23 ;  /* 0x000000171404723e */ /* 0x002fc600000010ff */
[----:B------:R-:W-:Y:S04]  /*131a50*/  STL [R1+0x344], R5 ;  /* 0x0003440501007387 */ /* 0x000fe80000100800 */
[----:B------:R-:W-:Y:S04]  /*131a60*/  STL [R1+0x4798], R27 ;  /* 0x0047981b01007387 */ /* 0x000fe80000100800 */
[----:B------:R-:W-:Y:S04]  /*131a70*/  STL [R1+0x340], R4 ;  /* 0x0003400401007387 */ /* 0x000fe80000100800 */
[----:B------:R-:W-:Y:S04]  /*131a80*/  STL [R1+0x479c], R26 ;  /* 0x00479c1a01007387 */ /* 0x000fe80000100800 */
[----:B------:R-:W-:Y:S01]  /*131a90*/  STL [R1+0x47a0], R25 ;  /* 0x0047a01901007387 */ /* 0x000fe20000100800 */
[----:B---3--:R-:W-:-:S02]  /*131aa0*/  F2FP.BF16.PACK_AB R24, R0, R24 ;  /* 0x000000180018723e */ /* 0x008fc400000010ff */
[----:B------:R-:W-:-:S03]  /*131ab0*/  F2FP.BF16.PACK_AB R0, R16, R17 ;  /* 0x000000111000723e */ /* 0x000fc600000010ff */
[----:B------:R0:W-:Y:S04]  /*131ac0*/  STL [R1+0x47a4], R24 ;  /* 0x0047a41801007387 */ /* 0x0001e80000100800 */
[----:B------:R1:W-:Y:S04]  /*131ad0*/  STL [R1+0x6c], R0 ;  /* 0x00006c0001007387 */ /* 0x0003e80000100800 */
[----:B------:R-:W-:Y:S04]  /*131ae0*/  STL [R1+0x68], R3 ;  /* 0x0000680301007387 */ /* 0x000fe80000100800 */
[----:B0-----:R-:W2:Y:S01]  /*131af0*/  LDL.LU R24, [R1+0x728] ;  /* 0x0007280001187983 */ /* 0x001ea20000300800 */
[----:B-1----:R-:W-:-:S03]  /*131b00*/  F2FP.BF16.PACK_AB R0, R14, R15 ;  /* 0x0000000f0e00723e */ /* 0x002fc600000010ff */
        /* <DEDUP_REMOVED lines=169> */
[----:B------:R-:W2:Y:S01]  /*1325a0*/  LDL.LU R25, [R1+0x4a48] ;  /* 0x004a480001197983 */ /* 0x000ea20000300800 */
[----:B---3--:R-:W-:-:S03]  /*1325b0*/  F2FP.BF16.PACK_AB R5, R5, R6 ;  /* 0x000000060505723e */ /* 0x008fc600000010ff */
[----:B------:R0:W-:Y:S01]  /*1325c0*/  STL [R1+0xb8], R24 ;  /* 0x0000b81801007387 */ /* 0x0001e20000100800 */
[----:B------:R-:W-:Y:S02]  /*1325d0*/  F2FP.BF16.PACK_AB R6, R9, R12 ;  /* 0x0000000c0906723e */ /* 0x000fe400000010ff */
[----:B0-----:R-:W-:Y:S02]  /*1325e0*/  F2FP.BF16.PACK_AB R24, R28, R4 ;  /* 0x000000041c18723e */ /* 0x001fe400000010ff */
[----:B------:R-:W-:Y:S02]  /*1325f0*/  F2FP.BF16.PACK_AB R4, R7, R8 ;  /* 0x000000080704723e */ /* 0x000fe400000010ff */
[----:B------:R-:W-:Y:S02]  /*132600*/  F2FP.BF16.PACK_AB R3, R22, R3 ;  /* 0x000000031603723e */ /* 0x000fe400000010ff */
[----:B------:R-:W-:Y:S02]  /*132610*/  F2FP.BF16.PACK_AB R2, R2, R0 ;  /* 0x000000000202723e */ /* 0x000fe400000010ff */
[----:B------:R-:W-:-:S02]  /*132620*/  F2FP.BF16.PACK_AB R0, R16, R17 ;  /* 0x000000111000723e */ /* 0x000fc400000010ff */
[----:B--2---:R-:W-:Y:S02]  /*132630*/  F2FP.BF16.PACK_AB R26, R25, R26 ;  /* 0x0000001a191a723e */ /* 0x004fe400000010ff */
[----:B----4-:R-:W-:-:S03]  /*132640*/  F2FP.BF16.PACK_AB R25, R27, R29 ;  /* 0x0000001d1b19723e */ /* 0x010fc600000010ff */
[----:B------:R-:W-:Y:S04]  /*132650*/  STL [R1+0xb4], R26 ;  /* 0x0000b41a01007387 */ /* 0x000fe80000100800 */
[----:B------:R-:W-:Y:S04]  /*132660*/  STL [R1+0xb0], R25 ;  /* 0x0000b01901007387 */ /* 0x000fe80000100800 */
[----:B------:R-:W-:Y:S04]  /*132670*/  STL [R1+0xcc], R24 ;  /* 0x0000cc1801007387 */ /* 0x000fe80000100800 */
[----:B------:R0:W-:Y:S04]  /*132680*/  STL [R1+0xc8], R5 ;  /* 0x0000c80501007387 */ /* 0x0001e80000100800 */
[----:B------:R1:W-:Y:S01]  /*132690*/  STL [R1+0xc4], R4 ;  /* 0x0000c40401007387 */ /* 0x0003e20000100800 */
[----:B0-----:R-:W-:-:S03]  /*1326a0*/  F2FP.BF16.PACK_AB R5, R13, R21 ;  /* 0x000000150d05723e */ /* 0x001fc600000010ff */
[----:B------:R-:W-:Y:S01]  /*1326b0*/  STL [R1+0xc0], R6 ;  /* 0x0000c00601007387 */ /* 0x000fe20000100800 */
[----:B-1----:R-:W-:-:S03]  /*1326c0*/  F2FP.BF16.PACK_AB R4, R20, R23 ;  /* 0x000000171404723e */ /* 0x002fc600000010ff */
[----:B------:R-:W-:Y:S04]  /*1326d0*/  STL [R1+0xdc], R5 ;  /* 0x0000dc0501007387 */ /* 0x000fe80000100800 */
[----:B------:R-:W-:Y:S04]  /*1326e0*/  STL [R1+0xd8], R4 ;  /* 0x0000d80401007387 */ /* 0x000fe80000100800 */
[----:B------:R0:W-:Y:S04]  /*1326f0*/  STL [R1+0xd4], R3 ;  /* 0x0000d40301007387 */ /* 0x0001e80000100800 */
[----:B------:R1:W-:Y:S01]  /*132700*/  STL [R1+0xd0], R2 ;  /* 0x0000d00201007387 */ /* 0x0003e20000100800 */
[----:B0-----:R-:W-:-:S03]  /*132710*/  F2FP.BF16.PACK_AB R3, R18, R19 ;  /* 0x000000131203723e */ /* 0x001fc600000010ff */
[----:B------:R0:W-:Y:S04]  /*132720*/  STL [R1+0xec], R0 ;  /* 0x0000ec0001007387 */ /* 0x0001e80000100800 */
[----:B------:R-:W-:Y:S04]  /*132730*/  STL [R1+0xe8], R3 ;  /* 0x0000e80301007387 */ /* 0x000fe80000100800 */
[----:B------:R-:W2:Y:S01]  /*132740*/  LDL.LU R24, [R1+0xb08] ;  /* 0x000b080001187983 */ /* 0x000ea20000300800 */
[----:B-1----:R-:W-:Y:S02]  /*132750*/  F2FP.BF16.PACK_AB R2, R10, R11 ;  /* 0x0000000b0a02723e */ /* 0x002fe400000010ff */
[----:B0-----:R-:W-:-:S03]  /*132760*/  F2FP.BF16.PACK_AB R0, R14, R15 ;  /* 0x0000000f0e00723e */ /* 0x001fc600000010ff */
        /* <DEDUP_REMOVED lines=550> */
[----:B----4-:R-:W-:-:S03]  /*1349d0*/  F2FP.BF16.PACK_AB R24, R21, R24 ;  /* 0x000000181518723e */ /* 0x010fc600000010ff */
[----:B------:R0:W-:Y:S01]  /*1349e0*/  STL [R1+0x220], R22 ;  /* 0x0002201601007387 */ /* 0x0001e20000100800 */
[----:B---3--:R-:W-:Y:S02]  /*1349f0*/  F2FP.BF16.PACK_AB R26, R25, R26 ;  /* 0x0000001a191a723e */ /* 0x008fe400000010ff */
[----:B------:R-:W-:Y:S01]  /*134a00*/  F2FP.BF16.PACK_AB R25, R27, R29 ;  /* 0x0000001d1b19723e */ /* 0x000fe200000010ff */
[----:B0-----:R-:W3:Y:S01]  /*134a10*/  LDL.LU R22, [R1+0x48b0] ;  /* 0x0048b00001167983 */ /* 0x001ee20000300800 */
[----:B------:R-:W-:Y:S02]  /*134a20*/  F2FP.BF16.PACK_AB R0, R2, R0 ;  /* 0x000000000200723e */ /* 0x000fe400000010ff */
[----:B------:R-:W-:Y:S02]  /*134a30*/  F2FP.BF16.PACK_AB R2, R18, R19 ;  /* 0x000000131202723e */ /* 0x000fe400000010ff */
[----:B--2---:R-:W-:Y:S02]  /*134a40*/  F2FP.BF16.PACK_AB R20, R23, R20 ;  /* 0x000000141714723e */ /* 0x004fe400000010ff */
[----:B------:R-:W3:Y:S04]  /*134a50*/  LDL.LU R23, [R1+0x48ac] ;  /* 0x0048ac0001177983 */ /* 0x000ee80000300800 */
[----:B------:R0:W-:Y:S04]  /*134a60*/  STL [R1+0x23c], R20 ;  /* 0x00023c1401007387 */ /* 0x0001e80000100800 */
[----:B0-----:R-:W2:Y:S04]  /*134a70*/  LDL.LU R20, [R1+0x48a8] ;  /* 0x0048a80001147983 */ /* 0x001ea80000300800 */
[----:B------:R-:W2:Y:S04]  /*134a80*/  LDL.LU R21, [R1+0x48a4] ;  /* 0x0048a40001157983 */ /* 0x000ea80000300800 */
[----:B------:R0:W-:Y:S04]  /*134a90*/  STL [R1+0x238], R24 ;  /* 0x0002381801007387 */ /* 0x0001e80000100800 */
[----:B------:R-:W-:Y:S01]  /*134aa0*/  STL [R1+0x234], R26 ;  /* 0x0002341a01007387 */ /* 0x000fe20000100800 */
[----:B0-----:R-:W-:-:S02]  /*134ab0*/  F2FP.BF16.PACK_AB R24, R28, R4 ;  /* 0x000000041c18723e */ /* 0x001fc400000010ff */
[----:B------:R-:W-:Y:S01]  /*134ac0*/  F2FP.BF16.PACK_AB R4, R5, R6 ;  /* 0x000000060504723e */ /* 0x000fe200000010ff */
[----:B------:R-:W-:Y:S01]  /*134ad0*/  STL [R1+0x230], R25 ;  /* 0x0002301901007387 */ /* 0x000fe20000100800 */
[----:B------:R-:W-:Y:S02]  /*134ae0*/  F2FP.BF16.PACK_AB R6, R7, R8 ;  /* 0x000000080706723e */ /* 0x000fe400000010ff */
[----:B------:R-:W-:Y:S01]  /*134af0*/  F2FP.BF16.PACK_AB R5, R9, R12 ;  /* 0x0000000c0905723e */ /* 0x000fe200000010ff */
[----:B------:R-:W-:Y:S04]  /*134b00*/  STL [R1+0x24c], R24 ;  /* 0x00024c1801007387 */ /* 0x000fe80000100800 */
[----:B------:R0:W-:Y:S04]  /*134b10*/  STL [R1+0x248], R4 ;  /* 0x0002480401007387 */ /* 0x0001e80000100800 */
[----:B------:R-:W-:Y:S01]  /*134b20*/  STL [R1+0x244], R6 ;  /* 0x0002440601007387 */ /* 0x000fe20000100800 */
[----:B0-----:R-:W-:-:S02]  /*134b30*/  F2FP.BF16.PACK_AB R4, R13, R3 ;  /* 0x000000030d04723e */ /* 0x001fc400000010ff */
[----:B------:R-:W-:Y:S01]  /*134b40*/  F2FP.BF16.PACK_AB R3, R16, R17 ;  /* 0x000000111003723e */ /* 0x000fe200000010ff */
[----:B------:R-:W-:Y:S04]  /*134b50*/  STL [R1+0x240], R5 ;  /* 0x0002400501007387 */ /* 0x000fe80000100800 */
[----:B------:R-:W-:Y:S04]  /*134b60*/  STL [R1+0x25c], R4 ;  /* 0x00025c0401007387 */ /* 0x000fe80000100800 */
[----:B------:R0:W-:Y:S04]  /*134b70*/  STL [R1+0x258], R0 ;  /* 0x0002580001007387 */ /* 0x0001e80000100800 */
[----:B------:R1:W-:Y:S01]  /*134b80*/  STL [R1+0x254], R3 ;  /* 0x0002540301007387 */ /* 0x0003e20000100800 */
[----:B0-----:R-:W-:-:S03]  /*134b90*/  F2FP.BF16.PACK_AB R0, R10, R11 ;  /* 0x0000000b0a00723e */ /* 0x001fc600000010ff */
[----:B------:R3:W-:Y:S01]  /*134ba0*/  STL [R1+0x250], R2 ;  /* 0x0002500201007387 */ /* 0x0007e20000100800 */
[----:B-1----:R-:W-:-:S03]  /*134bb0*/  F2FP.BF16.PACK_AB R3, R14, R15 ;  /* 0x0000000f0e03723e */ /* 0x002fc600000010ff */
[----:B------:R2:W-:Y:S04]  /*134bc0*/  STL [R1+0x26c], R0 ;  /* 0x00026c0001007387 */ /* 0x0005e80000100800 */
[----:B------:R-:W-:Y:S04]  /*134bd0*/  STL [R1+0x268], R3 ;  /* 0x0002680301007387 */ /* 0x000fe80000100800 */
[----:B------:R-:W4:Y:S01]  /*134be0*/  LDL.LU R11, [R1+0xd88] ;  /* 0x000d8800010b7983 */ /* 0x000f220000300800 */
[----:B---3--:R-:W-:-:S05]  /*134bf0*/  F2FP.BF16.PACK_AB R2, R23, R22 ;  /* 0x000000161702723e */ /* 0x008fca00000010ff */
[----:B------:R-:W-:Y:S01]  /*134c00*/  STL [R1+0x264], R2 ;  /* 0x0002640201007387 */ /* 0x000fe20000100800 */
[----:B--2---:R-:W-:-:S03]  /*134c10*/  F2FP.BF16.PACK_AB R0, R21, R20 ;  /* 0x000000141500723e */ /* 0x004fc600000010ff */
[----:B----4-:R0:W-:Y:S04]  /*134c20*/  STL [R1+0x488c], R11 ;  /* 0x00488c0b01007387 */ /* 0x0101e80000100800 */
[----:B------:R-:W-:Y:S04]  /*134c30*/  STL [R1+0x260], R0 ;  /* 0x0002600001007387 */ /* 0x000fe80000100800 */
        /* <DEDUP_REMOVED lines=30> */
[----:B0-----:R-:W3:Y:S01]  /*134e20*/  LDL.LU R12, [R1+0xd64] ;  /* 0x000d6400010c7983 */ /* 0x001ee20000300800 */
[----:B--2---:R-:W-:-:S03]  /*134e30*/  F2FP.BF16.PACK_AB R11, R13, R11 ;  /* 0x0000000b0d0b723e */ /* 0x004fc600000010ff */
[----:B---3--:R0:W-:Y:S04]  /*134e40*/  STL [R1+0x4884], R12 ;  /* 0x0048840c01007387 */ /* 0x0081e80000100800 */
[----:B0-----:R-:W2:Y:S04]  /*134e50*/  LDL.LU R12, [R1+0xd54] ;  /* 0x000d5400010c7983 */ /* 0x001ea80000300800 */
        /* <DEDUP_REMOVED lines=40> */
[----:B0-----:R-:W3:Y:S01]  /*1350e0*/  LDL.LU R11, [R1+0xe04] ;  /* 0x000e0400010b7983 */ /* 0x001ee20000300800 */
[----:B--2---:R-:W-:-:S03]  /*1350f0*/  F2FP.BF16.PACK_AB R13, R12, R13 ;  /* 0x0000000d0c0d723e */ /* 0x004fc600000010ff */
[----:B------:R-:W2:Y:S02]  /*135100*/  LDL.LU R12, [R1+0x4884] ;  /* 0x00488400010c7983 */ /* 0x000ea40000300800 */
[----:B------:R0:W-:Y:S02]  /*135110*/  STL [R1+0x28c], R13 ;  /* 0x00028c0d01007387 */ /* 0x0001e40000100800 */
[----:B0-----:R-:W2:Y:S02]  /*135120*/  LDL.LU R13, [R1+0x4880] ;  /* 0x00488000010d7983 */ /* 0x001ea40000300800 */
[----:B--2---:R-:W-:Y:S02]  /*135130*/  F2FP.BF16.PACK_AB R13, R12, R13 ;  /* 0x0000000d0c0d723e */ /* 0x004fe400000010ff */
[----:B------:R-:W2:Y:S03]  /*135140*/  LDL.LU R12, [R1+0x487c] ;  /* 0x00487c00010c7983 */ /* 0x000ea60000300800 */
[----:B------:R0:W-:Y:S02]  /*135150*/  STL [R1+0x288], R13 ;  /* 0x0002880d01007387 */ /* 0x0001e40000100800 */
[----:B0-----:R-:W2:Y:S02]  /*135160*/  LDL.LU R13, [R1+0x4878] ;  /* 0x00487800010d7983 */ /* 0x001ea40000300800 */
[----:B--2---:R-:W-:-:S02]  /*135170*/  F2FP.BF16.PACK_AB R13, R12, R13 ;  /* 0x0000000d0c0d723e */ /* 0x004fc400000010ff */
[----:B------:R-:W2:Y:S03]  /*135180*/  LDL.LU R12, [R1+0x4874] ;  /* 0x00487400010c7983 */ /* 0x000ea60000300800 */
[----:B------:R0:W-:Y:S02]  /*135190*/  STL [R1+0x284], R13 ;  /* 0x0002840d01007387 */ /* 0x0001e40000100800 */
[----:B0-----:R-:W2:Y:S02]  /*1351a0*/  LDL.LU R13, [R1+0x4870] ;  /* 0x00487000010d7983 */ /* 0x001ea40000300800 */
[----:B--2---:R-:W-:Y:S02]  /*1351b0*/  F2FP.BF16.PACK_AB R13, R12, R13 ;  /* 0x0000000d0c0d723e */ /* 0x004fe400000010ff */
[----:B------:R-:W2:Y:S03]  /*1351c0*/  LDL.LU R12, [R1+0x486c] ;  /* 0x00486c00010c7983 */ /* 0x000ea60000300800 */
[----:B------:R0:W-:Y:S02]  /*1351d0*/  STL [R1+0x280], R13 ;  /* 0x0002800d01007387 */ /* 0x0001e40000100800 */
[----:B0-----:R-:W2:Y:S02]  /*1351e0*/  LDL.LU R13, [R1+0x4868] ;  /* 0x00486800010d7983 */ /* 0x001ea40000300800 */
[----:B--2---:R-:W-:-:S02]  /*1351f0*/  F2FP.BF16.PACK_AB R13, R12, R13 ;  /* 0x0000000d0c0d723e */ /* 0x004fc400000010ff */
[----:B------:R-:W3:Y:S03]  /*135200*/  LDL.LU R12, [R1+0x4864] ;  /* 0x00486400010c7983 */ /* 0x000ee60000300800 */
[----:B------:R0:W-:Y:S02]  /*135210*/  STL [R1+0x29c], R13 ;  /* 0x00029c0d01007387 */ /* 0x0001e40000100800 */
[----:B0-----:R-:W2:Y:S01]  /*135220*/  LDL.LU R13, [R1+0x4860] ;  /* 0x00486000010d7983 */ /* 0x001ea20000300800 */
[----:B----4-:R-:W-:Y:S02]  /*135230*/  F2FP.BF16.PACK_AB R25, R25, R26 ;  /* 0x0000001a1919723e */ /* 0x010fe400000010ff */
[----:B------:R-:W-:Y:S02]  /*135240*/  F2FP.BF16.PACK_AB R23, R28, R23 ;  /* 0x000000171c17723e */ /* 0x000fe400000010ff */
[----:B---3--:R-:W-:-:S02]  /*135250*/  F2FP.BF16.PACK_AB R24, R12, R24 ;  /* 0x000000180c18723e */ /* 0x008fc400000010ff */
[----:B------:R-:W3:Y:S03]  /*135260*/  LDL.LU R12, [R1+0x485c] ;  /* 0x00485c00010c7983 */ /* 0x000ee60000300800 */
[----:B------:R0:W-:Y:S01]  /*135270*/  STL [R1+0x298], R24 ;  /* 0x0002981801007387 */ /* 0x0001e20000100800 */
[----:B------:R-:W-:Y:S02]  /*135280*/  F2FP.BF16.PACK_AB R22, R4, R22 ;  /* 0x000000160416723e */ /* 0x000fe400000010ff */
[----:B------:R-:W-:Y:S01]  /*135290*/  F2FP.BF16.PACK_AB R21, R5, R21 ;  /* 0x000000150515723e */ /* 0x000fe200000010ff */
[----:B------:R-:W-:Y:S01]  /*1352a0*/  STL [R1+0x294], R25 ;  /* 0x0002941901007387 */ /* 0x000fe20000100800 */
[----:B------:R-:W-:Y:S01]  /*1352b0*/  F2FP.BF16.PACK_AB R20, R6, R20 ;  /* 0x000000140614723e */ /* 0x000fe200000010ff */
[----:B------:R-:W-:Y:S01]  /*1352c0*/  STL [R1+0x47a8], R23 ;  /* 0x0047a81701007387 */ /* 0x000fe20000100800 */
[----:B------:R-:W-:-:S02]  /*1352d0*/  F2FP.BF16.PACK_AB R19, R7, R19 ;  /* 0x000000130713723e */ /* 0x000fc400000010ff */
[----:B0-----:R-:W-:Y:S02]  /*1352e0*/  F2FP.BF16.PACK_AB R24, R27, R29 ;  /* 0x0000001d1b18723e */ /* 0x001fe400000010ff */
[----:B------:R-:W-:Y:S02]  /*1352f0*/  F2FP.BF16.PACK_AB R18, R8, R18 ;  /* 0x000000120812723e */ /* 0x000fe400000010ff */
[----:B------:R-:W-:Y:S02]  /*135300*/  F2FP.BF16.PACK_AB R17, R9, R17 ;  /* 0x000000110911723e */ /* 0x000fe400000010ff */
[----:B------:R-:W-:Y:S01]  /*135310*/  F2FP.BF16.PACK_AB R16, R3, R16 ;  /* 0x000000100310723e */ /* 0x000fe200000010ff */
[----:B------:R-:W-:Y:S01]  /*135320*/  STL [R1+0x290], R24 ;  /* 0x0002901801007387 */ /* 0x000fe20000100800 */
[----:B------:R-:W-:Y:S02]  /*135330*/  STL [R1+0x47ac], R22 ;  /* 0x0047ac1601007387 */ /* 0x000fe40000100800 */
[----:B------:R-:W-:Y:S02]  /*135340*/  STL [R1+0x47b0], R21 ;  /* 0x0047b01501007387 */ /* 0x000fe40000100800 */
[----:B------:R-:W-:Y:S01]  /*135350*/  STL [R1+0x47b4], R20 ;  /* 0x0047b41401007387 */ /* 0x000fe20000100800 */
[----:B------:R-:W-:Y:S01]  /*135360*/  F2FP.BF16.PACK_AB R15, R2, R15 ;  /* 0x0000000f020f723e */ /* 0x000fe200000010ff */
[----:B------:R-:W-:Y:S01]  /*135370*/  STL [R1+0x47b8], R19 ;  /* 0x0047b81301007387 */ /* 0x000fe20000100800 */
[----:B------:R-:W-:Y:S01]  /*135380*/  F2FP.BF16.PACK_AB R14, R0, R14 ;  /* 0x0000000e000e723e */ /* 0x000fe200000010ff */
[----:B------:R-:W-:Y:S01]  /*135390*/  STL [R1+0x47bc], R18 ;  /* 0x0047bc1201007387 */ /* 0x000fe20000100800 */
[----:B--2---:R-:W-:Y:S01]  /*1353a0*/  F2FP.BF16.PACK_AB R13, R10, R13 ;  /* 0x0000000d0a0d723e */ /* 0x004fe200000010ff */
[----:B------:R-:W-:Y:S01]  /*1353b0*/  STL [R1+0x47c0], R17 ;  /* 0x0047c01101007387 */ /* 0x000fe20000100800 */
[----:B------:R-:W-:Y:S02]  /*1353c0*/  STL [R1+0x47c4], R16 ;  /* 0x0047c41001007387 */ /* 0x000fe40000100800 */
[----:B------:R-:W-:Y:S02]  /*1353d0*/  STL [R1+0x47c8], R15 ;  /* 0x0047c80f01007387 */ /* 0x000fe40000100800 */
[----:B------:R-:W-:Y:S01]  /*1353e0*/  STL [R1+0x47cc], R14 ;  /* 0x0047cc0e01007387 */ /* 0x000fe20000100800 */
[----:B------:R-:W-:Y:S01]  /*1353f0*/  STL [R1+0x47d0], R13 ;  /* 0x0047d00d01007387 */ /* 0x000fe20000100800 */
[----:B---3--:R-:W-:-:S03]  /*135400*/  F2FP.BF16.PACK_AB R12, R11, R12 ;  /* 0x0000000c0b0c723e */ /* 0x008fc600000010ff */
[----:B------:R-:W2:Y:S01]  /*135410*/  LDL.LU R11, [R1+0xe18] ;  /* 0x000e1800010b7983 */ /* 0x000ea20000300800 */
[----:B------:R-:W3:Y:S03]  /*135420*/  LDL.LU R9, [R1+0xe2c] ;  /* 0x000e2c0001097983 */ /* 0x000ee60000300800 */
        /* <DEDUP_REMOVED lines=8> */
[----:B------:R0:W-:Y:S02]  /*1354b0*/  STL [R1+0x47d4], R12 ;  /* 0x0047d40c01007387 */ /* 0x0001e40000100800 */
        /* <DEDUP_REMOVED lines=26> */
[----:B0-----:R-:W2:Y:S01]  /*135660*/  LDL.LU R12, [R1+0xe44] ;  /* 0x000e4400010c7983 */ /* 0x001ea20000300800 */
[----:B------:R-:W2:Y:S03]  /*135670*/  LDL.LU R13, [R1+0xea4] ;  /* 0x000ea400010d7983 */ /* 0x000ea60000300800 */
        /* <DEDUP_REMOVED lines=24> */
[----:B------:R-:W-:-:S03]  /*135800*/  F2FP.BF16.PACK_AB R11, R9, R11 ;  /* 0x0000000b090b723e */ /* 0x000fc600000010ff */
        /* <DEDUP_REMOVED lines=21> */
[----:B------:R-:W3:Y:S02]  /*135960*/  LDL.LU R9, [R1+0x4858] ;  /* 0x0048580001097983 */ /* 0x000ee40000300800 */
[----:B---3--:R-:W-:-:S02]  /*135970*/  F2FP.BF16.PACK_AB R10, R9, R10 ;  /* 0x0000000a090a723e */ /* 0x008fc400000010ff */
[----:B------:R-:W4:Y:S02]  /*135980*/  LDL.LU R9, [R1+0x4854] ;  /* 0x0048540001097983 */ /* 0x000f240000300800 */
[----:B----4-:R-:W-:Y:S02]  /*135990*/  F2FP.BF16.PACK_AB R9, R8, R9 ;  /* 0x000000090809723e */ /* 0x010fe400000010ff */
[----:B------:R-:W3:Y:S02]  /*1359a0*/  LDL.LU R8, [R1+0x4850] ;  /* 0x0048500001087983 */ /* 0x000ee40000300800 */
[----:B---3--:R-:W-:Y:S02]  /*1359b0*/  F2FP.BF16.PACK_AB R8, R7, R8 ;  /* 0x000000080708723e */ /* 0x008fe400000010ff */
[----:B------:R-:W3:Y:S02]  /*1359c0*/  LDL.LU R7, [R1+0x484c] ;  /* 0x00484c0001077983 */ /* 0x000ee40000300800 */
[----:B---3--:R-:W-:-:S02]  /*1359d0*/  F2FP.BF16.PACK_AB R7, R6, R7 ;  /* 0x000000070607723e */ /* 0x008fc400000010ff */
[----:B------:R-:W3:Y:S02]  /*1359e0*/  LDL.LU R6, [R1+0x4848] ;  /* 0x0048480001067983 */ /* 0x000ee40000300800 */
[----:B---3--:R-:W-:Y:S02]  /*1359f0*/  F2FP.BF16.PACK_AB R6, R5, R6 ;  /* 0x000000060506723e */ /* 0x008fe400000010ff */
[----:B------:R-:W3:Y:S02]  /*135a00*/  LDL.LU R5, [R1+0x4844] ;  /* 0x0048440001057983 */ /* 0x000ee40000300800 */
[----:B---3--:R-:W-:Y:S02]  /*135a10*/  F2FP.BF16.PACK_AB R5, R4, R5 ;  /* 0x000000050405723e */ /* 0x008fe400000010ff */
[----:B------:R-:W3:Y:S02]  /*135a20*/  LDL.LU R4, [R1+0x4840] ;  /* 0x0048400001047983 */ /* 0x000ee40000300800 */
[----:B---3--:R-:W-:-:S02]  /*135a30*/  F2FP.BF16.PACK_AB R4, R12, R4 ;  /* 0x000000040c04723e */ /* 0x008fc400000010ff */
[----:B------:R-:W2:Y:S02]  /*135a40*/  LDL.LU R12, [R1+0x483c] ;  /* 0x00483c00010c7983 */ /* 0x000ea40000300800 */
        /* <DEDUP_REMOVED lines=14> */
[----:B------:R0:W-:Y:S02]  /*135b30*/  STL [R1], R12 ;  /* 0x0000000c01007387 */ /* 0x0001e40000100800 */
        /* <DEDUP_REMOVED lines=35> */
[----:B------:R0:W-:Y:S01]  /*135d70*/  STL [R1+0x3c], R12 ;  /* 0x00003c0c01007387 */ /* 0x0001e20000100800 */
[----:B------:R-:W-:-:S02]  /*135d80*/  F2FP.BF16.PACK_AB R16, R15, R16 ;  /* 0x000000100f10723e */ /* 0x000fc400000010ff */
[----:B------:R-:W-:Y:S02]  /*135d90*/  F2FP.BF16.PACK_AB R18, R17, R18 ;  /* 0x000000121112723e */ /* 0x000fe400000010ff */
[----:B------:R-:W-:Y:S01]  /*135da0*/  F2FP.BF16.PACK_AB R20, R19, R20 ;  /* 0x000000141314723e */ /* 0x000fe200000010ff */
[----:B0-----:R0:W5:Y:S01]  /*135db0*/  LDL.LU R12, [R1+0x47d4] ;  /* 0x0047d400010c7983 */ /* 0x0011620000300800 */
[----:B------:R-:W-:Y:S02]  /*135dc0*/  F2FP.BF16.PACK_AB R22, R21, R22 ;  /* 0x000000161516723e */ /* 0x000fe400000010ff */
[----:B------:R-:W-:Y:S02]  /*135dd0*/  F2FP.BF16.PACK_AB R24, R23, R24 ;  /* 0x000000181718723e */ /* 0x000fe400000010ff */
[----:B------:R-:W-:Y:S02]  /*135de0*/  F2FP.BF16.PACK_AB R26, R25, R26 ;  /* 0x0000001a191a723e */ /* 0x000fe400000010ff */
[----:B------:R-:W-:-:S02]  /*135df0*/  F2FP.BF16.PACK_AB R28, R27, R28 ;  /* 0x0000001c1b1c723e */ /* 0x000fc400000010ff */
[----:B------:R-:W-:Y:S02]  /*135e00*/  F2FP.BF16.PACK_AB R3, R29, R3 ;  /* 0x000000031d03723e */ /* 0x000fe400000010ff */
[----:B--2---:R-:W-:Y:S02]  /*135e10*/  F2FP.BF16.PACK_AB R14, R13, R14 ;  /* 0x0000000e0d0e723e */ /* 0x004fe400000010ff */
[----:B------:R0:W5:Y:S03]  /*135e20*/  LDL.LU R13, [R1+0x47d0] ;  /* 0x0047d000010d7983 */ /* 0x0001660000300800 */
[----:B------:R1:W-:Y:S02]  /*135e30*/  STL [R1+0x38], R14 ;  /* 0x0000380e01007387 */ /* 0x0003e40000100800 */
[----:B-1----:R0:W5:Y:S01]  /*135e40*/  LDL.LU R14, [R1+0x47cc] ;  /* 0x0047cc00010e7983 */ /* 0x0021620000300800 */
[----:B------:R0:W5:Y:S02]  /*135e50*/  LDL.LU R15, [R1+0x47c8] ;  /* 0x0047c800010f7983 */ /* 0x0001640000300800 */
        /* <DEDUP_REMOVED lines=19> */
[----:B-1----:R-:W2:Y:S01]  /*135f90*/  LDL.LU R28, [R1+0x4794] ;  /* 0x00479400011c7983 */ /* 0x002ea20000300800 */
[----:B------:R-:W2:Y:S01]  /*135fa0*/  LDL.LU R29, [R1+0x4790] ;  /* 0x00479000011d7983 */ /* 0x000ea20000300800 */
[----:B------:R-:W-:Y:S01]  /*135fb0*/  F2FP.BF16.PACK_AB R2, R2, R0 ;  /* 0x000000000202723e */ /* 0x000fe200000010ff */
[----:B------:R0:W-:Y:S01]  /*135fc0*/  STL [R1+0x58], R3 ;  /* 0x0000580301007387 */ /* 0x0001e20000100800 */
[----:B--2---:R-:W-:-:S05]  /*135fd0*/  F2FP.BF16.PACK_AB R0, R29, R28 ;  /* 0x0000001c1d00723e */ /* 0x004fca00000010ff */
[----:B------:R0:W-:Y:S01]  /*135fe0*/  STL [R1+0x50], R0 ;  /* 0x0000500001007387 */ /* 0x0001e20000100800 */
[----:B------:R0:W-:Y:S02]  /*135ff0*/  STL [R1+0x54], R2 ;  /* 0x0000540201007387 */ /* 0x0001e40000100800 */
.L_x_0:
[----:B------:R-:W-:Y:S04]  /*136000*/  STL.64 [R1+0x4a70], R6 ;  /* 0x004a700601007387 */ /* 0x000fe80000100a00 */
[----:B-----5:R-:W-:Y:S04]  /*136010*/  STL.64 [R1+0x4a68], R4 ;  /* 0x004a680401007387 */ /* 0x020fe80000100a00 */
[----:B------:R-:W-:Y:S04]  /*136020*/  STL.64 [R1+0x4a60], R10 ;  /* 0x004a600a01007387 */ /* 0x000fe80000100a00 */
[----:B------:R-:W-:Y:S04]  /*136030*/  STL.64 [R1+0x4a58], R8 ;  /* 0x004a580801007387 */ /* 0x000fe80000100a00 */
[----:B------:R-:W-:Y:S04]  /*136040*/  STL.64 [R1+0x4a50], R14 ;  /* 0x004a500e01007387 */ /* 0x000fe80000100a00 */
[----:B------:R1:W-:Y:S04]  /*136050*/  STL.64 [R1+0x4a48], R12 ;  /* 0x004a480c01007387 */ /* 0x0003e80000100a00 */
[----:B-1----:R-:W2:Y:S04]  /*136060*/  LDL.LU R12, [R1+0x20] ;  /* 0x00002000010c7983 */ /* 0x002ea80000300800 */
[----:B------:R-:W2:Y:S04]  /*136070*/  LDL.LU R13, [R1+0x24] ;  /* 0x00002400010d7983 */ /* 0x000ea80000300800 */
[----:B------:R-:W3:Y:S04]  /*136080*/  LDL.LU R14, [R1+0x28] ;  /* 0x00002800010e7983 */ /* 0x000ee80000300800 */
[----:B------:R-:W3:Y:S04]  /*136090*/  LDL.LU R15, [R1+0x2c] ;  /* 0x00002c00010f7983 */ /* 0x000ee80000300800 */
[----:B------:R-:W1:Y:S04]  /*1360a0*/  S2R R29, SR_TID.X ;  /* 0x00000000001d7919 */ /* 0x000e680000002100 */
[----:B------:R-:W-:Y:S06]  /*1360b0*/  BAR.SYNC.DEFER_BLOCKING 0x0 ;  /* 0x0000000000007b1d */ /* 0x000fec0000010000 */
[----:B---3--:R-:W-:Y:S04]  /*1360c0*/  STL.64 [R1+0x4a80], R14 ;  /* 0x004a800e01007387 */ /* 0x008fe80000100a00 */
[----:B--2---:R2:W-:Y:S04]  /*1360d0*/  STL.64 [R1+0x4a78], R12 ;  /* 0x004a780c01007387 */ /* 0x0045e80000100a00 */
[----:B------:R-:W3:Y:S04]  /*1360e0*/  LDL.LU R8, [R1+0x30] ;  /* 0x0000300001087983 */ /* 0x000ee80000300800 */
[----:B------:R-:W3:Y:S04]  /*1360f0*/  LDL.LU R9, [R1+0x34] ;  /* 0x0000340001097983 */ /* 0x000ee80000300800 */
[----:B------:R-:W3:Y:S04]  /*136100*/  LDL.LU R10, [R1+0x38] ;  /* 0x00003800010a7983 */ /* 0x000ee80000300800 */
[----:B------:R-:W3:Y:S04]  /*136110*/  LDL.LU R11, [R1+0x3c] ;  /* 0x00003c00010b7983 */ /* 0x000ee80000300800 */
[----:B--2---:R-:W2:Y:S04]  /*136120*/  LDL.LU R12, [R1+0x50] ;  /* 0x00005000010c7983 */ /* 0x004ea80000300800 */
[----:B------:R-:W2:Y:S04]  /*136130*/  LDL.LU R13, [R1+0x54] ;  /* 0x00005400010d7983 */ /* 0x000ea80000300800 */
[----:B------:R-:W2:Y:S04]  /*136140*/  LDL.LU R14, [R1+0x58] ;  /* 0x00005800010e7983 */ /* 0x000ea80000300800 */
[----:B------:R-:W2:Y:S01]  /*136150*/  LDL.LU R15, [R1+0x5c] ;  /* 0x00005c00010f7983 */ /* 0x000ea20000300800 */
[----:B01----:R-:W-:-:S02]  /*136160*/  IMAD.SHL.U32 R0, R29, 0x20, RZ ;  /* 0x000000201d007824 */ /* 0x003fc400078e00ff */
[----:B------:R-:W-:Y:S01]  /*136170*/  IMAD.SHL.U32 R2, R29, 0x4, RZ ;  /* 0x000000041d027824 */ /* 0x000fe200078e00ff */
[----:B------:R-:W4:Y:S02]  /*136180*/  LDL.LU R4, [R1+0x40] ;  /* 0x0000400001047983 */ /* 0x000f240000300800 */
[----:B------:R-:W-:Y:S02]  /*136190*/  LOP3.LUT R0, R0, 0x60, RZ, 0xc0, !PT ;  /* 0x0000006000007812 */ /* 0x000fe400078ec0ff */
[----:B------:R-:W4:Y:S04]  /*1361a0*/  LDL.LU R5, [R1+0x44] ;  /* 0x0000440001057983 */ /* 0x000f280000300800 */
[----:B------:R-:W4:Y:S01]  /*1361b0*/  LDL.LU R6, [R1+0x48] ;  /* 0x0000480001067983 */ /* 0x000f220000300800 */
[----:B------:R-:W-:-:S03]  /*1361c0*/  LOP3.LUT R0, R0, 0x70, R2, 0x78, !PT ;  /* 0x0000007000007812 */ /* 0x000fc600078e7802 */
[----:B------:R-:W4:Y:S01]  /*1361d0*/  LDL.LU R7, [R1+0x4c] ;  /* 0x00004c0001077983 */ /* 0x000f220000300800 */
[----:B------:R-:W-:-:S03]  /*1361e0*/  IMAD.SHL.U32 R3, R29, 0x400, RZ ;  /* 0x000004001d037824 */ /* 0x000fc600078e00ff */
[----:B------:R-:W-:Y:S01]  /*1361f0*/  STL.64 [R1+0x4a40], R18 ;  /* 0x004a401201007387 */ /* 0x000fe20000100a00 */
[----:B------:R-:W-:-:S03]  /*136200*/  IMAD.SHL.U32 R2, R29, 0x40, RZ ;  /* 0x000000401d027824 */ /* 0x000fc600078e00ff */
[----:B------:R0:W-:Y:S01]  /*136210*/  STL.64 [R1+0x4a38], R16 ;  /* 0x004a381001007387 */ /* 0x0001e20000100a00 */
[----:B------:R-:W-:Y:S02]  /*136220*/  LOP3.LUT R3, R3, 0x6000, RZ, 0xc0, !PT ;  /* 0x0000600003037812 */ /* 0x000fe400078ec0ff */
[----:B------:R-:W-:Y:S01]  /*136230*/  LOP3.LUT R2, R2, 0x1800, RZ, 0xc0, !PT ;  /* 0x0000180002027812 */ /* 0x000fe200078ec0ff */
[----:B0-----:R-:W3:Y:S04]  /*136240*/  LDL.LU R16, [R1+0x10] ;  /* 0x0000100001107983 */ /* 0x001ee80000300800 */
[----:B------:R-:W3:Y:S04]  /*136250*/  LDL.LU R17, [R1+0x14] ;  /* 0x0000140001117983 */ /* 0x000ee80000300800 */
[----:B------:R-:W3:Y:S04]  /*136260*/  LDL.LU R18, [R1+0x18] ;  /* 0x0000180001127983 */ /* 0x000ee80000300800 */
[----:B------:R-:W3:Y:S04]  /*136270*/  LDL.LU R19, [R1+0x1c] ;  /* 0x00001c0001137983 */ /* 0x000ee80000300800 */
[----:B------:R-:W-:Y:S04]  /*136280*/  STL.64 [R1+0x4a30], R22 ;  /* 0x004a301601007387 */ /* 0x000fe80000100a00 */
[----:B------:R0:W-:Y:S01]  /*136290*/  STL.64 [R1+0x4a28], R20 ;  /* 0x004a281401007387 */ /* 0x0001e20000100a00 */
[----:B------:R-:W-:-:S03]  /*1362a0*/  IADD3 R0, R0, R3, R2 ;  /* 0x0000000300007210 */ /* 0x000fc60007ffe002 */
[----:B0-----:R-:W3:Y:S04]  /*1362b0*/  LDL.LU R20, [R1] ;  /* 0x0000000001147983 */ /* 0x001ee80000300800 */
[----:B------:R-:W3:Y:S04]  /*1362c0*/  LDL.LU R21, [R1+0x4] ;  /* 0x0000040001157983 */ /* 0x000ee80000300800 */
[----:B------:R-:W3:Y:S04]  /*1362d0*/  LDL.LU R22, [R1+0x8] ;  /* 0x0000080001167983 */ /* 0x000ee80000300800 */
[----:B------:R-:W3:Y:S04]  /*1362e0*/  LDL.LU R23, [R1+0xc] ;  /* 0x00000c0001177983 */ /* 0x000ee80000300800 */
[----:B------:R-:W-:Y:S04]  /*1362f0*/  STL.64 [R1+0x48b0], R26 ;  /* 0x0048b01a01007387 */ /* 0x000fe80000100a00 */
[----:B------:R0:W-:Y:S04]  /*136300*/  STL.64 [R1+0x48a8], R24 ;  /* 0x0048a81801007387 */ /* 0x0001e80000100a00 */
[----:B0-----:R-:W3:Y:S04]  /*136310*/  LDL.LU R24, [R1+0x250] ;  /* 0x0002500001187983 */ /* 0x001ee80000300800 */
[----:B------:R-:W3:Y:S04]  /*136320*/  LDL.LU R25, [R1+0x254] ;  /* 0x0002540001197983 */ /* 0x000ee80000300800 */
[----:B------:R-:W3:Y:S04]  /*136330*/  LDL.LU R26, [R1+0x258] ;  /* 0x00025800011a7983 */ /* 0x000ee80000300800 */
[----:B------:R-:W3:Y:S04]  /*136340*/  LDL.LU R27, [R1+0x25c] ;  /* 0x00025c00011b7983 */ /* 0x000ee80000300800 */
[----:B--2---:R0:W-:Y:S04]  /*136350*/  STS.128 [R0], R12 ;  /* 0x0000000c00007388 */ /* 0x0041e80000000c00 */
[----:B0-----:R-:W2:Y:S04]  /*136360*/  LDL.LU.64 R14, [R1+0x4a80] ;  /* 0x004a8000010e7983 */ /* 0x001ea80000300a00 */
[----:B------:R-:W2:Y:S04]  /*136370*/  LDL.LU.64 R12, [R1+0x4a78] ;  /* 0x004a7800010c7983 */ /* 0x000ea80000300a00 */
[----:B----4-:R0:W-:Y:S04]  /*136380*/  STS.128 [R0+0x80], R4 ;  /* 0x0000800400007388 */ /* 0x0101e80000000c00 */
[----:B---3--:R1:W-:Y:S04]  /*136390*/  STS.128 [R0+0x100], R8 ;  /* 0x0001000800007388 */ /* 0x0083e80000000c00 */
[----:B0-----:R-:W3:Y:S04]  /*1363a0*/  LDL.LU.64 R6, [R1+0x4a70] ;  /* 0x004a700001067983 */ /* 0x001ee80000300a00 */
[----:B------:R-:W3:Y:S04]  /*1363b0*/  LDL.LU.64 R4, [R1+0x4a68] ;  /* 0x004a680001047983 */ /* 0x000ee80000300a00 */
[----:B-1----:R-:W4:Y:S04]  /*1363c0*/  LDL.LU.64 R10, [R1+0x4a60] ;  /* 0x004a6000010a7983 */ /* 0x002f280000300a00 */
[----:B------:R-:W4:Y:S04]  /*1363d0*/  LDL.LU.64 R8, [R1+0x4a58] ;  /* 0x004a580001087983 */ /* 0x000f280000300a00 */
[----:B------:R-:W-:Y:S04]  /*1363e0*/  STS.128 [R0+0x200], R16 ;  /* 0x0002001000007388 */ /* 0x000fe80000000c00 */
[----:B--2---:R0:W-:Y:S04]  /*1363f0*/  STS.128 [R0+0x180], R12 ;  /* 0x0001800c00007388 */ /* 0x0041e80000000c00 */
[----:B0-----:R-:W2:Y:S04]  /*136400*/  LDL.LU.64 R14, [R1+0x4a50] ;  /* 0x004a5000010e7983 */ /* 0x001ea80000300a00 */
[----:B------:R-:W2:Y:S04]  /*136410*/  LDL.LU.64 R12, [R1+0x4a48] ;  /* 0x004a4800010c7983 */ /* 0x000ea80000300a00 */
[----:B------:R-:W2:Y:S04]  /*136420*/  LDL.LU.64 R18, [R1+0x4a40] ;  /* 0x004a400001127983 */ /* 0x000ea80000300a00 */
[----:B------:R-:W2:Y:S04]  /*136430*/  LDL.LU.64 R16, [R1+0x4a38] ;  /* 0x004a380001107983 */ /* 0x000ea80000300a00 */
[----:B------:R0:W-:Y:S04]  /*136440*/  STS.128 [R0+0x280], R20 ;  /* 0x0002801400007388 */ /* 0x0001e80000000c00 */
[----:B---3--:R1:W-:Y:S04]  /*136450*/  STS.128 [R0+0x300], R4 ;  /* 0x0003000400007388 */ /* 0x0083e80000000c00 */
[----:B----4-:R3:W-:Y:S04]  /*136460*/  STS.128 [R0+0x380], R8 ;  /* 0x0003800800007388 */ /* 0x0107e80000000c00 */
[----:B0-----:R-:W4:Y:S04]  /*136470*/  LDL.LU.64 R22, [R1+0x4a30] ;  /* 0x004a300001167983 */ /* 0x001f280000300a00 */
[----:B------:R-:W4:Y:S04]  /*136480*/  LDL.LU.64 R20, [R1+0x4a28] ;  /* 0x004a280001147983 */ /* 0x000f280000300a00 */
[----:B-1----:R-:W4:Y:S04]  /*136490*/  LDL.LU R4, [R1+0x260] ;  /* 0x0002600001047983 */ /* 0x002f280000300800 */
[----:B------:R-:W4:Y:S04]  /*1364a0*/  LDL.LU R5, [R1+0x264] ;  /* 0x0002640001057983 */ /* 0x000f280000300800 */
[----:B------:R-:W4:Y:S04]  /*1364b0*/  LDL.LU R6, [R1+0x268] ;  /* 0x0002680001067983 */ /* 0x000f280000300800 */
[----:B------:R-:W4:Y:S04]  /*1364c0*/  LDL.LU R7, [R1+0x26c] ;  /* 0x00026c0001077983 */ /* 0x000f280000300800 */
[----:B---3--:R-:W3:Y:S04]  /*1364d0*/  LDL.LU R8, [R1+0x270] ;  /* 0x0002700001087983 */ /* 0x008ee80000300800 */
[----:B------:R-:W3:Y:S04]  /*1364e0*/  LDL.LU R9, [R1+0x274] ;  /* 0x0002740001097983 */ /* 0x000ee80000300800 */
[----:B------:R-:W3:Y:S04]  /*1364f0*/  LDL.LU R10, [R1+0x278] ;  /* 0x00027800010a7983 */ /* 0x000ee80000300800 */
[----:B------:R-:W3:Y:S04]  /*136500*/  LDL.LU R11, [R1+0x27c] ;  /* 0x00027c00010b7983 */ /* 0x000ee80000300800 */
[----:B--2---:R0:W-:Y:S04]  /*136510*/  STS.128 [R0+0x400], R12 ;  /* 0x0004000c00007388 */ /* 0x0041e80000000c00 */
[----:B------:R1:W-:Y:S04]  /*136520*/  STS.128 [R0+0x480], R16 ;  /* 0x0004801000007388 */ /* 0x0003e80000000c00 */
[----:B0-----:R-:W2:Y:S04]  /*136530*/  LDL.LU R12, [R1+0x280] ;  /* 0x00028000010c7983 */ /* 0x001ea80000300800 */
[----:B------:R-:W2:Y:S04]  /*136540*/  LDL.LU R13, [R1+0x284] ;  /* 0x00028400010d7983 */ /* 0x000ea80000300800 */
[----:B------:R-:W2:Y:S04]  /*136550*/  LDL.LU R14, [R1+0x288] ;  /* 0x00028800010e7983 */ /* 0x000ea80000300800 */
[----:B------:R-:W2:Y:S04]  /*136560*/  LDL.LU R15, [R1+0x28c] ;  /* 0x00028c00010f7983 */ /* 0x000ea80000300800 */
[----:B-1----:R-:W2:Y:S04]  /*136570*/  LDL.LU R16, [R1+0x290] ;  /* 0x0002900001107983 */ /* 0x002ea80000300800 */
[----:B------:R-:W2:Y:S04]  /*136580*/  LDL.LU R17, [R1+0x294] ;  /* 0x0002940001117983 */ /* 0x000ea80000300800 */
[----:B------:R-:W2:Y:S04]  /*136590*/  LDL.LU R18, [R1+0x298] ;  /* 0x0002980001127983 */ /* 0x000ea80000300800 */
[----:B------:R-:W2:Y:S01]  /*1365a0*/  LDL.LU R19, [R1+0x29c] ;  /* 0x00029c0001137983 */ /* 0x000ea20000300800 */
[----:B------:R-:W-:-:S03]  /*1365b0*/  LOP3.LUT R28, R29, 0x7f, RZ, 0xc0, !PT ;  /* 0x0000007f1d1c7812 */ /* 0x000fc600078ec0ff */
[----:B----4-:R0:W-:Y:S04]  /*1365c0*/  STS.128 [R0+0x500], R20 ;  /* 0x0005001400007388 */ /* 0x0101e80000000c00 */
[----:B------:R1:W-:Y:S04]  /*1365d0*/  STS.128 [R0+0x700], R4 ;  /* 0x0007000400007388 */ /* 0x0003e80000000c00 */
[----:B------:R-:W-:Y:S04]  /*1365e0*/  STS.128 [R0+0x780], R24 ;  /* 0x0007801800007388 */ /* 0x000fe80000000c00 */
[----:B---3--:R-:W-:Y:S01]  /*1365f0*/  STS.128 [R0+0x680], R8 ;  /* 0x0006800800007388 */ /* 0x008fe20000000c00 */
[----:B0-----:R-:W-:-:S03]  /*136600*/  IMAD.SHL.U32 R20, R29, 0x1000, RZ ;  /* 0x000010001d147824 */ /* 0x001fc600078e00ff */
[----:B-1----:R-:W3:Y:S02]  /*136610*/  LDL.LU R4, [R1+0x160] ;  /* 0x0001600001047983 */ /* 0x002ee40000300800 */
[----:B------:R-:W-:-:S05]  /*136620*/  LOP3.LUT R20, R20, 0x6000, RZ, 0xc0, !PT ;  /* 0x0000600014147812 */ /* 0x000fca00078ec0ff */
[----:B------:R-:W-:-:S05]  /*136630*/  IMAD R20, R28, 0x10, R20 ;  /* 0x000000101c147824 */ /* 0x000fca00078e0214 */
[C---:B------:R-:W-:Y:S02]  /*136640*/  LOP3.LUT R28, R20.reuse, 0x20, RZ, 0x3c, !PT ;  /* 0x00000020141c7812 */ /* 0x040fe400078e3cff */
[C---:B------:R-:W-:Y:S02]  /*136650*/  LOP3.LUT R29, R20.reuse, 0x40, RZ, 0x3c, !PT ;  /* 0x00000040141d7812 */ /* 0x040fe400078e3cff */
[C---:B------:R-:W-:Y:S01]  /*136660*/  LOP3.LUT R2, R20.reuse, 0x60, RZ, 0x3c, !PT ;  /* 0x0000006014027812 */ /* 0x040fe200078e3cff */
[----:B--2---:R-:W-:Y:S04]  /*136670*/  STS.128 [R0+0x600], R12 ;  /* 0x0006000c00007388 */ /* 0x004fe80000000c00 */
[----:B------:R-:W-:Y:S04]  /*136680*/  STS.128 [R0+0x580], R16 ;  /* 0x0005801000007388 */ /* 0x000fe80000000c00 */
[----:B------:R-:W-:Y:S06]  /*136690*/  BAR.SYNC.DEFER_BLOCKING 0x0 ;  /* 0x0000000000007b1d */ /* 0x000fec0000010000 */
[----:B------:R-:W0:Y:S04]  /*1366a0*/  LDS.128 R12, [R20] ;  /* 0x00000000140c7984 */ /* 0x000e280000000c00 */
[----:B------:R-:W1:Y:S04]  /*1366b0*/  LDS.128 R8, [R20+0x800] ;  /* 0x0008000014087984 */ /* 0x000e680000000c00 */
[----:B0-----:R-:W-:Y:S04]  /*1366c0*/  STL.64 [R1], R12 ;  /* 0x0000000c01007387 */ /* 0x001fe80000100a00 */
[----:B------:R-:W-:Y:S04]  /*1366d0*/  STL.64 [R1+0x8], R14 ;  /* 0x0000080e01007387 */ /* 0x000fe80000100a00 */
[----:B-1----:R0:W-:Y:S04]  /*1366e0*/  STL.64 [R1+0x40], R8 ;  /* 0x0000400801007387 */ /* 0x0021e80000100a00 */
[----:B------:R1:W-:Y:S04]  /*1366f0*/  STL.64 [R1+0x48], R10 ;  /* 0x0000480a01007387 */ /* 0x0003e80000100a00 */
[----:B------:R-:W3:Y:S04]  /*136700*/  LDL.LU R5, [R1+0x164] ;  /* 0x0001640001057983 */ /* 0x000ee80000300800 */
[----:B------:R-:W2:Y:S04]  /*136710*/  LDL.LU R6, [R1+0x168] ;  /* 0x0001680001067983 */ /* 0x000ea80000300800 */
[----:B------:R-:W2:Y:S04]  /*136720*/  LDL.LU R7, [R1+0x16c] ;  /* 0x00016c0001077983 */ /* 0x000ea80000300800 */
[----:B--2---:R-:W-:Y:S04]  /*136730*/  STL.64 [R1+0x4970], R6 ;  /* 0x0049700601007387 */ /* 0x004fe80000100a00 */
[----:B---3--:R2:W-:Y:S04]  /*136740*/  STL.64 [R1+0x4968], R4 ;  /* 0x0049680401007387 */ /* 0x0085e80000100a00 */
[----:B0-----:R-:W3:Y:S04]  /*136750*/  LDL.LU R8, [R1+0x170] ;  /* 0x0001700001087983 */ /* 0x001ee80000300800 */
[----:B------:R-:W3:Y:S04]  /*136760*/  LDL.LU R9, [R1+0x174] ;  /* 0x0001740001097983 */ /* 0x000ee80000300800 */
[----:B-1----:R-:W4:Y:S04]  /*136770*/  LDL.LU R10, [R1+0x178] ;  /* 0x00017800010a7983 */ /* 0x002f280000300800 */
[----:B------:R-:W4:Y:S04]  /*136780*/  LDL.LU R11, [R1+0x17c] ;  /* 0x00017c00010b7983 */ /* 0x000f280000300800 */
[----:B----4-:R-:W-:Y:S04]  /*136790*/  STL.64 [R1+0x4980], R10 ;  /* 0x0049800a01007387 */ /* 0x010fe80000100a00 */
[----:B---3--:R0:W-:Y:S04]  /*1367a0*/  STL.64 [R1+0x4978], R8 ;  /* 0x0049780801007387 */ /* 0x0081e80000100a00 */
[----:B------:R-:W3:Y:S04]  /*1367b0*/  LDL.LU R12, [R1+0x180] ;  /* 0x00018000010c7983 */ /* 0x000ee80000300800 */
[----:B------:R-:W3:Y:S04]  /*1367c0*/  LDL.LU R13, [R1+0x184] ;  /* 0x00018400010d7983 */ /* 0x000ee80000300800 */
[----:B------:R-:W4:Y:S04]  /*1367d0*/  LDL.LU R14, [R1+0x188] ;  /* 0x00018800010e7983 */ /* 0x000f280000300800 */
[----:B------:R-:W4:Y:S04]  /*1367e0*/  LDL.LU R15, [R1+0x18c] ;  /* 0x00018c00010f7983 */ /* 0x000f280000300800 */
[----:B----4-:R-:W-:Y:S04]  /*1367f0*/  STL.64 [R1+0x4990], R14 ;  /* 0x0049900e01007387 */ /* 0x010fe80000100a00 */
[----:B---3--:R1:W-:Y:S04]  /*136800*/  STL.64 [R1+0x4988], R12 ;  /* 0x0049880c01007387 */ /* 0x0083e80000100a00 */
[----:B--2---:R-:W2:Y:S04]  /*136810*/  LDL.LU R4, [R1+0x1a0] ;  /* 0x0001a00001047983 */ /* 0x004ea80000300800 */
[----:B------:R-:W2:Y:S04]  /*136820*/  LDL.LU R5, [R1+0x1a4] ;  /* 0x0001a40001057983 */ /* 0x000ea80000300800 */
[----:B------:R-:W3:Y:S04]  /*136830*/  LDL.LU R6, [R1+0x1a8] ;  /* 0x0001a80001067983 */ /* 0x000ee80000300800 */
[----:B------:R-:W3:Y:S04]  /*136840*/  LDL.LU R7, [R1+0x1ac] ;  /* 0x0001ac0001077983 */ /* 0x000ee80000300800 */
[----:B---3--:R-:W-:Y:S04]  /*136850*/  STL.64 [R1+0x49a0], R6 ;  /* 0x0049a00601007387 */ /* 0x008fe80000100a00 */
[----:B--2---:R-:W-:Y:S04]  /*136860*/  STL.64 [R1+0x4998], R4 ;  /* 0x0049980401007387 */ /* 0x004fe80000100a00 */
[----:B0-----:R-:W2:Y:S04]  /*136870*/  LDL.LU R8, [R1+0x1b0] ;  /* 0x0001b00001087983 */ /* 0x001ea80000300800 */
[----:B------:R-:W2:Y:S04]  /*136880*/  LDL.LU R9, [R1+0x1b4] ;  /* 0x0001b40001097983 */ /* 0x000ea80000300800 */
[----:B------:R-:W3:Y:S04]  /*136890*/  LDL.LU R10, [R1+0x1b8] ;  /* 0x0001b800010a7983 */ /* 0x000ee80000300800 */
[----:B------:R-:W3:Y:S04]  /*1368a0*/  LDL.LU R11, [R1+0x1bc] ;  /* 0x0001bc00010b7983 */ /* 0x000ee80000300800 */
[----:B---3--:R-:W-:Y:S04]  /*1368b0*/  STL.64 [R1+0x49b0], R10 ;  /* 0x0049b00a01007387 */ /* 0x008fe80000100a00 */
[----:B--2---:R0:W-:Y:S04]  /*1368c0*/  STL.64 [R1+0x49a8], R8 ;  /* 0x0049a80801007387 */ /* 0x0041e80000100a00 */
[----:B-1----:R-:W2:Y:S04]  /*1368d0*/  LDL.LU R12, [R1+0x1c0] ;  /* 0x0001c000010c7983 */ /* 0x002ea80000300800 */
        /* <DEDUP_REMOVED lines=40> */
[----:B--2---:R-:W-:Y:S04]  /*136b60*/  STL.64 [R1+0x4a18], R8 ;  /* 0x004a180801007387 */ /* 0x004fe80000100a00 */
[----:B------:R-:W0:Y:S04]  /*136b70*/  LDS.128 R8, [R20+0x1000] ;  /* 0x0010000014087984 */ /* 0x000e280000000c00 */
[----:B------:R-:W2:Y:S04]  /*136b80*/  LDL.LU R12, [R1+0x210] ;  /* 0x00021000010c7983 */ /* 0x000ea80000300800 */
[----:B------:R-:W2:Y:S04]  /*136b90*/  LDL.LU R13, [R1+0x214] ;  /* 0x00021400010d7983 */ /* 0x000ea80000300800 */
[----:B------:R-:W2:Y:S04]  /*136ba0*/  LDL.LU R14, [R1+0x218] ;  /* 0x00021800010e7983 */ /* 0x000ea80000300800 */
[----:B------:R-:W2:Y:S04]  /*136bb0*/  LDL.LU R15, [R1+0x21c] ;  /* 0x00021c00010f7983 */ /* 0x000ea80000300800 */
[----:B------:R-:W3:Y:S04]  /*136bc0*/  LDL.LU R4, [R1+0x1d0] ;  /* 0x0001d00001047983 */ /* 0x000ee80000300800 */
[----:B------:R-:W3:Y:S04]  /*136bd0*/  LDL.LU R5, [R1+0x1d4] ;  /* 0x0001d40001057983 */ /* 0x000ee80000300800 */
[----:B------:R-:W3:Y:S04]  /*136be0*/  LDL.LU R6, [R1+0x1d8] ;  /* 0x0001d80001067983 */ /* 0x000ee80000300800 */
[----:B------:R-:W3:Y:S04]  /*136bf0*/  LDL.LU R7, [R1+0x1dc] ;  /* 0x0001dc0001077983 */ /* 0x000ee80000300800 */
[----:B------:R-:W4:Y:S04]  /*136c00*/  LDL.LU R16, [R1+0x190] ;  /* 0x0001900001107983 */ /* 0x000f280000300800 */
[----:B------:R-:W4:Y:S04]  /*136c10*/  LDL.LU R17, [R1+0x194] ;  /* 0x0001940001117983 */ /* 0x000f280000300800 */
[----:B------:R-:W4:Y:S04]  /*136c20*/  LDL.LU R18, [R1+0x198] ;  /* 0x0001980001127983 */ /* 0x000f280000300800 */
[----:B------:R-:W4:Y:S04]  /*136c30*/  LDL.LU R19, [R1+0x19c] ;  /* 0x00019c0001137983 */ /* 0x000f280000300800 */
[----:B------:R-:W2:Y:S04]  /*136c40*/  LDL.LU R24, [R1+0x150] ;  /* 0x0001500001187983 */ /* 0x000ea80000300800 */
[----:B------:R-:W2:Y:S04]  /*136c50*/  LDL.LU R25, [R1+0x154] ;  /* 0x0001540001197983 */ /* 0x000ea80000300800 */
[----:B------:R-:W2:Y:S04]  /*136c60*/  LDL.LU R26, [R1+0x158] ;  /* 0x00015800011a7983 */ /* 0x000ea80000300800 */
[----:B------:R-:W2:Y:S04]  /*136c70*/  LDL.LU R27, [R1+0x15c] ;  /* 0x00015c00011b7983 */ /* 0x000ea80000300800 */
[----:B0-----:R-:W-:Y:S04]  /*136c80*/  STL.64 [R1+0x270], R8 ;  /* 0x0002700801007387 */ /* 0x001fe80000100a00 */
[----:B------:R-:W-:Y:S04]  /*136c90*/  STL.64 [R1+0x278], R10 ;  /* 0x0002780a01007387 */ /* 0x000fe80000100a00 */
[----:B------:R-:W0:Y:S04]  /*136ca0*/  LDS.128 R8, [R20+0x1800] ;  /* 0x0018000014087984 */ /* 0x000e280000000c00 */
[----:B0-----:R-:W-:Y:S04]  /*136cb0*/  STL.64 [R1+0x3b0], R8 ;  /* 0x0003b00801007387 */ /* 0x001fe80000100a00 */
[----:B------:R-:W-:Y:S04]  /*136cc0*/  STL.64 [R1+0x3b8], R10 ;  /* 0x0003b80a01007387 */ /* 0x000fe80000100a00 */
[----:B------:R-:W0:Y:S04]  /*136cd0*/  LDS.128 R8, [R28] ;  /* 0x000000001c087984 */ /* 0x000e280000000c00 */
[----:B0-----:R-:W-:Y:S04]  /*136ce0*/  STL.64 [R1+0x10], R8 ;  /* 0x0000100801007387 */ /* 0x001fe80000100a00 */
[----:B------:R-:W-:Y:S04]  /*136cf0*/  STL.64 [R1+0x18], R10 ;  /* 0x0000180a01007387 */ /* 0x000fe80000100a00 */
[----:B------:R-:W0:Y:S04]  /*136d00*/  LDS.128 R8, [R28+0x800] ;  /* 0x000800001c087984 */ /* 0x000e280000000c00 */
        /* <DEDUP_REMOVED lines=30> */
[----:B------:R-:W-:Y:S06]  /*136ef0*/  BAR.SYNC.DEFER_BLOCKING 0x0 ;  /* 0x0000000000007b1d */ /* 0x000fec0000010000 */
[----:B0-----:R-:W-:Y:S04]  /*136f00*/  STL.64 [R1+0x3e0], R8 ;  /* 0x0003e00801007387 */ /* 0x001fe80000100a00 */
[----:B------:R0:W-:Y:S04]  /*136f10*/  STL.64 [R1+0x3e8], R10 ;  /* 0x0003e80a01007387 */ /* 0x0001e80000100a00 */
[----:B0-----:R-:W2:Y:S04]  /*136f20*/  LDL.LU.64 R10, [R1+0x4a20] ;  /* 0x004a2000010a7983 */ /* 0x001ea80000300a00 */
[----:B------:R-:W2:Y:S04]  /*136f30*/  LDL.LU.64 R8, [R1+0x4a18] ;  /* 0x004a180001087983 */ /* 0x000ea80000300a00 */
[----:B--2---:R0:W-:Y:S04]  /*136f40*/  STS.128 [R0], R8 ;  /* 0x0000000800007388 */ /* 0x0041e80000000c00 */
[----:B0-----:R-:W2:Y:S04]  /*136f50*/  LDL.LU.64 R10, [R1+0x4a10] ;  /* 0x004a1000010a7983 */ /* 0x001ea80000300a00 */
[----:B------:R-:W2:Y:S04]  /*136f60*/  LDL.LU.64 R8, [R1+0x4a08] ;  /* 0x004a080001087983 */ /* 0x000ea80000300a00 */
[----:B--2---:R0:W-:Y:S04]  /*136f70*/  STS.128 [R0+0x80], R8 ;  /* 0x0000800800007388 */ /* 0x0041e80000000c00 */
[----:B0-----:R-:W2:Y:S04]  /*136f80*/  LDL.LU.64 R10, [R1+0x4a00] ;  /* 0x004a0000010a7983 */ /* 0x001ea80000300a00 */
[----:B------:R-:W2:Y:S04]  /*136f90*/  LDL.LU.64 R8, [R1+0x49f8] ;  /* 0x0049f80001087983 */ /* 0x000ea80000300a00 */
[----:B--2---:R0:W-:Y:S04]  /*136fa0*/  STS.128 [R0+0x100], R8 ;  /* 0x0001000800007388 */ /* 0x0041e80000000c00 */
[----:B0-----:R-:W2:Y:S04]  /*136fb0*/  LDL.LU.64 R10, [R1+0x49f0] ;  /* 0x0049f000010a7983 */ /* 0x001ea80000300a00 */
[----:B------:R-:W2:Y:S04]  /*136fc0*/  LDL.LU.64 R8, [R1+0x49e8] ;  /* 0x0049e80001087983 */ /* 0x000ea80000300a00 */
[----:B------:R0:W-:Y:S04]  /*136fd0*/  STS.128 [R0+0x180], R12 ;  /* 0x0001800c00007388 */ /* 0x0001e80000000c00 */
[----:B0-----:R-:W3:Y:S04]  /*136fe0*/  LDL.LU.64 R14, [R1+0x49e0] ;  /* 0x0049e000010e7983 */ /* 0x001ee80000300a00 */
[----:B------:R-:W3:Y:S04]  /*136ff0*/  LDL.LU.64 R12, [R1+0x49d8] ;  /* 0x0049d800010c7983 */ /* 0x000ee80000300a00 */
[----:B--2---:R0:W-:Y:S04]  /*137000*/  STS.128 [R0+0x200], R8 ;  /* 0x0002000800007388 */ /* 0x0041e80000000c00 */
[----:B0-----:R-:W2:Y:S04]  /*137010*/  LDL.LU.64 R10, [R1+0x49d0] ;  /* 0x0049d000010a7983 */ /* 0x001ea80000300a00 */
[----:B------:R-:W2:Y:S04]  /*137020*/  LDL.LU.64 R8, [R1+0x49c8] ;  /* 0x0049c80001087983 */ /* 0x000ea80000300a00 */
[----:B---3--:R0:W-:Y:S04]  /*137030*/  STS.128 [R0+0x280], R12 ;  /* 0x0002800c00007388 */ /* 0x0081e80000000c00 */
[----:B------:R-:W-:Y:S04]  /*137040*/  STS.128 [R0+0x380], R4 ;  /* 0x0003800400007388 */ /* 0x000fe80000000c00 */
[----:B0-----:R-:W3:Y:S04]  /*137050*/  LDL.LU.64 R14, [R1+0x49c0] ;  /* 0x0049c000010e7983 */ /* 0x001ee80000300a00 */
[----:B------:R-:W3:Y:S04]  /*137060*/  LDL.LU.64 R12, [R1+0x49b8] ;  /* 0x0049b800010c7983 */ /* 0x000ee80000300a00 */
[----:B--2---:R0:W-:Y:S04]  /*137070*/  STS.128 [R0+0x300], R8 ;  /* 0x0003000800007388 */ /* 0x0041e80000000c00 */
[----:B0-----:R-:W2:Y:S04]  /*137080*/  LDL.LU.64 R10, [R1+0x49b0] ;  /* 0x0049b000010a7983 */ /* 0x001ea80000300a00 */
[----:B------:R-:W2:Y:S04]  /*137090*/  LDL.LU.64 R8, [R1+0x49a8] ;  /* 0x0049a80001087983 */ /* 0x000ea80000300a00 */
[----:B------:R-:W4:Y:S04]  /*1370a0*/  LDL.LU.64 R6, [R1+0x49a0] ;  /* 0x0049a00001067983 */ /* 0x000f280000300a00 */
[----:B------:R-:W4:Y:S04]  /*1370b0*/  LDL.LU.64 R4, [R1+0x4998] ;  /* 0x0049980001047983 */ /* 0x000f280000300a00 */
[----:B---3--:R0:W-:Y:S04]  /*1370c0*/  STS.128 [R0+0x400], R12 ;  /* 0x0004000c00007388 */ /* 0x0081e80000000c00 */
[----:B0-----:R-:W3:Y:S04]  /*1370d0*/  LDL.LU.64 R14, [R1+0x4990] ;  /* 0x00499000010e7983 */ /* 0x001ee80000300a00 */
[----:B------:R-:W3:Y:S04]  /*1370e0*/  LDL.LU.64 R12, [R1+0x4988] ;  /* 0x00498800010c7983 */ /* 0x000ee80000300a00 */
[----:B--2---:R0:W-:Y:S04]  /*1370f0*/  STS.128 [R0+0x480], R8 ;  /* 0x0004800800007388 */ /* 0x0041e80000000c00 */
[----:B----4-:R1:W-:Y:S04]  /*137100*/  STS.128 [R0+0x500], R4 ;  /* 0x0005000400007388 */ /* 0x0103e80000000c00 */
[----:B0-----:R-:W2:Y:S04]  /*137110*/  LDL.LU.64 R10, [R1+0x4980] ;  /* 0x00498000010a7983 */ /* 0x001ea80000300a00 */
[----:B------:R-:W2:Y:S04]  /*137120*/  LDL.LU.64 R8, [R1+0x4978] ;  /* 0x0049780001087983 */ /* 0x000ea80000300a00 */
[----:B-1----:R-:W4:Y:S04]  /*137130*/  LDL.LU.64 R6, [R1+0x4970] ;  /* 0x0049700001067983 */ /* 0x002f280000300a00 */
[----:B------:R-:W4:Y:S04]  /*137140*/  LDL.LU.64 R4, [R1+0x4968] ;  /* 0x0049680001047983 */ /* 0x000f280000300a00 */
[----:B------:R-:W-:Y:S04]  /*137150*/  STS.128 [R0+0x580], R16 ;  /* 0x0005801000007388 */ /* 0x000fe80000000c00 */
[----:B---3--:R-:W-:Y:S04]  /*137160*/  STS.128 [R0+0x600], R12 ;  /* 0x0006000c00007388 */ /* 0x008fe80000000c00 */
[----:B------:R-:W-:Y:S04]  /*137170*/  STS.128 [R0+0x780], R24 ;  /* 0x0007801800007388 */ /* 0x000fe80000000c00 */
[----:B--2---:R0:W-:Y:S04]  /*137180*/  STS.128 [R0+0x680], R8 ;  /* 0x0006800800007388 */ /* 0x0041e80000000c00 */
[----:B----4-:R-:W-:Y:S04]  /*137190*/  STS.128 [R0+0x700], R4 ;  /* 0x0007000400007388 */ /* 0x010fe80000000c00 */
[----:B------:R-:W-:Y:S06]  /*1371a0*/  BAR.SYNC.DEFER_BLOCKING 0x0 ;  /* 0x0000000000007b1d */ /* 0x000fec0000010000 */
[----:B0-----:R-:W2:Y:S04]  /*1371b0*/  LDL.LU R8, [R1+0x70] ;  /* 0x0000700001087983 */ /* 0x001ea80000300800 */
[----:B------:R-:W0:Y:S04]  /*1371c0*/  LDS.128 R4, [R20] ;  /* 0x0000000014047984 */ /* 0x000e280000000c00 */
[----:B0-----:R-:W-:Y:S04]  /*1371d0*/  STL.64 [R1+0x150], R4 ;  /* 0x0001500401007387 */ /* 0x001fe80000100a00 */
[----:B------:R-:W-:Y:S04]  /*1371e0*/  STL.64 [R1+0x158], R6 ;  /* 0x0001580601007387 */ /* 0x000fe80000100a00 */
[----:B------:R-:W2:Y:S04]  /*1371f0*/  LDL.LU R9, [R1+0x74] ;  /* 0x0000740001097983 */ /* 0x000ea80000300800 */
[----:B------:R-:W3:Y:S04]  /*137200*/  LDL.LU R10, [R1+0x78] ;  /* 0x00007800010a7983 */ /* 0x000ee80000300800 */
[----:B------:R-:W3:Y:S04]  /*137210*/  LDL.LU R11, [R1+0x7c] ;  /* 0x00007c00010b7983 */ /* 0x000ee80000300800 */
[----:B---3--:R-:W-:Y:S04]  /*137220*/  STL.64 [R1+0x48c0], R10 ;  /* 0x0048c00a01007387 */ /* 0x008fe80000100a00 */
[----:B--2---:R0:W-:Y:S04]  /*137230*/  STL.64 [R1+0x48b8], R8 ;  /* 0x0048b80801007387 */ /* 0x0041e80000100a00 */
[----:B------:R-:W2:Y:S04]  /*137240*/  LDL.LU R12, [R1+0x80] ;  /* 0x00008000010c7983 */ /* 0x000ea80000300800 */
        /* <DEDUP_REMOVED lines=11> */
[----:B0-----:R-:W3:Y:S04]  /*137300*/  LDL.LU R8, [R1+0xb0] ;  /* 0x0000b00001087983 */ /* 0x001ee80000300800 */
[----:B------:R-:W3:Y:S04]  /*137310*/  LDL.LU R9, [R1+0xb4] ;  /* 0x0000b40001097983 */ /* 0x000ee80000300800 */
[----:B------:R-:W4:Y:S04]  /*137320*/  LDL.LU R10, [R1+0xb8] ;  /* 0x0000b800010a7983 */ /* 0x000f280000300800 */
[----:B------:R-:W4:Y:S04]  /*137330*/  LDL.LU R11, [R1+0xbc] ;  /* 0x0000bc00010b7983 */ /* 0x000f280000300800 */
[----:B----4-:R-:W-:Y:S04]  /*137340*/  STL.64 [R1+0x48f0], R10 ;  /* 0x0048f00a01007387 */ /* 0x010fe80000100a00 */
[----:B---3--:R-:W-:Y:S04]  /*137350*/  STL.64 [R1+0x48e8], R8 ;  /* 0x0048e80801007387 */ /* 0x008fe80000100a00 */
[----:B-1----:R-:W3:Y:S04]  /*137360*/  LDL.LU R12, [R1+0xc0] ;  /* 0x0000c000010c7983 */ /* 0x002ee80000300800 */
        /* <DEDUP_REMOVED lines=124> */
[----:B------:R-:W2:Y:S04]  /*137b30*/  LDL.LU.64 R10, [R1+0x48f0] ;  /* 0x0048f000010a7983 */ /* 0x000ea80000300a00 */
[----:B------:R-:W2:Y:S04]  /*137b40*/  LDL.LU.64 R8, [R1+0x48e8] ;  /* 0x0048e80001087983 */ /* 0x000ea80000300a00 */
[----:B---3--:R0:W-:Y:S04]  /*137b50*/  STS.128 [R0+0x380], R16 ;  /* 0x0003801000007388 */ /* 0x0081e80000000c00 */
[----:B----4-:R-:W-:Y:S04]  /*137b60*/  STS.128 [R0+0x500], R24 ;  /* 0x0005001800007388 */ /* 0x010fe80000000c00 */
[----:B0-----:R-:W3:Y:S04]  /*137b70*/  LDL.LU.64 R18, [R1+0x48e0] ;  /* 0x0048e00001127983 */ /* 0x001ee80000300a00 */
[----:B------:R-:W3:Y:S04]  /*137b80*/  LDL.LU.64 R16, [R1+0x48d8] ;  /* 0x0048d80001107983 */ /* 0x000ee80000300a00 */
[----:B--2---:R0:W-:Y:S04]  /*137b90*/  STS.128 [R0+0x400], R12 ;  /* 0x0004000c00007388 */ /* 0x0041e80000000c00 */
[----:B------:R1:W-:Y:S04]  /*137ba0*/  STS.128 [R0+0x480], R8 ;  /* 0x0004800800007388 */ /* 0x0003e80000000c00 */
[----:B0-----:R-:W2:Y:S04]  /*137bb0*/  LDL.LU.64 R14, [R1+0x48d0] ;  /* 0x0048d000010e7983 */ /* 0x001ea80000300a00 */
[----:B------:R-:W2:Y:S04]  /*137bc0*/  LDL.LU.64 R12, [R1+0x48c8] ;  /* 0x0048c800010c7983 */ /* 0x000ea80000300a00 */
[----:B-1----:R-:W4:Y:S04]  /*137bd0*/  LDL.LU.64 R10, [R1+0x48c0] ;  /* 0x0048c000010a7983 */ /* 0x002f280000300a00 */
[----:B------:R-:W4:Y:S04]  /*137be0*/  LDL.LU.64 R8, [R1+0x48b8] ;  /* 0x0048b80001087983 */ /* 0x000f280000300a00 */
[----:B------:R-:W4:Y:S04]  /*137bf0*/  LDL.LU.64 R26, [R1+0x48b0] ;  /* 0x0048b000011a7983 */ /* 0x000f280000300a00 */
[----:B------:R-:W4:Y:S04]  /*137c00*/  LDL.LU.64 R24, [R1+0x48a8] ;  /* 0x0048a80001187983 */ /* 0x000f280000300a00 */
[----:B---3--:R-:W-:Y:S04]  /*137c10*/  STS.128 [R0+0x580], R16 ;  /* 0x0005801000007388 */ /* 0x008fe80000000c00 */
[----:B------:R-:W-:Y:S04]  /*137c20*/  STS.128 [R0+0x700], R4 ;  /* 0x0007000400007388 */ /* 0x000fe80000000c00 */
[----:B--2---:R-:W-:Y:S04]  /*137c30*/  STS.128 [R0+0x600], R12 ;  /* 0x0006000c00007388 */ /* 0x004fe80000000c00 */
[----:B----4-:R-:W-:Y:S04]  /*137c40*/  STS.128 [R0+0x680], R8 ;  /* 0x0006800800007388 */ /* 0x010fe80000000c00 */
[----:B------:R0:W-:Y:S04]  /*137c50*/  STS.128 [R0+0x780], R24 ;  /* 0x0007801800007388 */ /* 0x0001e80000000c00 */
[----:B------:R-:W-:Y:S06]  /*137c60*/  BAR.SYNC.DEFER_BLOCKING 0x0 ;  /* 0x0000000000007b1d */ /* 0x000fec0000010000 */
[----:B------:R-:W1:Y:S04]  /*137c70*/  LDS.128 R4, [R20] ;  /* 0x0000000014047984 */ /* 0x000e680000000c00 */
[----:B------:R-:W2:Y:S04]  /*137c80*/  LDS.128 R8, [R20+0x800] ;  /* 0x0008000014087984 */ /* 0x000ea80000000c00 */
[----:B------:R-:W3:Y:S01]  /*137c90*/  LDS.128 R12, [R20+0x1000] ;  /* 0x00100000140c7984 */ /* 0x000ee20000000c00 */
[----:B0-----:R-:W-:-:S03]  /*137ca0*/  LOP3.LUT R27, R20, 0x60, RZ, 0x3c, !PT ;  /* 0x00000060141b7812 */ /* 0x001fc600078e3cff */
[----:B------:R-:W-:Y:S04]  /*137cb0*/  LDS.128 R16, [R29+0x1000] ;  /* 0x001000001d107984 */ /* 0x000fe80000000c00 */
[----:B-1----:R-:W-:Y:S04]  /*137cc0*/  STL.64 [R1+0xb0], R4 ;  /* 0x0000b00401007387 */ /* 0x002fe80000100a00 */
[----:B------:R-:W-:Y:S04]  /*137cd0*/  STL.64 [R1+0xb8], R6 ;  /* 0x0000b80601007387 */ /* 0x000fe80000100a00 */
[----:B------:R-:W0:Y:S04]  /*137ce0*/  LDS.128 R4, [R20+0x1800] ;  /* 0x0018000014047984 */ /* 0x000e280000000c00 */
[----:B--2---:R-:W-:Y:S04]  /*137cf0*/  STL.64 [R1+0xe0], R8 ;  /* 0x0000e00801007387 */ /* 0x004fe80000100a00 */
[----:B------:R-:W-:Y:S04]  /*137d00*/  STL.64 [R1+0xe8], R10 ;  /* 0x0000e80a01007387 */ /* 0x000fe80000100a00 */
[----:B------:R-:W1:Y:S04]  /*137d10*/  LDS.128 R8, [R28] ;  /* 0x000000001c087984 */ /* 0x000e680000000c00 */
[----:B---3--:R-:W-:Y:S04]  /*137d20*/  STL.64 [R1+0xd0], R12 ;  /* 0x0000d00c01007387 */ /* 0x008fe80000100a00 */
[----:B------:R-:W-:Y:S04]  /*137d30*/  STL.64 [R1+0xd8], R14 ;  /* 0x0000d80e01007387 */ /* 0x000fe80000100a00 */
[----:B------:R-:W2:Y:S04]  /*137d40*/  LDS.128 R12, [R28+0x800] ;  /* 0x000800001c0c7984 */ /* 0x000ea80000000c00 */
[----:B0-----:R-:W-:Y:S04]  /*137d50*/  STL.64 [R1+0xc0], R4 ;  /* 0x0000c00401007387 */ /* 0x001fe80000100a00 */
[----:B------:R-:W-:Y:S04]  /*137d60*/  STL.64 [R1+0xc8], R6 ;  /* 0x0000c80601007387 */ /* 0x000fe80000100a00 */
[----:B------:R-:W0:Y:S04]  /*137d70*/  LDS.128 R4, [R28+0x1000] ;  /* 0x001000001c047984 */ /* 0x000e280000000c00 */
[----:B-1----:R-:W-:Y:S04]  /*137d80*/  STL.64 [R1+0xa0], R8 ;  /* 0x0000a00801007387 */ /* 0x002fe80000100a00 */
[----:B------:R-:W-:Y:S04]  /*137d90*/  STL.64 [R1+0xa8], R10 ;  /* 0x0000a80a01007387 */ /* 0x000fe80000100a00 */
[----:B------:R-:W1:Y:S04]  /*137da0*/  LDS.128 R8, [R28+0x1800] ;  /* 0x001800001c087984 */ /* 0x000e680000000c00 */
[----:B--2---:R-:W-:Y:S04]  /*137db0*/  STL.64 [R1+0x90], R12 ;  /* 0x0000900c01007387 */ /* 0x004fe80000100a00 */
[----:B------:R-:W-:Y:S04]  /*137dc0*/  STL.64 [R1+0x98], R14 ;  /* 0x0000980e01007387 */ /* 0x000fe80000100a00 */
[----:B------:R-:W-:Y:S04]  /*137dd0*/  STL [R1+0x47b8], R28 ;  /* 0x0047b81c01007387 */ /* 0x000fe80000100800 */
[----:B------:R-:W-:Y:S04]  /*137de0*/  LDS.128 R12, [R27+0x1000] ;  /* 0x001000001b0c7984 */ /* 0x000fe80000000c00 */
[----:B0-----:R-:W-:Y:S04]  /*137df0*/  STL.64 [R1+0x80], R4 ;  /* 0x0000800401007387 */ /* 0x001fe80000100a00 */
[----:B------:R-:W-:Y:S04]  /*137e00*/  STL.64 [R1+0x88], R6 ;  /* 0x0000880601007387 */ /* 0x000fe80000100a00 */
[----:B------:R-:W0:Y:S04]  /*137e10*/  LDS.128 R4, [R29] ;  /* 0x000000001d047984 */ /* 0x000e280000000c00 */
[----:B-1----:R-:W-:Y:S04]  /*137e20*/  STL.64 [R1+0xf0], R8 ;  /* 0x0000f00801007387 */ /* 0x002fe80000100a00 */
[----:B------:R-:W-:Y:S04]  /*137e30*/  STL.64 [R1+0xf8], R10 ;  /* 0x0000f80a01007387 */ /* 0x000fe80000100a00 */
[----:B------:R-:W-:Y:S04]  /*137e40*/  STL [R1+0x47bc], R20 ;  /* 0x0047bc1401007387 */ /* 0x000fe80000100800 */
[----:B------:R-:W-:Y:S04]  /*137e50*/  LDS.128 R8, [R29+0x1800] ;  /* 0x001800001d087984 */ /* 0x000fe80000000c00 */
[----:B------:R-:W-:Y:S04]  /*137e60*/  LDS.128 R20, [R27+0x1800] ;  /* 0x001800001b147984 */ /* 0x000fe80000000c00 */
[----:B0-----:R-:W-:Y:S04]  /*137e70*/  STL.64 [R1+0x70], R4 ;  /* 0x0000700401007387 */ /* 0x001fe80000100a00 */
[----:B------:R-:W-:Y:S04]  /*137e80*/  STL.64 [R1+0x78], R6 ;  /* 0x0000780601007387 */ /* 0x000fe80000100a00 */
[----:B------:R-:W0:Y:S04]  /*137e90*/  LDS.128 R4, [R29+0x800] ;  /* 0x000800001d047984 */ /* 0x000e280000000c00 */
[----:B0-----:R-:W-:Y:S01]  /*137ea0*/  STL.64 [R1+0x60], R4 ;  /* 0x0000600401007387 */ /* 0x001fe20000100a00 */
[----:B------:R-:W-:-:S03]  /*137eb0*/  IMAD.MOV.U32 R28, RZ, RZ, R7 ;  /* 0x000000ffff1c7224 */ /* 0x000fc600078e0007 */
[----:B------:R-:W-:Y:S04]  /*137ec0*/  STL [R1+0x68], R6 ;  /* 0x0000680601007387 */ /* 0x000fe80000100800 */
[----:B------:R-:W0:Y:S04]  /*137ed0*/  LDS.128 R4, [R27] ;  /* 0x000000001b047984 */ /* 0x000e280000000c00 */
[----:B------:R-:W-:Y:S04]  /*137ee0*/  STL [R1+0x47c0], R28 ;  /* 0x0047c01c01007387 */ /* 0x000fe80000100800 */
[----:B------:R-:W-:Y:S04]  /*137ef0*/  STL [R1+0x47d0], R16 ;  /* 0x0047d01001007387 */ /* 0x000fe80000100800 */
[----:B------:R-:W-:Y:S04]  /*137f00*/  STL [R1+0x47cc], R17 ;  /* 0x0047cc1101007387 */ /* 0x000fe80000100800 */
[----:B------:R-:W-:Y:S04]  /*137f10*/  STL [R1+0x47c8], R18 ;  /* 0x0047c81201007387 */ /* 0x000fe80000100800 */
[----:B------:R-:W-:Y:S04]  /*137f20*/  STL [R1+0x47c4], R19 ;  /* 0x0047c41301007387 */ /* 0x000fe80000100800 */
[----:B------:R-:W-:Y:S04]  /*137f30*/  STL [R1+0x47d4], R29 ;  /* 0x0047d41d01007387 */ /* 0x000fe80000100800 */
[----:B------:R-:W-:Y:S04]  /*137f40*/  STL.64 [R1+0x100], R8 ;  /* 0x0001000801007387 */ /* 0x000fe80000100a00 */
[----:B------:R-:W-:Y:S04]  /*137f50*/  STL.64 [R1+0x108], R10 ;  /* 0x0001080a01007387 */ /* 0x000fe80000100a00 */
[----:B------:R-:W1:Y:S04]  /*137f60*/  LDS.128 R8, [R27+0x800] ;  /* 0x000800001b087984 */ /* 0x000e680000000c00 */
[----:B0-----:R-:W-:Y:S04]  /*137f70*/  STL [R1+0x47dc], R6 ;  /* 0x0047dc0601007387 */ /* 0x001fe80000100800 */
[----:B------:R-:W-:Y:S04]  /*137f80*/  STL [R1+0x47d8], R7 ;  /* 0x0047d80701007387 */ /* 0x000fe80000100800 */
[----:B------:R0:W-:Y:S04]  /*137f90*/  STL.64 [R1+0x4818], R4 ;  /* 0x0048180401007387 */ /* 0x0001e80000100a00 */
[----:B0-----:R-:W2:Y:S04]  /*137fa0*/  LDL.LU R4, [R1+0x330] ;  /* 0x0003300001047983 */ /* 0x001ea80000300800 */
[----:B------:R-:W2:Y:S04]  /*137fb0*/  LDL.LU R5, [R1+0x334] ;  /* 0x0003340001057983 */ /* 0x000ea80000300800 */
[----:B------:R-:W2:Y:S04]  /*137fc0*/  LDL.LU R6, [R1+0x338] ;  /* 0x0003380001067983 */ /* 0x000ea80000300800 */
[----:B------:R-:W2:Y:S04]  /*137fd0*/  LDL.LU R7, [R1+0x33c] ;  /* 0x00033c0001077983 */ /* 0x000ea80000300800 */
[----:B------:R-:W-:Y:S01]  /*137fe0*/  BAR.SYNC.DEFER_BLOCKING 0x0 ;  /* 0x0000000000007b1d */ /* 0x000fe20000010000 */
[----:B------:R-:W-:-:S05]  /*137ff0*/  IMAD.MOV.U32 R19, RZ, RZ, R20 ;  /* 0x000000ffff137224 */ /* 0x000fca00078e0014 */
[----:B-1----:R-:W-:Y:S04]  /*138000*/  STL.64 [R1+0x47e8], R10 ;  /* 0x0047e80a01007387 */ /* 0x002fe80000100a00 */
[----:B------:R0:W-:Y:S04]  /*138010*/  STL.64 [R1+0x47e0], R8 ;  /* 0x0047e00801007387 */ /* 0x0001e80000100a00 */
[----:B0-----:R-:W3:Y:S04]  /*138020*/  LDL.LU R8, [R1+0x340] ;  /* 0x0003400001087983 */ /* 0x001ee80000300800 */
[----:B------:R-:W3:Y:S04]  /*138030*/  LDL.LU R9, [R1+0x344] ;  /* 0x0003440001097983 */ /* 0x000ee80000300800 */
[----:B------:R-:W3:Y:S04]  /*138040*/  LDL.LU R10, [R1+0x348] ;  /* 0x00034800010a7983 */ /* 0x000ee80000300800 */
[----:B------:R-:W3:Y:S04]  /*138050*/  LDL.LU R11, [R1+0x34c] ;  /* 0x00034c00010b7983 */ /* 0x000ee80000300800 */
[----:B------:R-:W-:Y:S04]  /*138060*/  STL.64 [R1+0x47f8], R14 ;  /* 0x0047f80e01007387 */ /* 0x000fe80000100a00 */
[----:B------:R-:W-:Y:S04]  /*138070*/  STL.64 [R1+0x47f0], R12 ;  /* 0x0047f00c01007387 */ /* 0x000fe80000100a00 */
[----:B------:R-:W-:Y:S04]  /*138080*/  STL [R1+0x11c], R23 ;  /* 0x00011c1701007387 */ /* 0x000fe80000100800 */
[----:B------:R-:W-:Y:S04]  /*138090*/  STL [R1+0x4890], R19 ;  /* 0x0048901301007387 */ /* 0x000fe80000100800 */
[----:B------:R0:W-:Y:S04]  /*1380a0*/  STL.64 [R1+0x4800], R26 ;  /* 0x0048001a01007387 */ /* 0x0001e80000100a00 */
[----:B------:R-:W4:Y:S04]  /*1380b0*/  LDL.LU R24, [R1+0x380] ;  /* 0x0003800001187983 */ /* 0x000f280000300800 */
[----:B------:R-:W4:Y:S04]  /*1380c0*/  LDL.LU R25, [R1+0x384] ;  /* 0x0003840001197983 */ /* 0x000f280000300800 */
[----:B0-----:R-:W3:Y:S04]  /*1380d0*/  LDL.LU R26, [R1+0x388] ;  /* 0x00038800011a7983 */ /* 0x001ee80000300800 */
[----:B------:R-:W3:Y:S04]  /*1380e0*/  LDL.LU R27, [R1+0x38c] ;  /* 0x00038c00011b7983 */ /* 0x000ee80000300800 */
[----:B--2---:R0:W-:Y:S04]  /*1380f0*/  STS.128 [R0+0x80], R4 ;  /* 0x0000800400007388 */ /* 0x0041e80000000c00 */
[----:B0-----:R-:W2:Y:S04]  /*138100*/  LDL.LU R4, [R1+0x350] ;  /* 0x0003500001047983 */ /* 0x001ea80000300800 */
        /* <DEDUP_REMOVED lines=43> */
[----:B------:R-:W-:Y:S04]  /*1383c0*/  STL.64 [R1+0x4878], R6 ;  /* 0x0048780601007387 */ /* 0x000fe80000100a00 */
[----:B------:R0:W-:Y:S04]  /*1383d0*/  STL.64 [R1+0x4870], R4 ;  /* 0x0048700401007387 */ /* 0x0001e80000100a00 */
[----:B0-----:R-:W4:Y:S04]  /*1383e0*/  LDL.LU R4, [R1+0x2f0] ;  /* 0x0002f00001047983 */ /* 0x001f280000300800 */
[----:B------:R-:W4:Y:S04]  /*1383f0*/  LDL.LU R5, [R1+0x2f4] ;  /* 0x0002f40001057983 */ /* 0x000f280000300800 */
[----:B------:R-:W4:Y:S04]  /*138400*/  LDL.LU R6, [R1+0x2f8] ;  /* 0x0002f80001067983 */ /* 0x000f280000300800 */
[----:B------:R-:W4:Y:S04]  /*138410*/  LDL.LU R7, [R1+0x2fc] ;  /* 0x0002fc0001077983 */ /* 0x000f280000300800 */
[----:B---3--:R-:W-:Y:S01]  /*138420*/  STS.128 [R0], R8 ;  /* 0x0000000800007388 */ /* 0x008fe20000000c00 */
[----:B------:R-:W-:-:S02]  /*138430*/  IMAD.MOV.U32 R20, RZ, RZ, R22 ;  /* 0x000000ffff147224 */ /* 0x000fc400078e0016 */
[----:B------:R-:W-:Y:S01]  /*138440*/  IMAD.MOV.U32 R28, RZ, RZ, R21 ;  /* 0x000000ffff1c7224 */ /* 0x000fe200078e0015 */
[----:B--2---:R-:W-:Y:S04]  /*138450*/  STS.128 [R0+0x100], R16 ;  /* 0x0001001000007388 */ /* 0x004fe80000000c00 */
[----:B----4-:R-:W-:Y:S04]  /*138460*/  STL.64 [R1+0x4888], R6 ;  /* 0x0048880601007387 */ /* 0x010fe80000100a00 */
[----:B------:R0:W-:Y:S04]  /*138470*/  STL.64 [R1+0x4880], R4 ;  /* 0x0048800401007387 */ /* 0x0001e80000100a00 */
[----:B0-----:R-:W2:Y:S04]  /*138480*/  LDL.LU R4, [R1+0x300] ;  /* 0x0003000001047983 */ /* 0x001ea80000300800 */
[----:B------:R-:W2:Y:S04]  /*138490*/  LDL.LU R5, [R1+0x304] ;  /* 0x0003040001057983 */ /* 0x000ea80000300800 */
[----:B------:R-:W2:Y:S04]  /*1384a0*/  LDL.LU R6, [R1+0x308] ;  /* 0x0003080001067983 */ /* 0x000ea80000300800 */
[----:B------:R-:W2:Y:S04]  /*1384b0*/  LDL.LU R7, [R1+0x30c] ;  /* 0x00030c0001077983 */ /* 0x000ea80000300800 */
[----:B------:R-:W-:Y:S04]  /*1384c0*/  STL.64 [R1+0x4810], R26 ;  /* 0x0048101a01007387 */ /* 0x000fe80000100a00 */
[----:B------:R0:W-:Y:S04]  /*1384d0*/  STL.64 [R1+0x4808], R24 ;  /* 0x0048081801007387 */ /* 0x0001e80000100a00 */
[----:B0-----:R-:W3:Y:S04]  /*1384e0*/  LDL.LU R24, [R1+0x390] ;  /* 0x0003900001187983 */ /* 0x001ee80000300800 */
[----:B------:R-:W3:Y:S04]  /*1384f0*/  LDL.LU R25, [R1+0x394] ;  /* 0x0003940001197983 */ /* 0x000ee80000300800 */
[----:B------:R-:W3:Y:S04]  /*138500*/  LDL.LU R26, [R1+0x398] ;  /* 0x00039800011a7983 */ /* 0x000ee80000300800 */
[----:B------:R-:W3:Y:S04]  /*138510*/  LDL.LU R27, [R1+0x39c] ;  /* 0x00039c00011b7983 */ /* 0x000ee80000300800 */
[----:B------:R-:W4:Y:S04]  /*138520*/  LDL.LU R12, [R1+0x370] ;  /* 0x00037000010c7983 */ /* 0x000f280000300800 */
[----:B------:R-:W4:Y:S04]  /*138530*/  LDL.LU R13, [R1+0x374] ;  /* 0x00037400010d7983 */ /* 0x000f280000300800 */
        /* <DEDUP_REMOVED lines=10> */
[----:B------:R-:W3:Y:S04]  /*1385e0*/  LDL.LU.64 R18, [R1+0x48a0] ;  /* 0x0048a00001127983 */ /* 0x000ee80000300a00 */
[----:B------:R-:W3:Y:S04]  /*1385f0*/  LDL.LU.64 R16, [R1+0x4898] ;  /* 0x0048980001107983 */ /* 0x000ee80000300a00 */
[----:B--2---:R-:W-:Y:S04]  /*138600*/  STS.128 [R0+0x200], R4 ;  /* 0x0002000400007388 */ /* 0x004fe80000000c00 */
[----:B---3--:R0:W-:Y:S04]  /*138610*/  STS.128 [R0+0x180], R16 ;  /* 0x0001801000007388 */ /* 0x0081e80000000c00 */
[----:B0-----:R-:W2:Y:S04]  /*138620*/  LDL.LU R19, [R1+0x4890] ;  /* 0x0048900001137983 */ /* 0x001ea80000300800 */
[----:B------:R-:W3:Y:S04]  /*138630*/  LDL.LU R18, [R1+0xb3c] ;  /* 0x000b3c0001127983 */ /* 0x000ee80000300800 */
[----:B------:R-:W2:Y:S04]  /*138640*/  LDL.LU.64 R6, [R1+0x4888] ;  /* 0x0048880001067983 */ /* 0x000ea80000300a00 */
[----:B------:R-:W2:Y:S04]  /*138650*/  LDL.LU.64 R4, [R1+0x4880] ;  /* 0x0048800001047983 */ /* 0x000ea80000300a00 */
[----:B------:R-:W3:Y:S04]  /*138660*/  LDL.LU R16, [R1+0x3fa0] ;  /* 0x003fa00001107983 */ /* 0x000ee80000300800 */
[----:B--2---:R0:W-:Y:S04]  /*138670*/  STS.128 [R0+0x280], R4 ;  /* 0x0002800400007388 */ /* 0x0041e80000000c00 */
[----:B0-----:R-:W2:Y:S04]  /*138680*/  LDL.LU.64 R6, [R1+0x4878] ;  /* 0x0048780001067983 */ /* 0x001ea80000300a00 */
[----:B------:R-:W2:Y:S04]  /*138690*/  LDL.LU.64 R4, [R1+0x4870] ;  /* 0x0048700001047983 */ /* 0x000ea80000300a00 */
[----:B--2---:R0:W-:Y:S04]  /*1386a0*/  STS.128 [R0+0x300], R4 ;  /* 0x0003000400007388 */ /* 0x0041e80000000c00 */
[----:B0-----:R-:W2:Y:S04]  /*1386b0*/  LDL.LU.64 R6, [R1+0x4868] ;  /* 0x0048680001067983 */ /* 0x001ea80000300a00 */
[----:B------:R-:W2:Y:S04]  /*1386c0*/  LDL.LU.64 R4, [R1+0x4860] ;  /* 0x0048600001047983 */ /* 0x000ea80000300a00 */
[----:B------:R-:W3:Y:S04]  /*1386d0*/  LDL.LU R17, [R1] ;  /* 0x0000000001117983 */ /* 0x000ee80000300800 */
[----:B--2---:R0:W-:Y:S04]  /*1386e0*/  STS.128 [R0+0x380], R4 ;  /* 0x0003800400007388 */ /* 0x0041e80000000c00 */
        /* <DEDUP_REMOVED lines=11> */
[----:B------:R-:W3:Y:S04]  /*1387a0*/  LDL.LU R29, [R1+0x10] ;  /* 0x00001000011d7983 */ /* 0x000ee80000300800 */
[----:B------:R-:W-:Y:S04]  /*1387b0*/  STS.128 [R0+0x600], R24 ;  /* 0x0006001800007388 */ /* 0x000fe80000000c00 */
[----:B--2---:R0:W-:Y:S04]  /*1387c0*/  STS.128 [R0+0x580], R4 ;  /* 0x0005800400007388 */ /* 0x0041e80000000c00 */
[----:B0-----:R-:W2:Y:S04]  /*1387d0*/  LDL.LU.64 R4, [R1+0x4818] ;  /* 0x0048180001047983 */ /* 0x001ea80000300a00 */
[----:B------:R-:W2:Y:S04]  /*1387e0*/  LDL.LU R6, [R1+0x3fa4] ;  /* 0x003fa40001067983 */ /* 0x000ea80000300800 */
[----:B------:R-:W2:Y:S04]  /*1387f0*/  LDL.LU.64 R26, [R1+0x4810] ;  /* 0x00481000011a7983 */ /* 0x000ea80000300a00 */
[----:B------:R-:W2:Y:S01]  /*138800*/  LDL.LU.64 R24, [R1+0x4808] ;  /* 0x0048080001187983 */ /* 0x000ea20000300a00 */
[----:B------:R-:W-:-:S03]  /*138810*/  ISETP.GE.AND P0, PT, R3, c[0x0][0x178], PT ;  /* 0x00005e0003007a0c */ /* 0x000fc60003f06270 */
[----:B----4-:R-:W-:Y:S01]  /*138820*/  STS.128 [R0+0x700], R12 ;  /* 0x0007000c00007388 */ /* 0x010fe20000000c00 */
[----:B---3--:R-:W-:-:S03]  /*138830*/  ISETP.LT.AND P3, PT, R16, c[0x0][0x17c], !P0 ;  /* 0x00005f0010007a0c */ /* 0x008fc60004761270 */
[----:B------:R-:W-:Y:S01]  /*138840*/  STS.128 [R0+0x780], R8 ;  /* 0x0007800800007388 */ /* 0x000fe20000000c00 */
[----:B------:R-:W-:Y:S01]  /*138850*/  IMAD R3, R3, c[0x0][0x194], RZ ;  /* 0x0000650003037a24 */ /* 0x000fe200078e02ff */
[----:B------:R-:W-:Y:S01]  /*138860*/  ISETP.LT.AND P2, PT, R2, c[0x0][0x17c], !P0 ;  /* 0x00005f0002007a0c */ /* 0x000fe20004741270 */
[----:B------:R-:W-:Y:S01]  /*138870*/  IMAD R23, R18, c[0x0][0x198], RZ ;  /* 0x0000660012177a24 */ /* 0x000fe200078e02ff */
[----:B--2---:R0:W-:Y:S04]  /*138880*/  STS.128 [R0+0x680], R24 ;  /* 0x0006801800007388 */ /* 0x0041e80000000c00 */
[----:B0-----:R-:W2:Y:S04]  /*138890*/  LDL.LU.64 R26, [R1+0x4800] ;  /* 0x00480000011a7983 */ /* 0x001ea80000300a00 */
[----:B------:R-:W3:Y:S04]  /*1388a0*/  LDL.LU.64 R14, [R1+0x47f8] ;  /* 0x0047f800010e7983 */ /* 0x000ee80000300a00 */
[----:B------:R-:W4:Y:S04]  /*1388b0*/  LDL.LU.64 R12, [R1+0x47f0] ;  /* 0x0047f000010c7983 */ /* 0x000f280000300a00 */
[----:B------:R-:W3:Y:S04]  /*1388c0*/  LDL.LU R16, [R1+0x3fa8] ;  /* 0x003fa80001107983 */ /* 0x000ee80000300800 */
[----:B------:R-:W-:Y:S01]  /*1388d0*/  BAR.SYNC.DEFER_BLOCKING 0x0 ;  /* 0x0000000000007b1d */ /* 0x000fe20000010000 */
[----:B------:R-:W-:-:S02]  /*1388e0*/  LEA R2, P6, R3, c[0x0][0x170], 0x1 ;  /* 0x00005c0003027a11 */ /* 0x000fc400078c08ff */
[----:B------:R-:W-:Y:S02]  /*1388f0*/  ISETP.LT.AND P4, PT, R22, c[0x0][0x17c], !P0 ;  /* 0x00005f0016007a0c */ /* 0x000fe40004781270 */
[----:B------:R-:W-:Y:S01]  /*138900*/  ISETP.LT.AND P5, PT, R18, c[0x0][0x17c], !P0 ;  /* 0x00005f0012007a0c */ /* 0x000fe200047a1270 */
[----:B------:R-:W4:Y:S01]  /*138910*/  LDL.LU.64 R10, [R1+0x47e8] ;  /* 0x0047e800010a7983 */ /* 0x000f220000300a00 */
[----:B------:R-:W-:Y:S02]  /*138920*/  LEA.HI.X.SX32 R3, R3, c[0x0][0x174], 0x1, P6 ;  /* 0x00005d0003037a11 */ /* 0x000fe400030f0eff */
[----:B------:R-:W-:Y:S01]  /*138930*/  ISETP.LT.AND P1, PT, R21, c[0x0][0x17c], !P0 ;  /* 0x00005f0015007a0c */ /* 0x000fe20004721270 */
[----:B------:R-:W4:Y:S01]  /*138940*/  LDL.LU.64 R8, [R1+0x47e0] ;  /* 0x0047e00001087983 */ /* 0x000f220000300a00 */
[C---:B------:R-:W-:Y:S02]  /*138950*/  LEA R22, P6, R23.reuse, R2, 0x1 ;  /* 0x0000000217167211 */ /* 0x040fe400078c08ff */
[C---:B------:R-:W-:Y:S01]  /*138960*/  IADD3 R21, R23.reuse, c[0x0][0x198], RZ ;  /* 0x0000660017157a10 */ /* 0x040fe20007ffe0ff */
[----:B------:R-:W4:Y:S01]  /*138970*/  LDL.LU R7, [R1+0x3fac] ;  /* 0x003fac0001077983 */ /* 0x000f220000300800 */
[----:B------:R-:W-:-:S02]  /*138980*/  LEA.HI.X.SX32 R23, R23, R3, 0x1, P6 ;  /* 0x0000000317177211 */ /* 0x000fc400030f0eff */
[C---:B------:R-:W-:Y:S01]  /*138990*/  LEA R24, P6, R21.reuse, R2, 0x1 ;  /* 0x0000000215187211 */ /* 0x040fe200078c08ff */
[----:B------:R-:W4:Y:S03]  /*1389a0*/  LDL.LU R18, [R1+0x20] ;  /* 0x0000200001127983 */ /* 0x000f260000300800 */
[----:B------:R-:W-:Y:S01]  /*1389b0*/  LEA.HI.X.SX32 R25, R21, R3, 0x1, P6 ;  /* 0x0000000315197211 */ /* 0x000fe200030f0eff */
[----:B------:R0:W-:Y:S01]  /*1389c0*/  @P5 STG.E.U16 [R22.64], R17 ;  /* 0x0000001116005986 */ /* 0x0001e2000c101504 */
[----:B------:R-:W-:-:S03]  /*1389d0*/  ISETP.LT.AND P5, PT, R6, c[0x0][0x17c], !P0 ;  /* 0x00005f0006007a0c */ /* 0x000fc600047a1270 */
[----:B------:R-:W4:Y:S01]  /*1389e0*/  LDL.LU R6, [R1+0x3fb0] ;  /* 0x003fb00001067983 */ /* 0x000f220000300800 */
[----:B--2---:R-:W-:-:S03]  /*1389f0*/  PRMT R26, R17, 0x7632, R26 ;  /* 0x00007632111a7816 */ /* 0x004fc6000000001a */
[----:B0-----:R-:W2:Y:S04]  /*138a00*/  LDL.LU R17, [R1+0x30] ;  /* 0x0000300001117983 */ /* 0x001ea80000300800 */
[----:B------:R0:W-:Y:S01]  /*138a10*/  @P2 STG.E.U16 [R24.64], R26 ;  /* 0x0000001a18002986 */ /* 0x0001e2000c101504 */
[----:B---3--:R-:W-:-:S03]  /*138a20*/  ISETP.LT.AND P2, PT, R16, c[0x0][0x17c], !P0 ;  /* 0x00005f0010007a0c */ /* 0x008fc60004741270 */
[----:B------:R-:W3:Y:S01]  /*138a30*/  LDL.LU R16, [R1+0x3fb4] ;  /* 0x003fb40001107983 */ /* 0x000ee20000300800 */
[----:B------:R-:W-:-:S04]  /*138a40*/  IADD3 R0, R21, c[0x0][0x198], RZ ;  /* 0x0000660015007a10 */ /* 0x000fc80007ffe0ff */
[CC--:B------:R-:W-:Y:S02]  /*138a50*/  LEA R22, P6, R0.reuse, R2.reuse, 0x1 ;  /* 0x0000000200167211 */ /* 0x0c0fe400078c08ff */
[C---:B------:R-:W-:Y:S02]  /*138a60*/  IADD3 R21, R0.reuse, c[0x0][0x198], RZ ;  /* 0x0000660000157a10 */ /* 0x040fe40007ffe0ff */
[-C--:B------:R-:W-:Y:S02]  /*138a70*/  LEA.HI.X.SX32 R23, R0, R3.reuse, 0x1, P6 ;  /* 0x0000000300177211 */ /* 0x080fe400030f0eff */
[C---:B0-----:R-:W-:Y:S02]  /*138a80*/  LEA R24, P6, R21.reuse, R2, 0x1 ;  /* 0x0000000215187211 */ /* 0x041fe400078c08ff */
[C---:B------:R-:W-:Y:S01]  /*138a90*/  IADD3 R0, R21.reuse, c[0x0][0x198], RZ ;  /* 0x0000660015007a10 */ /* 0x040fe20007ffe0ff */
[----:B------:R0:W-:Y:S01]  /*138aa0*/  @P3 STG.E.U16 [R22.64], R29 ;  /* 0x0000001d16003986 */ /* 0x0001e2000c101504 */
[----:B------:R-:W-:-:S02]  /*138ab0*/  LEA.HI.X.SX32 R25, R21, R3, 0x1, P6 ;  /* 0x0000000315197211 */ /* 0x000fc400030f0eff */
[----:B------:R-:W-:Y:S02]  /*138ac0*/  PRMT R26, R29, 0x7632, R26 ;  /* 0x000076321d1a7816 */ /* 0x000fe4000000001a */
[----:B----4-:R-:W-:Y:S02]  /*138ad0*/  ISETP.LT.AND P3, PT, R7, c[0x0][0x17c], !P0 ;  /* 0x00005f0007007a0c */ /* 0x010fe40004761270 */
[----:B------:R-:W4:Y:S01]  /*138ae0*/  LDL.LU R7, [R1+0x3fb8] ;  /* 0x003fb80001077983 */ /* 0x000f220000300800 */
[----:B0-----:R-:W-:-:S03]  /*138af0*/  LEA R22, P6, R0, R2, 0x1 ;  /* 0x0000000200167211 */ /* 0x001fc600078c08ff */
[----:B------:R0:W-:Y:S01]  /*138b00*/  @P5 STG.E.U16 [R24.64], R26 ;  /* 0x0000001a18005986 */ /* 0x0001e2000c101504 */
[----:B------:R-:W-:-:S03]  /*138b10*/  LEA.HI.X.SX32 R23, R0, R3, 0x1, P6 ;  /* 0x0000000300177211 */ /* 0x000fc600030f0eff */
[----:B------:R-:W2:Y:S01]  /*138b20*/  LDL.LU R29, [R1+0x40] ;  /* 0x00004000011d7983 */ /* 0x000ea20000300800 */
[----:B------:R-:W-:-:S03]  /*138b30*/  ISETP.LT.AND P5, PT, R6, c[0x0][0x17c], !P0 ;  /* 0x00005f0006007a0c */ /* 0x000fc600047a1270 */
[----:B------:R-:W2:Y:S04]  /*138b40*/  LDL.LU R6, [R1+0x3fbc] ;  /* 0x003fbc0001067983 */ /* 0x000ea80000300800 */
[----:B------:R1:W-:Y:S01]  /*138b50*/  @P2 STG.E.U16 [R22.64], R18 ;  /* 0x0000001216002986 */ /* 0x0003e2000c101504 */
[----:B---3--:R-:W-:-:S03]  /*138b60*/  ISETP.LT.AND P2, PT, R16, c[0x0][0x17c], !P0 ;  /* 0x00005f0010007a0c */ /* 0x008fc60004741270 */
[----:B------:R-:W3:Y:S01]  /*138b70*/  LDL.LU R16, [R1+0x3fc0] ;  /* 0x003fc00001107983 */ /* 0x000ee20000300800 */
[----:B------:R-:W-:-:S04]  /*138b80*/  IADD3 R21, R0, c[0x0][0x198], RZ ;  /* 0x0000660000157a10 */ /* 0x000fc80007ffe0ff */
[CC--:B0-----:R-:W-:Y:S02]  /*138b90*/  LEA R24, P6, R21.reuse, R2.reuse, 0x1 ;  /* 0x0000000215187211 */ /* 0x0c1fe400078c08ff */
[C---:B------:R-:W-:Y:S02]  /*138ba0*/  IADD3 R0, R21.reuse, c[0x0][0x198], RZ ;  /* 0x0000660015007a10 */ /* 0x040fe40007ffe0ff */
[----:B------:R-:W-:Y:S02]  /*138bb0*/  LEA.HI.X.SX32 R25, R21, R3, 0x1, P6 ;  /* 0x0000000315197211 */ /* 0x000fe400030f0eff */
[----:B------:R-:W-:Y:S02]  /*138bc0*/  PRMT R26, R18, 0x7632, R26 ;  /* 0x00007632121a7816 */ /* 0x000fe4000000001a */
[C---:B-1----:R-:W-:Y:S01]  /*138bd0*/  LEA R22, P6, R0.reuse, R2, 0x1 ;  /* 0x0000000200167211 */ /* 0x042fe200078c08ff */
[----:B------:R-:W3:Y:S01]  /*138be0*/  LDL.LU R18, [R1+0x50] ;  /* 0x0000500001127983 */ /* 0x000ee20000300800 */
[----:B------:R-:W-:-:S02]  /*138bf0*/  IADD3 R21, R0, c[0x0][0x198], RZ ;  /* 0x0000660000157a10 */ /* 0x000fc40007ffe0ff */
[----:B------:R-:W-:Y:S01]  /*138c00*/  LEA.HI.X.SX32 R23, R0, R3, 0x1, P6 ;  /* 0x0000000300177211 */ /* 0x000fe200030f0eff */
[----:B------:R0:W-:Y:S01]  /*138c10*/  @P3 STG.E.U16 [R24.64], R26 ;  /* 0x0000001a18003986 */ /* 0x0001e2000c101504 */
[----:B----4-:R-:W-:-:S03]  /*138c20*/  ISETP.LT.AND P3, PT, R7, c[0x0][0x17c], !P0 ;  /* 0x00005f0007007a0c */ /* 0x010fc60004761270 */
[----:B------:R-:W4:Y:S01]  /*138c30*/  LDL.LU R7, [R1+0x3fc4] ;  /* 0x003fc40001077983 */ /* 0x000f220000300800 */
[----:B0-----:R-:W-:Y:S02]  /*138c40*/  LEA R24, P6, R21, R2, 0x1 ;  /* 0x0000000215187211 */ /* 0x001fe400078c08ff */
[----:B--2---:R-:W-:Y:S02]  /*138c50*/  PRMT R26, R17, 0x7632, R26 ;  /* 0x00007632111a7816 */ /* 0x004fe4000000001a */
[----:B------:R-:W-:Y:S01]  /*138c60*/  LEA.HI.X.SX32 R25, R21, R3, 0x1, P6 ;  /* 0x0000000315197211 */ /* 0x000fe200030f0eff */
[----:B------:R0:W-:Y:S01]  /*138c70*/  @P5 STG.E.U16 [R22.64], R17 ;  /* 0x0000001116005986 */ /* 0x0001e2000c101504 */
[----:B------:R-:W-:-:S03]  /*138c80*/  ISETP.LT.AND P5, PT, R6, c[0x0][0x17c], !P0 ;  /* 0x00005f0006007a0c */ /* 0x000fc600047a1270 */
[----:B------:R-:W2:Y:S04]  /*138c90*/  LDL.LU R6, [R1+0x3fc8] ;  /* 0x003fc80001067983 */ /* 0x000ea80000300800 */
[----:B------:R1:W-:Y:S04]  /*138ca0*/  @P2 STG.E.U16 [R24.64], R26 ;  /* 0x0000001a18002986 */ /* 0x0003e8000c101504 */
[----:B0-----:R-:W2:Y:S01]  /*138cb0*/  LDL.LU R17, [R1+0x250] ;  /* 0x0002500001117983 */ /* 0x001ea20000300800 */
[----:B---3--:R-:W-:-:S03]  /*138cc0*/  ISETP.LT.AND P2, PT, R16, c[0x0][0x17c], !P0 ;  /* 0x00005f0010007a0c */ /* 0x008fc60004741270 */
[----:B------:R-:W3:Y:S01]  /*138cd0*/  LDL.LU R16, [R1+0x3fcc] ;  /* 0x003fcc0001107983 */ /* 0x000ee20000300800 */
[----:B------:R-:W-:-:S04]  /*138ce0*/  IADD3 R0, R21, c[0x0][0x198], RZ ;  /* 0x0000660015007a10 */ /* 0x000fc80007ffe0ff */
[CC--:B------:R-:W-:Y:S02]  /*138cf0*/  LEA R22, P6, R0.reuse, R2.reuse, 0x1 ;  /* 0x0000000200167211 */ /* 0x0c0fe400078c08ff */
[C---:B------:R-:W-:Y:S02]  /*138d00*/  IADD3 R21, R0.reuse, c[0x0][0x198], RZ ;  /* 0x0000660000157a10 */ /* 0x040fe40007ffe0ff */
[-C--:B------:R-:W-:Y:S02]  /*138d10*/  LEA.HI.X.SX32 R23, R0, R3.reuse, 0x1, P6 ;  /* 0x0000000300177211 */ /* 0x080fe400030f0eff */
[C---:B-1----:R-:W-:Y:S02]  /*138d20*/  LEA R24, P6, R21.reuse, R2, 0x1 ;  /* 0x0000000215187211 */ /* 0x042fe400078c08ff */
        /* <DEDUP_REMOVED lines=9> */
[----:B------:R-:W4:Y:S04]  /*138dc0*/  LDL.LU R29, [R1+0x260] ;  /* 0x00026000011d7983 */ /* 0x000f280000300800 */
[----:B------:R1:W-:Y:S01]  /*138dd0*/  @P2 STG.E.U16 [R22.64], R18 ;  /* 0x0000001216002986 */ /* 0x0003e2000c101504 */
[----:B--2---:R-:W-:-:S03]  /*138de0*/  ISETP.LT.AND P5, PT, R6, c[0x0][0x17c], !P0 ;  /* 0x00005f0006007a0c */ /* 0x004fc600047a1270 */
[----:B------:R-:W2:Y:S01]  /*138df0*/  LDL.LU R6, [R1+0x3fd4] ;  /* 0x003fd40001067983 */ /* 0x000ea20000300800 */
        /* <DEDUP_REMOVED lines=15> */
[----:B------:R-:W-:Y:S02]  /*138ef0*/  PRMT R26, R17, 0x7632, R26 ;  /* 0x00007632111a7816 */ /* 0x000fe4000000001a */
[----:B------:R-:W-:Y:S01]  /*138f00*/  LEA.HI.X.SX32 R25, R21, R3, 0x1, P6 ;  /* 0x0000000315197211 */ /* 0x000fe200030f0eff */
[----:B------:R0:W-:Y:S01]  /*138f10*/  @P5 STG.E.U16 [R22.64], R17 ;  /* 0x0000001116005986 */ /* 0x0001e2000c101504 */
[----:B--2---:R-:W-:-:S03]  /*138f20*/  ISETP.LT.AND P5, PT, R6, c[0x0][0x17c], !P0 ;  /* 0x00005f0006007a0c */ /* 0x004fc600047a1270 */
        /* <DEDUP_REMOVED lines=573> */
[C---:B-1----:R-:W-:Y:S02]  /*13b300*/  IADD3 R23, R21.reuse, c[0x0][0x198], RZ ;  /* 0x0000660015177a10 */ /* 0x042fe40007ffe0ff */
[----:B------:R-:W-:Y:S02]  /*13b310*/  LEA.HI.X.SX32 R25, R21, R3, 0x1, P6 ;  /* 0x0000000315197211 */ /* 0x000fe400030f0eff */
[----:B------:R-:W-:Y:S02]  /*13b320*/  PRMT R21, R18, 0x7632, R21 ;  /* 0x0000763212157816 */ /* 0x000fe40000000015 */
[C---:B------:R-:W-:Y:S01]  /*13b330*/  LEA R22, P6, R23.reuse, R2, 0x1 ;  /* 0x0000000217167211 */ /* 0x040fe200078c08ff */
[----:B------:R-:W3:Y:S01]  /*13b340*/  LDL.LU R18, [R1+0x2c] ;  /* 0x00002c0001127983 */ /* 0x000ee20000300800 */
[----:B------:R-:W-:-:S02]  /*13b350*/  IADD3 R0, R23, c[0x0][0x198], RZ ;  /* 0x0000660017007a10 */ /* 0x000fc40007ffe0ff */
[----:B------:R-:W-:Y:S01]  /*13b360*/  LEA.HI.X.SX32 R23, R23, R3, 0x1, P6 ;  /* 0x0000000317177211 */ /* 0x000fe200030f0eff */
[----:B------:R0:W-:Y:S01]  /*13b370*/  @P3 STG.E.U16 [R24.64], R21 ;  /* 0x0000001518003986 */ /* 0x0001e2000c101504 */
[----:B----4-:R-:W-:-:S03]  /*13b380*/  ISETP.LT.AND P3, PT, R7, c[0x0][0x17c], !P0 ;  /* 0x00005f0007007a0c */ /* 0x010fc60004761270 */
[----:B------:R-:W4:Y:S01]  /*13b390*/  LDL.LU R7, [R1+0x412c] ;  /* 0x00412c0001077983 */ /* 0x000f220000300800 */
[C---:B0-----:R-:W-:Y:S02]  /*13b3a0*/  LEA R24, P6, R0.reuse, R2, 0x1 ;  /* 0x0000000200187211 */ /* 0x041fe400078c08ff */
        /* <DEDUP_REMOVED lines=31> */
[----:B------:R-:W-:Y:S02]  /*13b5a0*/  IADD3 R26, R0, c[0x0][0x198], RZ ;  /* 0x00006600001a7a10 */ /* 0x000fe40007ffe0ff */
[----:B------:R-:W-:Y:S02]  /*13b5b0*/  PRMT R21, R18, 0x7632, R21 ;  /* 0x0000763212157816 */ /* 0x000fe40000000015 */
[-C--:B------:R-:W-:Y:S01]  /*13b5c0*/  LEA.HI.X.SX32 R25, R0, R3.reuse, 0x1, P6 ;  /* 0x0000000300197211 */ /* 0x080fe200030f0eff */
[----:B-1----:R-:W3:Y:S01]  /*13b5d0*/  LDL.LU R18, [R1+0x5c] ;  /* 0x00005c0001127983 */ /* 0x002ee20000300800 */
[C---:B------:R-:W-:Y:S02]  /*13b5e0*/  LEA R22, P6, R26.reuse, R2, 0x1 ;  /* 0x000000021a167211 */ /* 0x040fe400078c08ff */
[C---:B------:R-:W-:Y:S01]  /*13b5f0*/  IADD3 R0, R26.reuse, c[0x0][0x198], RZ ;  /* 0x000066001a007a10 */ /* 0x040fe20007ffe0ff */
[----:B------:R0:W-:Y:S01]  /*13b600*/  @P3 STG.E.U16 [R24.64], R21 ;  /* 0x0000001518003986 */ /* 0x0001e2000c101504 */
[----:B------:R-:W-:-:S02]  /*13b610*/  LEA.HI.X.SX32 R23, R26, R3, 0x1, P6 ;  /* 0x000000031a177211 */ /* 0x000fc400030f0eff */
[----:B----4-:R-:W-:Y:S02]  /*13b620*/  ISETP.LT.AND P3, PT, R7, c[0x0][0x17c], !P0 ;  /* 0x00005f0007007a0c */ /* 0x010fe40004761270 */
[----:B------:R-:W4:Y:S01]  /*13b630*/  LDL.LU R7, [R1+0x4144] ;  /* 0x0041440001077983 */ /* 0x000f220000300800 */
[C---:B0-----:R-:W-:Y:S02]  /*13b640*/  LEA R24, P6, R0.reuse, R2, 0x1 ;  /* 0x0000000200187211 */ /* 0x041fe400078c08ff */
[----:B------:R-:W-:Y:S02]  /*13b650*/  PRMT R21, R17, 0x7632, R21 ;  /* 0x0000763211157816 */ /* 0x000fe40000000015 */
[----:B------:R-:W-:Y:S01]  /*13b660*/  LEA.HI.X.SX32 R25, R0, R3, 0x1, P6 ;  /* 0x0000000300197211 */ /* 0x000fe200030f0eff */
[----:B------:R0:W-:Y:S01]  /*13b670*/  @P5 STG.E.U16 [R22.64], R17 ;  /* 0x0000001116005986 */ /* 0x0001e2000c101504 */
[----:B--2---:R-:W-:-:S03]  /*13b680*/  ISETP.LT.AND P5, PT, R6, c[0x0][0x17c], !P0 ;  /* 0x00005f0006007a0c */ /* 0x004fc600047a1270 */
[----:B------:R1:W-:Y:S04]  /*13b690*/  @P2 STG.E.U16 [R24.64], R21 ;  /* 0x0000001518002986 */ /* 0x0003e8000c101504 */
[----:B------:R-:W2:Y:S04]  /*13b6a0*/  LDL.LU R6, [R1+0x4148] ;  /* 0x0041480001067983 */ /* 0x000ea80000300800 */
        /* <DEDUP_REMOVED lines=38> */
[----:B------:R0:W-:Y:S04]  /*13b910*/  @P5 STG.E.U16 [R22.64], R17 ;  /* 0x0000001116005986 */ /* 0x0001e8000c101504 */
[----:B------:R1:W-:Y:S01]  /*13b920*/  @P2 STG.E.U16 [R24.64], R21 ;  /* 0x0000001518002986 */ /* 0x0003e2000c101504 */
[----:B--2---:R-:W-:-:S03]  /*13b930*/  ISETP.LT.AND P5, PT, R6, c[0x0][0x17c], !P0 ;  /* 0x00005f0006007a0c */ /* 0x004fc600047a1270 */
        /* <DEDUP_REMOVED lines=783> */
[-C--:B------:R-:W-:Y:S02]  /*13ea30*/  LEA.HI.X.SX32 R25, R0, R3.reuse, 0x1, P6 ;  /* 0x0000000300197211 */ /* 0x080fe400030f0eff */
[C---:B-1----:R-:W-:Y:S02]  /*13ea40*/  LEA R22, P6, R21.reuse, R2, 0x1 ;  /* 0x0000000215167211 */ /* 0x042fe400078c08ff */
[----:B------:R-:W-:Y:S02]  /*13ea50*/  PRMT R26, R18, 0x7632, R26 ;  /* 0x00007632121a7816 */ /* 0x000fe4000000001a */
[C---:B------:R-:W-:Y:S01]  /*13ea60*/  IADD3 R0, R21.reuse, c[0x0][0x198], RZ ;  /* 0x0000660015007a10 */ /* 0x040fe20007ffe0ff */
[----:B------:R-:W3:Y:S01]  /*13ea70*/  LDL.LU R18, [R1+0x16c] ;  /* 0x00016c0001127983 */ /* 0x000ee20000300800 */
[----:B------:R-:W-:-:S03]  /*13ea80*/  LEA.HI.X.SX32 R23, R21, R3, 0x1, P6 ;  /* 0x0000000315177211 */ /* 0x000fc600030f0eff */
[----:B------:R0:W-:Y:S01]  /*13ea90*/  @P4 STG.E.U16 [R24.64], R26 ;  /* 0x0000001a18004986 */ /* 0x0001e2000c101504 */
[----:B----4-:R-:W-:-:S03]  /*13eaa0*/  ISETP.LT.AND P4, PT, R7, c[0x0][0x17c], !P0 ;  /* 0x00005f0007007a0c */ /* 0x010fc60004781270 */
[----:B------:R1:W-:Y:S04]  /*13eab0*/  @P3 STG.E.U16 [R22.64], R17 ;  /* 0x0000001116003986 */ /* 0x0003e8000c101504 */
[----:B------:R-:W4:Y:S01]  /*13eac0*/  LDL.LU R7, [R1+0x4324] ;  /* 0x0043240001077983 */ /* 0x000f220000300800 */
[----:B0-----:R-:W-:-:S04]  /*13ead0*/  LEA R24, P6, R0, R2, 0x1 ;  /* 0x0000000200187211 */ /* 0x001fc800078c08ff */
[----:B------:R-:W-:Y:S02]  /*13eae0*/  LEA.HI.X.SX32 R25, R0, R3, 0x1, P6 ;  /* 0x0000000300197211 */ /* 0x000fe400030f0eff */
[----:B-1----:R-:W-:Y:S02]  /*13eaf0*/  PRMT R23, R17, 0x7632, R23 ;  /* 0x0000763211177816 */ /* 0x002fe40000000017 */
[----:B--2---:R-:W-:Y:S02]  /*13eb00*/  ISETP.LT.AND P3, PT, R6, c[0x0][0x17c], !P0 ;  /* 0x00005f0006007a0c */ /* 0x004fe40004761270 */
[----:B------:R-:W2:Y:S04]  /*13eb10*/  LDL.LU R6, [R1+0x4328] ;  /* 0x0043280001067983 */ /* 0x000ea80000300800 */
[----:B------:R0:W-:Y:S04]  /*13eb20*/  @P5 STG.E.U16 [R24.64], R23 ;  /* 0x0000001718005986 */ /* 0x0001e8000c101504 */
[----:B------:R-:W2:Y:S01]  /*13eb30*/  LDL.LU R17, [R1+0x17c] ;  /* 0x00017c0001117983 */ /* 0x000ea20000300800 */
[----:B---3--:R-:W-:-:S03]  /*13eb40*/  ISETP.LT.AND P5, PT, R16, c[0x0][0x17c], !P0 ;  /* 0x00005f0010007a0c */ /* 0x008fc600047a1270 */
[----:B------:R-:W3:Y:S01]  /*13eb50*/  LDL.LU R16, [R1+0x432c] ;  /* 0x00432c0001107983 */ /* 0x000ee20000300800 */
[----:B------:R-:W-:-:S04]  /*13eb60*/  IADD3 R21, R0, c[0x0][0x198], RZ ;  /* 0x0000660000157a10 */ /* 0x000fc80007ffe0ff */
[CC--:B------:R-:W-:Y:S02]  /*13eb70*/  LEA R22, P6, R21.reuse, R2.reuse, 0x1 ;  /* 0x0000000215167211 */ /* 0x0c0fe400078c08ff */
[C---:B------:R-:W-:Y:S02]  /*13eb80*/  IADD3 R0, R21.reuse, c[0x0][0x198], RZ ;  /* 0x0000660015007a10 */ /* 0x040fe40007ffe0ff */
[-C--:B0-----:R-:W-:Y:S02]  /*13eb90*/  LEA.HI.X.SX32 R23, R21, R3.reuse, 0x1, P6 ;  /* 0x0000000315177211 */ /* 0x081fe400030f0eff */
[C---:B------:R-:W-:Y:S02]  /*13eba0*/  LEA R24, P6, R0.reuse, R2, 0x1 ;  /* 0x0000000200187211 */ /* 0x040fe400078c08ff */
[C---:B------:R-:W-:Y:S01]  /*13ebb0*/  IADD3 R26, R0.reuse, c[0x0][0x198], RZ ;  /* 0x00006600001a7a10 */ /* 0x040fe20007ffe0ff */
[----:B------:R0:W-:Y:S01]  /*13ebc0*/  @P2 STG.E.U16 [R22.64], R29 ;  /* 0x0000001d16002986 */ /* 0x0001e2000c101504 */
[----:B------:R-:W-:-:S02]  /*13ebd0*/  LEA.HI.X.SX32 R25, R0, R3, 0x1, P6 ;  /* 0x0000000300197211 */ /* 0x000fc400030f0eff */
[----:B------:R-:W-:Y:S02]  /*13ebe0*/  PRMT R21, R29, 0x7632, R21 ;  /* 0x000076321d157816 */ /* 0x000fe40000000015 */
[----:B0-----:R-:W-:-:S03]  /*13ebf0*/  LEA R22, P6, R26, R2, 0x1 ;  /* 0x000000021a167211 */ /* 0x001fc600078c08ff */
[----:B------:R0:W-:Y:S01]  /*13ec00*/  @P1 STG.E.U16 [R24.64], R21 ;  /* 0x0000001518001986 */ /* 0x0001e2000c101504 */
[----:B----4-:R-:W-:Y:S02]  /*13ec10*/  ISETP.LT.AND P2, PT, R7, c[0x0][0x17c], !P0 ;  /* 0x00005f0007007a0c */ /* 0x010fe40004741270 */
[----:B------:R-:W-:Y:S01]  /*13ec20*/  LEA.HI.X.SX32 R23, R26, R3, 0x1, P6 ;  /* 0x000000031a177211 */ /* 0x000fe200030f0eff */
[----:B------:R-:W4:Y:S04]  /*13ec30*/  LDL.LU R7, [R1+0x4330] ;  /* 0x0043300001077983 */ /* 0x000f280000300800 */
        /* <DEDUP_REMOVED lines=16> */
[C---:B0-----:R-:W-:Y:S02]  /*13ed40*/  LEA R24, P6, R0.reuse, R2, 0x1 ;  /* 0x0000000200187211 */ /* 0x041fe400078c08ff */
[----:B------:R-:W-:Y:S02]  /*13ed50*/  PRMT R21, R17, 0x7632, R21 ;  /* 0x0000763211157816 */ /* 0x000fe40000000015 */
[----:B------:R-:W-:Y:S01]  /*13ed60*/  LEA.HI.X.SX32 R25, R0, R3, 0x1, P6 ;  /* 0x0000000300197211 */ /* 0x000fe200030f0eff */
[----:B------:R0:W-:Y:S01]  /*13ed70*/  @P5 STG.E.U16 [R22.64], R17 ;  /* 0x0000001116005986 */ /* 0x0001e2000c101504 */
[----:B----4-:R-:W-:-:S03]  /*13ed80*/  ISETP.LT.AND P3, PT, R7, c[0x0][0x17c], !P0 ;  /* 0x00005f0007007a0c */ /* 0x010fc60004761270 */
[----:B------:R-:W4:Y:S01]  /*13ed90*/  LDL.LU R7, [R1+0x433c] ;  /* 0x00433c0001077983 */ /* 0x000f220000300800 */
        /* <DEDUP_REMOVED lines=15> */
[----:B0-----:R-:W-:-:S04]  /*13ee90*/  LEA R22, P6, R26, R2, 0x1 ;  /* 0x000000021a167211 */ /* 0x001fc800078c08ff */
[----:B------:R-:W-:Y:S01]  /*13eea0*/  LEA.HI.X.SX32 R23, R26, R3, 0x1, P6 ;  /* 0x000000031a177211 */ /* 0x000fe200030f0eff */
[----:B------:R0:W-:Y:S01]  /*13eeb0*/  @P4 STG.E.U16 [R24.64], R21 ;  /* 0x0000001518004986 */ /* 0x0001e2000c101504 */
[----:B----4-:R-:W-:-:S03]  /*13eec0*/  ISETP.LT.AND P1, PT, R7, c[0x0][0x17c], !P0 ;  /* 0x00005f0007007a0c */ /* 0x010fc60004721270 */
[----:B------:R1:W-:Y:S04]  /*13eed0*/  @P3 STG.E.U16 [R22.64], R18 ;  /* 0x0000001216003986 */ /* 0x0003e8000c101504 */
[----:B------:R-:W4:Y:S04]  /*13eee0*/  LDL.LU R7, [R1+0x4348] ;  /* 0x0043480001077983 */ /* 0x000f280000300800 */
[----:B------:R-:W4:Y:S01]  /*13eef0*/  LDL.LU R29, [R1+0x1bc] ;  /* 0x0001bc00011d7983 */ /* 0x000f220000300800 */
        /* <DEDUP_REMOVED lines=14> */
[----:B------:R-:W-:-:S03]  /*13efe0*/  IADD3 R26, R0, c[0x0][0x198], RZ ;  /* 0x00006600001a7a10 */ /* 0x000fc60007ffe0ff */
[----:B------:R1:W-:Y:S01]  /*13eff0*/  @P2 STG.E.U16 [R22.64], R17 ;  /* 0x0000001116002986 */ /* 0x0003e2000c101504 */
[CC--:B0-----:R-:W-:Y:S02]  /*13f000*/  LEA R24, P6, R0.reuse, R2.reuse, 0x1 ;  /* 0x0000000200187211 */ /* 0x0c1fe400078c08ff */
[----:B------:R-:W-:Y:S02]  /*13f010*/  PRMT R21, R17, 0x7632, R21 ;  /* 0x0000763211157816 */ /* 0x000fe40000000015 */
[-C--:B------:R-:W-:Y:S02]  /*13f020*/  LEA.HI.X.SX32 R25, R0, R3.reuse, 0x1, P6 ;  /* 0x0000000300197211 */ /* 0x080fe400030f0eff */
[C---:B-1----:R-:W-:Y:S02]  /*13f030*/  LEA R22, P6, R26.reuse, R2, 0x1 ;  /* 0x000000021a167211 */ /* 0x042fe400078c08ff */
[----:B----4-:R-:W-:Y:S02]  /*13f040*/  ISETP.LT.AND P5, PT, R7, c[0x0][0x17c], !P0 ;  /* 0x00005f0007007a0c */ /* 0x010fe400047a1270 */
[----:B------:R-:W-:Y:S01]  /*13f050*/  LEA.HI.X.SX32 R23, R26, R3, 0x1, P6 ;  /* 0x000000031a177211 */ /* 0x000fe200030f0eff */
[----:B------:R-:W4:Y:S04]  /*13f060*/  LDL.LU R7, [R1+0x4354] ;  /* 0x0043540001077983 */ /* 0x000f280000300800 */
[----:B------:R-:W4:Y:S01]  /*13f070*/  LDL.LU R17, [R1+0x4358] ;  /* 0x0043580001117983 */ /* 0x000f220000300800 */
[----:B--2---:R-:W-:-:S03]  /*13f080*/  ISETP.LT.AND P2, PT, R6, c[0x0][0x17c], !P0 ;  /* 0x00005f0006007a0c */ /* 0x004fc60004741270 */
[----:B------:R0:W-:Y:S04]  /*13f090*/  @P1 STG.E.U16 [R24.64], R21 ;  /* 0x0000001518001986 */ /* 0x0001e8000c101504 */
[----:B------:R-:W2:Y:S04]  /*13f0a0*/  LDL.LU R6, [R1+0x1dc] ;  /* 0x0001dc0001067983 */ /* 0x000ea80000300800 */
[----:B------:R1:W-:Y:S01]  /*13f0b0*/  @P4 STG.E.U16 [R22.64], R29 ;  /* 0x0000001d16004986 */ /* 0x0003e2000c101504 */
[----:B0-----:R-:W-:Y:S02]  /*13f0c0*/  PRMT R21, R29, 0x7632, R21 ;  /* 0x000076321d157816 */ /* 0x001fe40000000015 */
[----:B---3--:R-:W-:-:S02]  /*13f0d0*/  ISETP.LT.AND P1, PT, R16, c[0x0][0x17c], !P0 ;  /* 0x00005f0010007a0c */ /* 0x008fc40004721270 */
[----:B------:R-:W3:Y:S04]  /*13f0e0*/  LDL.LU R16, [R1+0x435c] ;  /* 0x00435c0001107983 */ /* 0x000ee80000300800 */
[----:B-1----:R-:W2:Y:S01]  /*13f0f0*/  LDL.LU R29, [R1+0x4360] ;  /* 0x00436000011d7983 */ /* 0x002ea20000300800 */
[----:B------:R-:W-:-:S04]  /*13f100*/  IADD3 R0, R26, c[0x0][0x198], RZ ;  /* 0x000066001a007a10 */ /* 0x000fc80007ffe0ff */
[CC--:B------:R-:W-:Y:S02]  /*13f110*/  LEA R24, P6, R0.reuse, R2.reuse, 0x1 ;  /* 0x0000000200187211 */ /* 0x0c0fe400078c08ff */
[C---:B------:R-:W-:Y:S02]  /*13f120*/  IADD3 R26, R0.reuse, c[0x0][0x198], RZ ;  /* 0x00006600001a7a10 */ /* 0x040fe40007ffe0ff */
[-C--:B------:R-:W-:Y:S02]  /*13f130*/  LEA.HI.X.SX32 R25, R0, R3.reuse, 0x1, P6 ;  /* 0x0000000300197211 */ /* 0x080fe400030f0eff */
[C---:B------:R-:W-:Y:S02]  /*13f140*/  LEA R22, P6, R26.reuse, R2, 0x1 ;  /* 0x000000021a167211 */ /* 0x040fe400078c08ff */
[C---:B------:R-:W-:Y:S01]  /*13f150*/  IADD3 R0, R26.reuse, c[0x0][0x198], RZ ;  /* 0x000066001a007a10 */ /* 0x040fe20007ffe0ff */
[----:B------:R0:W-:Y:S01]  /*13f160*/  @P3 STG.E.U16 [R24.64], R21 ;  /* 0x0000001518003986 */ /* 0x0001e2000c101504 */
[----:B------:R-:W-:-:S02]  /*13f170*/  LEA.HI.X.SX32 R23, R26, R3, 0x1, P6 ;  /* 0x000000031a177211 */ /* 0x000fc400030f0eff */
[----:B0-----:R-:W-:Y:S02]  /*13f180*/  LEA R24, P6, R0, R2, 0x1 ;  /* 0x0000000200187211 */ /* 0x001fe400078c08ff */
[----:B------:R-:W-:Y:S02]  /*13f190*/  PRMT R21, R18, 0x7632, R21 ;  /* 0x0000763212157816 */ /* 0x000fe40000000015 */
[----:B------:R-:W-:Y:S01]  /*13f1a0*/  LEA.HI.X.SX32 R25, R0, R3, 0x1, P6 ;  /* 0x0000000300197211 */ /* 0x000fe200030f0eff */
[----:B------:R0:W-:Y:S01]  /*13f1b0*/  @P5 STG.E.U16 [R22.64], R18 ;  /* 0x0000001216005986 */ /* 0x0001e2000c101504 */
[----:B----4-:R-:W-:-:S03]  /*13f1c0*/  ISETP.LT.AND P4, PT, R7, c[0x0][0x17c], !P0 ;  /* 0x00005f0007007a0c */ /* 0x010fc60004781270 */
[----:B------:R-:W4:Y:S01]  /*13f1d0*/  LDL.LU R7, [R1+0x1ec] ;  /* 0x0001ec0001077983 */ /* 0x000f220000300800 */
[----:B------:R-:W-:-:S03]  /*13f1e0*/  ISETP.LT.AND P3, PT, R17, c[0x0][0x17c], !P0 ;  /* 0x00005f0011007a0c */ /* 0x000fc60004761270 */
[----:B------:R-:W4:Y:S04]  /*13f1f0*/  LDL.LU R17, [R1+0x4364] ;  /* 0x0043640001117983 */ /* 0x000f280000300800 */
[----:B------:R1:W-:Y:S01]  /*13f200*/  @P2 STG.E.U16 [R24.64], R21 ;  /* 0x0000001518002986 */ /* 0x0003e2000c101504 */
[----:B---3--:R-:W-:-:S03]  /*13f210*/  ISETP.LT.AND P5, PT, R16, c[0x0][0x17c], !P0 ;  /* 0x00005f0010007a0c */ /* 0x008fc600047a1270 */
[----:B------:R-:W3:Y:S01]  /*13f220*/  LDL.LU R16, [R1+0x4368] ;  /* 0x0043680001107983 */ /* 0x000ee20000300800 */
[----:B--2---:R-:W-:-:S03]  /*13f230*/  ISETP.LT.AND P2, PT, R29, c[0x0][0x17c], !P0 ;  /* 0x00005f001d007a0c */ /* 0x004fc60004741270 */
[----:B0-----:R-:W2:Y:S04]  /*13f240*/  LDL.LU R18, [R1+0x1fc] ;  /* 0x0001fc0001127983 */ /* 0x001ea80000300800 */
[----:B------:R-:W2:Y:S01]  /*13f250*/  LDL.LU R29, [R1+0x436c] ;  /* 0x00436c00011d7983 */ /* 0x000ea20000300800 */
[----:B------:R-:W-:-:S04]  /*13f260*/  IADD3 R26, R0, c[0x0][0x198], RZ ;  /* 0x00006600001a7a10 */ /* 0x000fc80007ffe0ff */
[CC--:B------:R-:W-:Y:S02]  /*13f270*/  LEA R22, P6, R26.reuse, R2.reuse, 0x1 ;  /* 0x000000021a167211 */ /* 0x0c0fe400078c08ff */
[C---:B------:R-:W-:Y:S02]  /*13f280*/  IADD3 R0, R26.reuse, c[0x0][0x198], RZ ;  /* 0x000066001a007a10 */ /* 0x040fe40007ffe0ff */
[----:B------:R-:W-:Y:S02]  /*13f290*/  LEA.HI.X.SX32 R23, R26, R3, 0x1, P6 ;  /* 0x000000031a177211 */ /* 0x000fe400030f0eff */
[C---:B-1----:R-:W-:Y:S02]  /*13f2a0*/  LEA R24, P6, R0.reuse, R2, 0x1 ;  /* 0x0000000200187211 */ /* 0x042fe400078c08ff */
[----:B------:R-:W-:Y:S01]  /*13f2b0*/  IADD3 R26, R0, c[0x0][0x198], RZ ;  /* 0x00006600001a7a10 */ /* 0x000fe20007ffe0ff */
[----:B------:R0:W-:Y:S01]  /*13f2c0*/  @P1 STG.E.U16 [R22.64], R6 ;  /* 0x0000000616001986 */ /* 0x0001e2000c101504 */
[----:B------:R-:W-:-:S02]  /*13f2d0*/  PRMT R21, R6, 0x7632, R21 ;  /* 0x0000763206157816 */ /* 0x000fc40000000015 */
[----:B------:R-:W-:Y:S02]  /*13f2e0*/  LEA.HI.X.SX32 R25, R0, R3, 0x1, P6 ;  /* 0x0000000300197211 */ /* 0x000fe400030f0eff */
[----:B------:R-:W-:-:S03]  /*13f2f0*/  IADD3 R0, R26, c[0x0][0x198], RZ ;  /* 0x000066001a007a10 */ /* 0x000fc60007ffe0ff */
[----:B------:R1:W-:Y:S01]  /*13f300*/  @P4 STG.E.U16 [R24.64], R21 ;  /* 0x0000001518004986 */ /* 0x0003e2000c101504 */
[----:B0-----:R-:W-:-:S03]  /*13f310*/  LEA R22, P6, R26, R2, 0x1 ;  /* 0x000000021a167211 */ /* 0x001fc600078c08ff */
[----:B------:R-:W2:Y:S01]  /*13f320*/  LDL.LU R6, [R1+0x47dc] ;  /* 0x0047dc0001067983 */ /* 0x000ea20000300800 */
[-C--:B------:R-:W-:Y:S02]  /*13f330*/  LEA.HI.X.SX32 R23, R26, R3.reuse, 0x1, P6 ;  /* 0x000000031a177211 */ /* 0x080fe400030f0eff */
[C---:B-1----:R-:W-:Y:S02]  /*13f340*/  LEA R24, P6, R0.reuse, R2, 0x1 ;  /* 0x0000000200187211 */ /* 0x042fe400078c08ff */
[----:B----4-:R-:W-:Y:S02]  /*13f350*/  PRMT R21, R7, 0x7632, R21 ;  /* 0x0000763207157816 */ /* 0x010fe40000000015 */
[----:B------:R-:W-:Y:S02]  /*13f360*/  LEA.HI.X.SX32 R25, R0, R3, 0x1, P6 ;  /* 0x0000000300197211 */ /* 0x000fe400030f0eff */
[----:B------:R-:W-:Y:S01]  /*13f370*/  ISETP.LT.AND P1, PT, R17, c[0x0][0x17c], !P0 ;  /* 0x00005f0011007a0c */ /* 0x000fe20004721270 */
[----:B------:R0:W-:Y:S04]  /*13f380*/  @P3 STG.E.U16 [R22.64], R7 ;  /* 0x0000000716003986 */ /* 0x0001e8000c101504 */
[----:B------:R-:W4:Y:S04]  /*13f390*/  LDL.LU R17, [R1+0x20c] ;  /* 0x00020c0001117983 */ /* 0x000f280000300800 */
[----:B------:R1:W-:Y:S01]  /*13f3a0*/  @P5 STG.E.U16 [R24.64], R21 ;  /* 0x0000001518005986 */ /* 0x0003e2000c101504 */
[----:B---3--:R-:W-:-:S03]  /*13f3b0*/  ISETP.LT.AND P4, PT, R16, c[0x0][0x17c], !P0 ;  /* 0x00005f0010007a0c */ /* 0x008fc60004781270 */
[----:B------:R-:W3:Y:S04]  /*13f3c0*/  LDL.LU R16, [R1+0x4374] ;  /* 0x0043740001107983 */ /* 0x000ee80000300800 */
[----:B0-----:R-:W4:Y:S01]  /*13f3d0*/  LDL.LU R7, [R1+0x47d8] ;  /* 0x0047d80001077983 */ /* 0x001f220000300800 */
[----:B--2---:R-:W-:-:S03]  /*13f3e0*/  ISETP.LT.AND P3, PT, R29, c[0x0][0x17c], !P0 ;  /* 0x00005f001d007a0c */ /* 0x004fc60004761270 */
[----:B------:R-:W2:Y:S04]  /*13f3f0*/  LDL.LU R29, [R1+0x21c] ;  /* 0x00021c00011d7983 */ /* 0x000ea80000300800 */
[----:B-1----:R-:W2:Y:S01]  /*13f400*/  LDL.LU R25, [R1+0x4370] ;  /* 0x0043700001197983 */ /* 0x002ea20000300800 */
[----:B------:R-:W-:-:S04]  /*13f410*/  IADD3 R26, R0, c[0x0][0x198], RZ ;  /* 0x00006600001a7a10 */ /* 0x000fc80007ffe0ff */
[CC--:B------:R-:W-:Y:S02]  /*13f420*/  LEA R22, P6, R26.reuse, R2.reuse, 0x1 ;  /* 0x000000021a167211 */ /* 0x0c0fe400078c08ff */
[C---:B------:R-:W-:Y:S02]  /*13f430*/  IADD3 R0, R26.reuse, c[0x0][0x198], RZ ;  /* 0x000066001a007a10 */ /* 0x040fe40007ffe0ff */
[----:B------:R-:W-:Y:S02]  /*13f440*/  LEA.HI.X.SX32 R23, R26, R3, 0x1, P6 ;  /* 0x000000031a177211 */ /* 0x000fe400030f0eff */
[----:B------:R-:W-:Y:S02]  /*13f450*/  LEA R24, P6, R0, R2, 0x1 ;  /* 0x0000000200187211 */ /* 0x000fe400078c08ff */
[----:B------:R-:W-:Y:S01]  /*13f460*/  PRMT R21, R18, 0x7632, R21 ;  /* 0x0000763212157816 */ /* 0x000fe20000000015 */
[----:B------:R0:W-:Y:S04]  /*13f470*/  @P2 STG.E.U16 [R22.64], R18 ;  /* 0x0000001216002986 */ /* 0x0001e8000c101504 */
[----:B0-----:R-:W4:Y:S01]  /*13f480*/  LDL.LU R18, [R1+0x4380] ;  /* 0x0043800001127983 */ /* 0x001f220000300800 */
[----:B---3--:R-:W-:-:S03]  /*13f490*/  ISETP.LT.AND P2, PT, R16, c[0x0][0x17c], !P0 ;  /* 0x00005f0010007a0c */ /* 0x008fc60004741270 */
[----:B------:R-:W3:Y:S01]  /*13f4a0*/  LDL.LU R16, [R1+0x22c] ;  /* 0x00022c0001107983 */ /* 0x000ee20000300800 */
[----:B--2---:R-:W-:Y:S02]  /*13f4b0*/  ISETP.LT.AND P5, PT, R25, c[0x0][0x17c], !P0 ;  /* 0x00005f0019007a0c */ /* 0x004fe400047a1270 */
[----:B------:R-:W-:-:S05]  /*13f4c0*/  LEA.HI.X.SX32 R25, R0, R3, 0x1, P6 ;  /* 0x0000000300197211 */ /* 0x000fca00030f0eff */
[----:B------:R0:W-:Y:S04]  /*13f4d0*/  @P1 STG.E.U16 [R24.64], R21 ;  /* 0x0000001518001986 */ /* 0x0001e8000c101504 */
[----:B0-----:R-:W2:Y:S01]  /*13f4e0*/  LDL.LU R25, [R1+0x4378] ;  /* 0x0043780001197983 */ /* 0x001ea20000300800 */
[----:B------:R-:W-:-:S04]  /*13f4f0*/  IADD3 R26, R0, c[0x0][0x198], RZ ;  /* 0x00006600001a7a10 */ /* 0x000fc80007ffe0ff */
[CC--:B------:R-:W-:Y:S02]  /*13f500*/  LEA R22, P6, R26.reuse, R2.reuse, 0x1 ;  /* 0x000000021a167211 */ /* 0x0c0fe400078c08ff */
[C---:B------:R-:W-:Y:S02]  /*13f510*/  IADD3 R0, R26.reuse, c[0x0][0x198], RZ ;  /* 0x000066001a007a10 */ /* 0x040fe40007ffe0ff */
[----:B------:R-:W-:Y:S02]  /*13f520*/  LEA.HI.X.SX32 R23, R26, R3, 0x1, P6 ;  /* 0x000000031a177211 */ /* 0x000fe400030f0eff */
[C---:B------:R-:W-:Y:S02]  /*13f530*/  LEA R24, P6, R0.reuse, R2, 0x1 ;  /* 0x0000000200187211 */ /* 0x040fe400078c08ff */
[----:B------:R-:W-:Y:S02]  /*13f540*/  IADD3 R26, R0, c[0x0][0x198], RZ ;  /* 0x00006600001a7a10 */ /* 0x000fe40007ffe0ff */
[----:B--2---:R-:W-:-:S02]  /*13f550*/  ISETP.LT.AND P1, PT, R25, c[0x0][0x17c], !P0 ;  /* 0x00005f0019007a0c */ /* 0x004fc40004721270 */
[----:B------:R-:W-:Y:S02]  /*13f560*/  LEA.HI.X.SX32 R25, R0, R3, 0x1, P6 ;  /* 0x0000000300197211 */ /* 0x000fe400030f0eff */
[----:B------:R-:W2:Y:S01]  /*13f570*/  LDL.LU R0, [R1+0x437c] ;  /* 0x00437c0001007983 */ /* 0x000ea20000300800 */
[----:B----4-:R-:W-:-:S03]  /*13f580*/  PRMT R21, R17, 0x7632, R21 ;  /* 0x0000763211157816 */ /* 0x010fc60000000015 */
[----:B------:R0:W-:Y:S04]  /*13f590*/  @P4 STG.E.U16 [R22.64], R17 ;  /* 0x0000001116004986 */ /* 0x0001e8000c101504 */
[----:B------:R1:W-:Y:S01]  /*13f5a0*/  @P3 STG.E.U16 [R24.64], R21 ;  /* 0x0000001518003986 */ /* 0x0003e2000c101504 */
[----:B0-----:R-:W-:-:S03]  /*13f5b0*/  LEA R22, P6, R26, R2, 0x1 ;  /* 0x000000021a167211 */ /* 0x001fc600078c08ff */
[----:B------:R-:W4:Y:S01]  /*13f5c0*/  LDL.LU R17, [R1+0x23c] ;  /* 0x00023c0001117983 */ /* 0x000f220000300800 */
[----:B------:R-:W-:Y:S02]  /*13f5d0*/  LEA.HI.X.SX32 R23, R26, R3, 0x1, P6 ;  /* 0x000000031a177211 */ /* 0x000fe400030f0eff */
[----:B------:R-:W-:Y:S02]  /*13f5e0*/  ISETP.LT.AND P3, PT, R18, c[0x0][0x17c], !P0 ;  /* 0x00005f0012007a0c */ /* 0x000fe40004761270 */
[----:B------:R-:W3:Y:S01]  /*13f5f0*/  LDL.LU R18, [R1+0x24c] ;  /* 0x00024c0001127983 */ /* 0x000ee20000300800 */
[----:B-1----:R-:W-:-:S03]  /*13f600*/  PRMT R21, R29, 0x7632, R21 ;  /* 0x000076321d157816 */ /* 0x002fc60000000015 */
[----:B------:R0:W-:Y:S01]  /*13f610*/  @P5 STG.E.U16 [R22.64], R29 ;  /* 0x0000001d16005986 */ /* 0x0001e2000c101504 */
[----:B--2---:R-:W-:Y:S02]  /*13f620*/  ISETP.LT.AND P4, PT, R0, c[0x0][0x17c], !P0 ;  /* 0x00005f0000007a0c */ /* 0x004fe40004781270 */
[----:B------:R-:W-:-:S04]  /*13f630*/  IADD3 R0, R26, c[0x0][0x198], RZ ;  /* 0x000066001a007a10 */ /* 0x000fc80007ffe0ff */
[CC--:B------:R-:W-:Y:S02]  /*13f640*/  LEA R24, P6, R0.reuse, R2.reuse, 0x1 ;  /* 0x0000000200187211 */ /* 0x0c0fe400078c08ff */
[C---:B------:R-:W-:Y:S02]  /*13f650*/  IADD3 R26, R0.reuse, c[0x0][0x198], RZ ;  /* 0x00006600001a7a10 */ /* 0x040fe40007ffe0ff */
[----:B------:R-:W-:Y:S02]  /*13f660*/  LEA.HI.X.SX32 R25, R0, R3, 0x1, P6 ;  /* 0x0000000300197211 */ /* 0x000fe400030f0eff */
[----:B------:R-:W2:Y:S04]  /*13f670*/  LDL.LU R0, [R1+0x4384] ;  /* 0x0043840001007983 */ /* 0x000ea80000300800 */
[----:B0-----:R-:W4:Y:S04]  /*13f680*/  LDL.LU R29, [R1+0x47d4] ;  /* 0x0047d400011d7983 */ /* 0x001f280000300800 */
[----:B------:R0:W-:Y:S04]  /*13f690*/  @P2 STG.E.U16 [R24.64], R21 ;  /* 0x0000001518002986 */ /* 0x0001e8000c101504 */
[----:B0-----:R-:W4:Y:S01]  /*13f6a0*/  LDL.LU R25, [R1+0x4388] ;  /* 0x0043880001197983 */ /* 0x001f220000300800 */
[----:B------:R-:W-:-:S04]  /*13f6b0*/  LEA R22, P6, R26, R2, 0x1 ;  /* 0x000000021a167211 */ /* 0x000fc800078c08ff */
[----:B------:R-:W-:Y:S02]  /*13f6c0*/  LEA.HI.X.SX32 R23, R26, R3, 0x1, P6 ;  /* 0x000000031a177211 */ /* 0x000fe400030f0eff */
[----:B---3--:R-:W-:-:S03]  /*13f6d0*/  PRMT R21, R16, 0x7632, R21 ;  /* 0x0000763210157816 */ /* 0x008fc60000000015 */
[----:B------:R0:W-:Y:S01]  /*13f6e0*/  @P1 STG.E.U16 [R22.64], R16 ;  /* 0x0000001016001986 */ /* 0x0001e2000c101504 */
[----:B--2---:R-:W-:Y:S02]  /*13f6f0*/  ISETP.LT.AND P5, PT, R0, c[0x0][0x17c], !P0 ;  /* 0x00005f0000007a0c */ /* 0x004fe400047a1270 */
[----:B------:R-:W-:-:S04]  /*13f700*/  IADD3 R0, R26, c[0x0][0x198], RZ ;  /* 0x000066001a007a10 */ /* 0x000fc80007ffe0ff */
[CC--:B------:R-:W-:Y:S02]  /*13f710*/  LEA R24, P6, R0.reuse, R2.reuse, 0x1 ;  /* 0x0000000200187211 */ /* 0x0c0fe400078c08ff */
[C---:B------:R-:W-:Y:S02]  /*13f720*/  IADD3 R26, R0.reuse, c[0x0][0x198], RZ ;  /* 0x00006600001a7a10 */ /* 0x040fe40007ffe0ff */
[----:B----4-:R-:W-:Y:S02]  /*13f730*/  ISETP.LT.AND P2, PT, R25, c[0x0][0x17c], !P0 ;  /* 0x00005f0019007a0c */ /* 0x010fe40004741270 */
[----:B------:R-:W-:Y:S02]  /*13f740*/  LEA.HI.X.SX32 R25, R0, R3, 0x1, P6 ;  /* 0x0000000300197211 */ /* 0x000fe400030f0eff */
[----:B------:R-:W2:Y:S04]  /*13f750*/  LDL.LU R0, [R1+0x438c] ;  /* 0x00438c0001007983 */ /* 0x000ea80000300800 */
[----:B0-----:R-:W3:Y:S04]  /*13f760*/  LDL.LU R16, [R1+0x47d0] ;  /* 0x0047d00001107983 */ /* 0x001ee80000300800 */
[----:B------:R0:W-:Y:S04]  /*13f770*/  @P4 STG.E.U16 [R24.64], R21 ;  /* 0x0000001518004986 */ /* 0x0001e8000c101504 */
[----:B0-----:R-:W4:Y:S01]  /*13f780*/  LDL.LU R25, [R1+0x4390] ;  /* 0x0043900001197983 */ /* 0x001f220000300800 */
[----:B------:R-:W-:-:S04]  /*13f790*/  LEA R22, P6, R26, R2, 0x1 ;  /* 0x000000021a167211 */ /* 0x000fc800078c08ff */
[----:B------:R-:W-:Y:S02]  /*13f7a0*/  LEA.HI.X.SX32 R23, R26, R3, 0x1, P6 ;  /* 0x000000031a177211 */ /* 0x000fe400030f0eff */
[----:B------:R-:W-:-:S03]  /*13f7b0*/  PRMT R21, R17, 0x7632, R21 ;  /* 0x0000763211157816 */ /* 0x000fc60000000015 */
        /* <DEDUP_REMOVED lines=8> */
[----:B0-----:R-:W4:Y:S04]  /*13f840*/  LDL.LU R17, [R1+0x47cc] ;  /* 0x0047cc0001117983 */ /* 0x001f280000300800 */
[----:B------:R0:W-:Y:S04]  /*13f850*/  @P5 STG.E.U16 [R24.64], R21 ;  /* 0x0000001518005986 */ /* 0x0001e8000c101504 */
[----:B0-----:R-:W3:Y:S01]  /*13f860*/  LDL.LU R25, [R1+0x4398] ;  /* 0x0043980001197983 */ /* 0x001ee20000300800 */
        /* <DEDUP_REMOVED lines=8> */
[----:B---3--:R-:W-:Y:S02]  /*13f8f0*/  ISETP.LT.AND P5, PT, R25, c[0x0][0x17c], !P0 ;  /* 0x00005f0019007a0c */ /* 0x008fe400047a1270 */
[----:B------:R-:W-:Y:S02]  /*13f900*/  LEA.HI.X.SX32 R25, R0, R3, 0x1, P6 ;  /* 0x0000000300197211 */ /* 0x000fe400030f0eff */
[----:B------:R-:W2:Y:S04]  /*13f910*/  LDL.LU R0, [R1+0x439c] ;  /* 0x00439c0001007983 */ /* 0x000ea80000300800 */
[----:B0-----:R-:W3:Y:S04]  /*13f920*/  LDL.LU R18, [R1+0x47c8] ;  /* 0x0047c80001127983 */ /* 0x001ee80000300800 */
[----:B------:R0:W-:Y:S04]  /*13f930*/  @P1 STG.E.U16 [R24.64], R21 ;  /* 0x0000001518001986 */ /* 0x0001e8000c101504 */
[----:B0-----:R-:W3:Y:S04]  /*13f940*/  LDL.LU R24, [R1+0xb0] ;  /* 0x0000b00001187983 */ /* 0x001ee80000300800 */
[----:B------:R-:W4:Y:S01]  /*13f950*/  LDL.LU R25, [R1+0x43a0] ;  /* 0x0043a00001197983 */ /* 0x000f220000300800 */
[----:B------:R-:W-:-:S04]  /*13f960*/  LEA R22, P6, R26, R2, 0x1 ;  /* 0x000000021a167211 */ /* 0x000fc800078c08ff */
[----:B------:R-:W-:Y:S02]  /*13f970*/  LEA.HI.X.SX32 R23, R26, R3, 0x1, P6 ;  /* 0x000000031a177211 */ /* 0x000fe400030f0eff */
[----:B--2---:R-:W-:Y:S02]  /*13f980*/  ISETP.LT.AND P2, PT, R0, c[0x0][0x17c], !P0 ;  /* 0x00005f0000007a0c */ /* 0x004fe40004741270 */
[----:B------:R-:W-:Y:S01]  /*13f990*/  IADD3 R0, R26, c[0x0][0x198], RZ ;  /* 0x000066001a007a10 */ /* 0x000fe20007ffe0ff */
[----:B---3--:R-:W-:Y:S01]  /*13f9a0*/  IMAD.MOV.U32 R21, RZ, RZ, R24 ;  /* 0x000000ffff157224 */ /* 0x008fe200078e0018 */
[----:B----4-:R-:W-:-:S03]  /*13f9b0*/  ISETP.LT.AND P1, PT, R25, c[0x0][0x17c], !P0 ;  /* 0x00005f0019007a0c */ /* 0x010fc60004721270 */
[----:B------:R-:W-:Y:S01]  /*13f9c0*/  IMAD.MOV.U32 R25, RZ, RZ, R21 ;  /* 0x000000ffff197224 */ /* 0x000fe200078e0015 */
[CC--:B------:R-:W-:Y:S02]  /*13f9d0*/  LEA R24, P6, R0.reuse, R2.reuse, 0x1 ;  /* 0x0000000200187211 */ /* 0x0c0fe400078c08ff */
[C---:B------:R-:W-:Y:S02]  /*13f9e0*/  IADD3 R21, R0.reuse, c[0x0][0x198], RZ ;  /* 0x0000660000157a10 */ /* 0x040fe40007ffe0ff */
[----:B------:R0:W-:Y:S02]  /*13f9f0*/  @P4 STG.E.U16 [R22.64], R25 ;  /* 0x0000001916004986 */ /* 0x0001e4000c101504 */
[----:B0-----:R-:W-:Y:S01]  /*13fa00*/  IMAD.MOV.U32 R23, RZ, RZ, R25 ;  /* 0x000000ffff177224 */ /* 0x001fe200078e0019 */
[----:B------:R-:W-:Y:S02]  /*13fa10*/  LEA.HI.X.SX32 R25, R0, R3, 0x1, P6 ;  /* 0x0000000300197211 */ /* 0x000fe400030f0eff */
[----:B------:R-:W2:Y:S01]  /*13fa20*/  LDL.LU R0, [R1+0x43a4] ;  /* 0x0043a40001007983 */ /* 0x000ea20000300800 */
[----:B------:R-:W-:-:S02]  /*13fa30*/  LEA R22, P6, R21, R2, 0x1 ;  /* 0x0000000215167211 */ /* 0x000fc400078c08ff */
[----:B------:R-:W-:Y:S02]  /*13fa40*/  PRMT R26, R23, 0x7632, R26 ;  /* 0x00007632171a7816 */ /* 0x000fe4000000001a */
[----:B------:R-:W-:-:S03]  /*13fa50*/  LEA.HI.X.SX32 R23, R21, R3, 0x1, P6 ;  /* 0x0000000315177211 */ /* 0x000fc600030f0eff */
[----:B------:R0:W-:Y:S01]  /*13fa60*/  @P3 STG.E.U16 [R24.64], R26 ;  /* 0x0000001a18003986 */ /* 0x0001e2000c101504 */
[----:B--2---:R-:W-:Y:S02]  /*13fa70*/  ISETP.LT.AND P4, PT, R0, c[0x0][0x17c], !P0 ;  /* 0x00005f0000007a0c */ /* 0x004fe40004781270 */
[----:B------:R-:W-:Y:S02]  /*13fa80*/  IADD3 R0, R21, c[0x0][0x198], RZ ;  /* 0x0000660015007a10 */ /* 0x000fe40007ffe0ff */
[----:B------:R-:W2:Y:S04]  /*13fa90*/  LDL.LU R21, [R1+0xa0] ;  /* 0x0000a00001157983 */ /* 0x000ea80000300800 */
[----:B0-----:R-:W3:Y:S01]  /*13faa0*/  LDL.LU R25, [R1+0x43a8] ;  /* 0x0043a80001197983 */ /* 0x001ee20000300800 */
[----:B------:R-:W-:-:S02]  /*13fab0*/  LEA R24, P6, R0, R2, 0x1 ;  /* 0x0000000200187211 */ /* 0x000fc400078c08ff */
[----:B---3--:R-:W-:Y:S01]  /*13fac0*/  ISETP.LT.AND P3, PT, R25, c[0x0][0x17c], !P0 ;  /* 0x00005f0019007a0c */ /* 0x008fe20004761270 */
[----:B--2---:R-:W-:Y:S01]  /*13fad0*/  IMAD.MOV.U32 R25, RZ, RZ, R21 ;  /* 0x000000ffff197224 */ /* 0x004fe200078e0015 */
[----:B------:R-:W-:-:S04]  /*13fae0*/  IADD3 R21, R0, c[0x0][0x198], RZ ;  /* 0x0000660000157a10 */ /* 0x000fc80007ffe0ff */
[----:B------:R0:W-:Y:S02]  /*13faf0*/  @P5 STG.E.U16 [R22.64], R25 ;  /* 0x0000001916005986 */ /* 0x0001e4000c101504 */
[----:B0-----:R-:W-:Y:S01]  /*13fb00*/  IMAD.MOV.U32 R23, RZ, RZ, R25 ;  /* 0x000000ffff177224 */ /* 0x001fe200078e0019 */
[-C--:B------:R-:W-:Y:S02]  /*13fb10*/  LEA.HI.X.SX32 R25, R0, R3.reuse, 0x1, P6 ;  /* 0x0000000300197211 */ /* 0x080fe400030f0eff */
[----:B------:R-:W2:Y:S01]  /*13fb20*/  LDL.LU R0, [R1+0x43ac] ;  /* 0x0043ac0001007983 */ /* 0x000ea20000300800 */
[----:B------:R-:W-:Y:S02]  /*13fb30*/  LEA R22, P6, R21, R2, 0x1 ;  /* 0x0000000215167211 */ /* 0x000fe400078c08ff */
        /* <DEDUP_REMOVED lines=17> */
[----:B------:R-:W-:-:S02]  /*13fc50*/  LEA.HI.X.SX32 R23, R21, R3, 0x1, P6 ;  /* 0x0000000315177211 */ /* 0x000fc400030f0eff */
[----:B--2---:R-:W-:Y:S02]  /*13fc60*/  ISETP.LT.AND P1, PT, R0, c[0x0][0x17c], !P0 ;  /* 0x00005f0000007a0c */ /* 0x004fe40004721270 */
[----:B------:R-:W-:Y:S02]  /*13fc70*/  IADD3 R0, R21, c[0x0][0x198], RZ ;  /* 0x0000660015007a10 */ /* 0x000fe40007ffe0ff */
[----:B------:R-:W2:Y:S04]  /*13fc80*/  LDL.LU R21, [R1+0x43b8] ;  /* 0x0043b80001157983 */ /* 0x000ea80000300800 */
[----:B------:R0:W-:Y:S04]  /*13fc90*/  @P4 STG.E.U16 [R24.64], R26 ;  /* 0x0000001a18004986 */ /* 0x0001e8000c101504 */
[----:B------:R1:W-:Y:S01]  /*13fca0*/  @P3 STG.E.U16 [R22.64], R4 ;  /* 0x0000000416003986 */ /* 0x0003e2000c101504 */
[----:B0-----:R-:W-:-:S03]  /*13fcb0*/  LEA R24, P6, R0, R2, 0x1 ;  /* 0x0000000200187211 */ /* 0x001fc600078c08ff */
[----:B------:R-:W3:Y:S01]  /*13fcc0*/  LDL.LU R26, [R1+0xe4] ;  /* 0x0000e400011a7983 */ /* 0x000ee20000300800 */
[----:B------:R-:W-:Y:S02]  /*13fcd0*/  LEA.HI.X.SX32 R25, R0, R3, 0x1, P6 ;  /* 0x0000000300197211 */ /* 0x000fe400030f0eff */
[----:B-1----:R-:W-:-:S05]  /*13fce0*/  PRMT R4, R4, 0x7632, R4 ;  /* 0x0000763204047816 */ /* 0x002fca0000000004 */
[----:B------:R0:W-:Y:S01]  /*13fcf0*/  @P5 STG.E.U16 [R24.64], R4 ;  /* 0x0000000418005986 */ /* 0x0001e2000c101504 */
[----:B--2---:R-:W-:Y:S02]  /*13fd00*/  ISETP.LT.AND P4, PT, R21, c[0x0][0x17c], !P0 ;  /* 0x00005f0015007a0c */ /* 0x004fe40004781270 */
[----:B------:R-:W-:Y:S02]  /*13fd10*/  IADD3 R21, R0, c[0x0][0x198], RZ ;  /* 0x0000660000157a10 */ /* 0x000fe40007ffe0ff */
[----:B------:R-:W2:Y:S04]  /*13fd20*/  LDL.LU R0, [R1+0x43bc] ;  /* 0x0043bc0001007983 */ /* 0x000ea80000300800 */
[----:B0-----:R-:W4:Y:S04]  /*13fd30*/  LDL.LU R24, [R1+0xe0] ;  /* 0x0000e00001187983 */ /* 0x001f280000300800 */
[----:B------:R-:W3:Y:S01]  /*13fd40*/  LDL.LU R25, [R1+0x43c0] ;  /* 0x0043c00001197983 */ /* 0x000ee20000300800 */
[----:B------:R-:W-:-:S04]  /*13fd50*/  LEA R22, P6, R21, R2, 0x1 ;  /* 0x0000000215167211 */ /* 0x000fc800078c08ff */
[C---:B------:R-:W-:Y:S02]  /*13fd60*/  LEA.HI.X.SX32 R23, R21.reuse, R3, 0x1, P6 ;  /* 0x0000000315177211 */ /* 0x040fe400030f0eff */
[----:B--2---:R-:W-:Y:S01]  /*13fd70*/  ISETP.LT.AND P3, PT, R0, c[0x0][0x17c], !P0 ;  /* 0x00005f0000007a0c */ /* 0x004fe20004761270 */
[----:B----4-:R-:W-:Y:S01]  /*13fd80*/  IMAD.MOV.U32 R4, RZ, RZ, R24 ;  /* 0x000000ffff047224 */ /* 0x010fe200078e0018 */
[----:B------:R-:W-:Y:S02]  /*13fd90*/  IADD3 R0, R21, c[0x0][0x198], RZ ;  /* 0x0000660015007a10 */ /* 0x000fe40007ffe0ff */
[----:B---3--:R-:W-:Y:S01]  /*13fda0*/  ISETP.LT.AND P5, PT, R25, c[0x0][0x17c], !P0 ;  /* 0x00005f0019007a0c */ /* 0x008fe200047a1270 */
[----:B------:R-:W-:Y:S01]  /*13fdb0*/  IMAD.MOV.U32 R25, RZ, RZ, R4 ;  /* 0x000000ffff197224 */ /* 0x000fe200078e0004 */
[C---:B------:R-:W-:Y:S02]  /*13fdc0*/  LEA R24, P6, R0.reuse, R2, 0x1 ;  /* 0x0000000200187211 */ /* 0x040fe400078c08ff */
[----:B------:R-:W-:-:S02]  /*13fdd0*/  IADD3 R4, R0, c[0x0][0x198], RZ ;  /* 0x0000660000047a10 */ /* 0x000fc40007ffe0ff */
[----:B------:R0:W-:Y:S02]  /*13fde0*/  @P2 STG.E.U16 [R22.64], R25 ;  /* 0x0000001916002986 */ /* 0x0001e4000c101504 */
[----:B0-----:R-:W-:Y:S01]  /*13fdf0*/  IMAD.MOV.U32 R23, RZ, RZ, R25 ;  /* 0x000000ffff177224 */ /* 0x001fe200078e0019 */
[-C--:B------:R-:W-:Y:S02]  /*13fe00*/  LEA.HI.X.SX32 R25, R0, R3.reuse, 0x1, P6 ;  /* 0x0000000300197211 */ /* 0x080fe400030f0eff */
[----:B------:R-:W2:Y:S01]  /*13fe10*/  LDL.LU R0, [R1+0x43c4] ;  /* 0x0043c40001007983 */ /* 0x000ea20000300800 */
[C---:B------:R-:W-:Y:S02]  /*13fe20*/  LEA R22, P6, R4.reuse, R2, 0x1 ;  /* 0x0000000204167211 */ /* 0x040fe400078c08ff */
        /* <DEDUP_REMOVED lines=39> */
[----:B------:R-:W-:-:S03]  /*1400a0*/  LEA R24, P6, R0, R2, 0x1 ;  /* 0x0000000200187211 */ /* 0x000fc600078c08ff */
[----:B------:R0:W-:Y:S01]  /*1400b0*/  @P1 STG.E.U16 [R22.64], R8 ;  /* 0x0000000816001986 */ /* 0x0001e2000c101504 */
[----:B------:R-:W-:Y:S02]  /*1400c0*/  LEA.HI.X.SX32 R25, R0, R3, 0x1, P6 ;  /* 0x0000000300197211 */ /* 0x000fe400030f0eff */
[----:B0-----:R-:W-:-:S05]  /*1400d0*/  PRMT R8, R8, 0x7632, R8 ;  /* 0x0000763208087816 */ /* 0x001fca0000000008 */
[----:B------:R0:W-:Y:S01]  /*1400e0*/  @P4 STG.E.U16 [R24.64], R8 ;  /* 0x0000000818004986 */ /* 0x0001e2000c101504 */
[----:B--2---:R-:W-:Y:S02]  /*1400f0*/  ISETP.LT.AND P2, PT, R4, c[0x0][0x17c], !P0 ;  /* 0x00005f0004007a0c */ /* 0x004fe40004741270 */
[----:B------:R-:W-:-:S04]  /*140100*/  IADD3 R4, R0, c[0x0][0x198], RZ ;  /* 0x0000660000047a10 */ /* 0x000fc80007ffe0ff */
[CC--:B------:R-:W-:Y:S02]  /*140110*/  LEA R22, P6, R4.reuse, R2.reuse, 0x1 ;  /* 0x0000000204167211 */ /* 0x0c0fe400078c08ff */
[----:B---3--:R-:W-:Y:S02]  /*140120*/  ISETP.LT.AND P1, PT, R21, c[0x0][0x17c], !P0 ;  /* 0x00005f0015007a0c */ /* 0x008fe40004721270 */
[----:B------:R-:W2:Y:S01]  /*140130*/  LDL.LU R21, [R1+0x43e8] ;  /* 0x0043e80001157983 */ /* 0x000ea20000300800 */
[C---:B------:R-:W-:Y:S02]  /*140140*/  IADD3 R0, R4.reuse, c[0x0][0x198], RZ ;  /* 0x0000660004007a10 */ /* 0x040fe40007ffe0ff */
[----:B------:R-:W-:Y:S02]  /*140150*/  LEA.HI.X.SX32 R23, R4, R3, 0x1, P6 ;  /* 0x0000000304177211 */ /* 0x000fe400030f0eff */
[----:B------:R-:W3:Y:S04]  /*140160*/  LDL.LU R4, [R1+0xd0] ;  /* 0x0000d00001047983 */ /* 0x000ee80000300800 */
[----:B0-----:R-:W4:Y:S01]  /*140170*/  LDL.LU R25, [R1+0x43e0] ;  /* 0x0043e00001197983 */ /* 0x001f220000300800 */
[----:B------:R-:W-:-:S02]  /*140180*/  LEA R24, P6, R0, R2, 0x1 ;  /* 0x0000000200187211 */ /* 0x000fc400078c08ff */
[----:B----4-:R-:W-:Y:S01]  /*140190*/  ISETP.LT.AND P4, PT, R25, c[0x0][0x17c], !P0 ;  /* 0x00005f0019007a0c */ /* 0x010fe20004781270 */
[----:B---3--:R-:W-:Y:S01]  /*1401a0*/  IMAD.MOV.U32 R25, RZ, RZ, R4 ;  /* 0x000000ffff197224 */ /* 0x008fe200078e0004 */
[----:B------:R-:W-:-:S04]  /*1401b0*/  IADD3 R4, R0, c[0x0][0x198], RZ ;  /* 0x0000660000047a10 */ /* 0x000fc80007ffe0ff */
[----:B------:R0:W-:Y:S02]  /*1401c0*/  @P3 STG.E.U16 [R22.64], R25 ;  /* 0x0000001916003986 */ /* 0x0001e4000c101504 */
[----:B0-----:R-:W-:Y:S01]  /*1401d0*/  IMAD.MOV.U32 R23, RZ, RZ, R25 ;  /* 0x000000ffff177224 */ /* 0x001fe200078e0019 */
[-C--:B------:R-:W-:Y:S02]  /*1401e0*/  LEA.HI.X.SX32 R25, R0, R3.reuse, 0x1, P6 ;  /* 0x0000000300197211 */ /* 0x080fe400030f0eff */
[----:B------:R-:W3:Y:S01]  /*1401f0*/  LDL.LU R0, [R1+0x43e4] ;  /* 0x0043e40001007983 */ /* 0x000ee20000300800 */
[C---:B------:R-:W-:Y:S02]  /*140200*/  LEA R22, P6, R4.reuse, R2, 0x1 ;  /* 0x0000000204167211 */ /* 0x040fe400078c08ff */
[----:B------:R-:W-:Y:S02]  /*140210*/  PRMT R8, R23, 0x7632, R8 ;  /* 0x0000763217087816 */ /* 0x000fe40000000008 */
[----:B------:R-:W-:-:S02]  /*140220*/  LEA.HI.X.SX32 R23, R4, R3, 0x1, P6 ;  /* 0x0000000304177211 */ /* 0x000fc400030f0eff */
[----:B---3--:R-:W-:Y:S02]  /*140230*/  ISETP.LT.AND P3, PT, R0, c[0x0][0x17c], !P0 ;  /* 0x00005f0000007a0c */ /* 0x008fe40004761270 */
[----:B------:R-:W-:Y:S02]  /*140240*/  IADD3 R0, R4, c[0x0][0x198], RZ ;  /* 0x0000660004007a10 */ /* 0x000fe40007ffe0ff */
[----:B------:R-:W3:Y:S04]  /*140250*/  LDL.LU R4, [R1+0x80] ;  /* 0x0000800001047983 */ /* 0x000ee80000300800 */
[----:B------:R0:W-:Y:S01]  /*140260*/  @P5 STG.E.U16 [R24.64], R8 ;  /* 0x0000000818005986 */ /* 0x0001e2000c101504 */
[----:B--2---:R-:W-:-:S03]  /*140270*/  ISETP.LT.AND P5, PT, R21, c[0x0][0x17c], !P0 ;  /* 0x00005f0015007a0c */ /* 0x004fc600047a1270 */
[----:B------:R-:W2:Y:S01]  /*140280*/  LDL.LU R21, [R1+0x43f4] ;  /* 0x0043f40001157983 */ /* 0x000ea20000300800 */
[C---:B0-----:R-:W-:Y:S01]  /*140290*/  LEA R24, P6, R0.reuse, R2, 0x1 ;  /* 0x0000000200187211 */ /* 0x041fe200078c08ff */
        /* <DEDUP_REMOVED lines=12> */
[----:B------:R0:W-:Y:S04]  /*140360*/  @P1 STG.E.U16 [R24.64], R8 ;  /* 0x0000000818001986 */ /* 0x0001e8000c101504 */
[----:B------:R1:W-:Y:S01]  /*140370*/  @P4 STG.E.U16 [R22.64], R16 ;  /* 0x0000001016004986 */ /* 0x0003e2000c101504 */
[----:B0-----:R-:W-:-:S04]  /*140380*/  LEA R24, P6, R0, R2, 0x1 ;  /* 0x0000000200187211 */ /* 0x001fc800078c08ff */
[----:B------:R-:W-:Y:S02]  /*140390*/  LEA.HI.X.SX32 R25, R0, R3, 0x1, P6 ;  /* 0x0000000300197211 */ /* 0x000fe400030f0eff */
[----:B--2---:R-:W-:Y:S02]  /*1403a0*/  ISETP.LT.AND P4, PT, R21, c[0x0][0x17c], !P0 ;  /* 0x00005f0015007a0c */ /* 0x004fe40004781270 */
[----:B------:R-:W2:Y:S01]  /*1403b0*/  LDL.LU R21, [R1+0x4400] ;  /* 0x0044000001157983 */ /* 0x000ea20000300800 */
[----:B---3--:R-:W-:Y:S02]  /*1403c0*/  ISETP.LT.AND P1, PT, R4, c[0x0][0x17c], !P0 ;  /* 0x00005f0004007a0c */ /* 0x008fe40004721270 */
[----:B------:R-:W-:-:S04]  /*1403d0*/  IADD3 R4, R0, c[0x0][0x198], RZ ;  /* 0x0000660000047a10 */ /* 0x000fc80007ffe0ff */
[C---:B-1----:R-:W-:Y:S02]  /*1403e0*/  LEA R22, P6, R4.reuse, R2, 0x1 ;  /* 0x0000000204167211 */ /* 0x042fe400078c08ff */
[C---:B------:R-:W-:Y:S02]  /*1403f0*/  IADD3 R0, R4.reuse, c[0x0][0x198], RZ ;  /* 0x0000660004007a10 */ /* 0x040fe40007ffe0ff */
[----:B------:R-:W-:Y:S02]  /*140400*/  LEA.HI.X.SX32 R23, R4, R3, 0x1, P6 ;  /* 0x0000000304177211 */ /* 0x000fe400030f0eff */
[----:B------:R-:W3:Y:S01]  /*140410*/  LDL.LU R4, [R1+0x43f8] ;  /* 0x0043f80001047983 */ /* 0x000ee20000300800 */
[----:B------:R-:W-:-:S05]  /*140420*/  PRMT R8, R16, 0x7632, R8 ;  /* 0x0000763210087816 */ /* 0x000fca0000000008 */
[----:B------:R0:W-:Y:S02]  /*140430*/  @P3 STG.E.U16 [R24.64], R8 ;  /* 0x0000000818003986 */ /* 0x0001e4000c101504 */
[----:B0-----:R-:W-:-:S04]  /*140440*/  LEA R24, P6, R0, R2, 0x1 ;  /* 0x0000000200187211 */ /* 0x001fc800078c08ff */
[----:B------:R-:W-:Y:S02]  /*140450*/  LEA.HI.X.SX32 R25, R0, R3, 0x1, P6 ;  /* 0x0000000300197211 */ /* 0x000fe400030f0eff */
[----:B---3--:R-:W-:Y:S02]  /*140460*/  ISETP.LT.AND P3, PT, R4, c[0x0][0x17c], !P0 ;  /* 0x00005f0004007a0c */ /* 0x008fe40004761270 */
[----:B------:R-:W-:Y:S02]  /*140470*/  IADD3 R4, R0, c[0x0][0x198], RZ ;  /* 0x0000660000047a10 */ /* 0x000fe40007ffe0ff */
[----:B------:R-:W3:Y:S04]  /*140480*/  LDL.LU R0, [R1+0x43fc] ;  /* 0x0043fc0001007983 */ /* 0x000ee80000300800 */
[----:B------:R0:W-:Y:S02]  /*140490*/  @P5 STG.E.U16 [R22.64], R12 ;  /* 0x0000000c16005986 */ /* 0x0001e4000c101504 */
[----:B0-----:R-:W-:-:S04]  /*1404a0*/  LEA R22, P6, R4, R2, 0x1 ;  /* 0x0000000204167211 */ /* 0x001fc800078c08ff */
[----:B------:R-:W-:Y:S02]  /*1404b0*/  LEA.HI.X.SX32 R23, R4, R3, 0x1, P6 ;  /* 0x0000000304177211 */ /* 0x000fe400030f0eff */
[----:B---3--:R-:W-:Y:S02]  /*1404c0*/  ISETP.LT.AND P5, PT, R0, c[0x0][0x17c], !P0 ;  /* 0x00005f0000007a0c */ /* 0x008fe400047a1270 */
[----:B------:R-:W-:Y:S02]  /*1404d0*/  IADD3 R0, R4, c[0x0][0x198], RZ ;  /* 0x0000660004007a10 */ /* 0x000fe40007ffe0ff */
[----:B------:R-:W3:Y:S01]  /*1404e0*/  LDL.LU R4, [R1+0xc0] ;  /* 0x0000c00001047983 */ /* 0x000ee20000300800 */
[----:B------:R-:W-:-:S05]  /*1404f0*/  PRMT R8, R12, 0x7632, R8 ;  /* 0x000076320c087816 */ /* 0x000fca0000000008 */
        /* <DEDUP_REMOVED lines=12> */
[----:B------:R-:W-:-:S03]  /*1405c0*/  LEA.HI.X.SX32 R23, R4, R3, 0x1, P6 ;  /* 0x0000000304177211 */ /* 0x000fc600030f0eff */
[----:B------:R0:W-:Y:S01]  /*1405d0*/  @P4 STG.E.U16 [R24.64], R8 ;  /* 0x0000000818004986 */ /* 0x0001e2000c101504 */
[----:B---3--:R-:W-:Y:S02]  /*1405e0*/  ISETP.LT.AND P1, PT, R0, c[0x0][0x17c], !P0 ;  /* 0x00005f0000007a0c */ /* 0x008fe40004721270 */
[----:B------:R-:W-:Y:S02]  /*1405f0*/  IADD3 R0, R4, c[0x0][0x198], RZ ;  /* 0x0000660004007a10 */ /* 0x000fe40007ffe0ff */
[----:B------:R-:W3:Y:S04]  /*140600*/  LDL.LU R4, [R1+0xf0] ;  /* 0x0000f00001047983 */ /* 0x000ee80000300800 */
[----:B0-----:R-:W4:Y:S01]  /*140610*/  LDL.LU R25, [R1+0x4408] ;  /* 0x0044080001197983 */ /* 0x001f220000300800 */
[----:B------:R-:W-:-:S02]  /*140620*/  LEA R24, P6, R0, R2, 0x1 ;  /* 0x0000000200187211 */ /* 0x000fc400078c08ff */
[----:B----4-:R-:W-:Y:S01]  /*140630*/  ISETP.LT.AND P4, PT, R25, c[0x0][0x17c], !P0 ;  /* 0x00005f0019007a0c */ /* 0x010fe20004781270 */
[----:B---3--:R-:W-:Y:S01]  /*140640*/  IMAD.MOV.U32 R25, RZ, RZ, R4 ;  /* 0x000000ffff197224 */ /* 0x008fe200078e0004 */
[----:B------:R-:W-:-:S04]  /*140650*/  IADD3 R4, R0, c[0x0][0x198], RZ ;  /* 0x0000660000047a10 */ /* 0x000fc80007ffe0ff */
[----:B------:R0:W-:Y:S01]  /*140660*/  @P3 STG.E.U16 [R22.64], R25 ;  /* 0x0000001916003986 */ /* 0x0001e2000c101504 */
[----:B--2---:R-:W-:-:S03]  /*140670*/  ISETP.LT.AND P3, PT, R21, c[0x0][0x17c], !P0 ;  /* 0x00005f0015007a0c */ /* 0x004fc60004761270 */
[----:B------:R-:W2:Y:S01]  /*140680*/  LDL.LU R21, [R1+0x4418] ;  /* 0x0044180001157983 */ /* 0x000ea20000300800 */
[----:B0-----:R-:W-:Y:S01]  /*140690*/  IMAD.MOV.U32 R23, RZ, RZ, R25 ;  /* 0x000000ffff177224 */ /* 0x001fe200078e0019 */
[-C--:B------:R-:W-:Y:S02]  /*1406a0*/  LEA.HI.X.SX32 R25, R0, R3.reuse, 0x1, P6 ;  /* 0x0000000300197211 */ /* 0x080fe400030f0eff */
[CC--:B------:R-:W-:Y:S02]  /*1406b0*/  LEA R22, P6, R4.reuse, R2.reuse, 0x1 ;  /* 0x0000000204167211 */ /* 0x0c0fe400078c08ff */
[----:B------:R-:W-:Y:S02]  /*1406c0*/  PRMT R8, R23, 0x7632, R8 ;  /* 0x0000763217087816 */ /* 0x000fe40000000008 */
[C---:B------:R-:W-:Y:S02]  /*1406d0*/  IADD3 R0, R4.reuse, c[0x0][0x198], RZ ;  /* 0x0000660004007a10 */ /* 0x040fe40007ffe0ff */
[----:B------:R-:W-:Y:S01]  /*1406e0*/  LEA.HI.X.SX32 R23, R4, R3, 0x1, P6 ;  /* 0x0000000304177211 */ /* 0x000fe200030f0eff */
[----:B------:R0:W-:Y:S04]  /*1406f0*/  @P5 STG.E.U16 [R24.64], R8 ;  /* 0x0000000818005986 */ /* 0x0001e8000c101504 */
        /* <DEDUP_REMOVED lines=14> */
[----:B--2---:R-:W-:Y:S02]  /*1407e0*/  ISETP.LT.AND P1, PT, R21, c[0x0][0x17c], !P0 ;  /* 0x00005f0015007a0c */ /* 0x004fe40004721270 */
[----:B---3--:R-:W-:Y:S02]  /*1407f0*/  ISETP.LT.AND P2, PT, R0, c[0x0][0x17c], !P0 ;  /* 0x00005f0000007a0c */ /* 0x008fe40004741270 */
[----:B------:R-:W-:Y:S01]  /*140800*/  IADD3 R0, R4, c[0x0][0x198], RZ ;  /* 0x0000660004007a10 */ /* 0x000fe20007ffe0ff */
[----:B------:R-:W-:Y:S02]  /*140810*/  IMAD.MOV.U32 R4, RZ, RZ, R19 ;  /* 0x000000ffff047224 */ /* 0x000fe400078e0013 */
[----:B------:R-:W2:Y:S02]  /*140820*/  LDL.LU R19, [R1+0x47c4] ;  /* 0x0047c40001137983 */ /* 0x000ea40000300800 */
[----:B0-----:R-:W-:Y:S01]  /*140830*/  IMAD.MOV.U32 R25, RZ, RZ, R4 ;  /* 0x000000ffff197224 */ /* 0x001fe200078e0004 */
[C---:B------:R-:W-:Y:S01]  /*140840*/  LEA R24, P6, R0.reuse, R2, 0x1 ;  /* 0x0000000200187211 */ /* 0x040fe200078c08ff */
[----:B------:R-:W3:Y:S01]  /*140850*/  LDL.LU R21, [R1+0x4424] ;  /* 0x0044240001157983 */ /* 0x000ee20000300800 */
[----:B------:R-:W-:-:S03]  /*140860*/  IADD3 R4, R0, c[0x0][0x198], RZ ;  /* 0x0000660000047a10 */ /* 0x000fc60007ffe0ff */
[----:B------:R0:W-:Y:S02]  /*140870*/  @P4 STG.E.U16 [R22.64], R25 ;  /* 0x0000001916004986 */ /* 0x0001e4000c101504 */
[----:B0-----:R-:W-:Y:S01]  /*140880*/  IMAD.MOV.U32 R23, RZ, RZ, R25 ;  /* 0x000000ffff177224 */ /* 0x001fe200078e0019 */
[-C--:B------:R-:W-:Y:S02]  /*140890*/  LEA.HI.X.SX32 R25, R0, R3.reuse, 0x1, P6 ;  /* 0x0000000300197211 */ /* 0x080fe400030f0eff */
[----:B------:R-:W4:Y:S01]  /*1408a0*/  LDL.LU R0, [R1+0x441c] ;  /* 0x00441c0001007983 */ /* 0x000f220000300800 */
[C---:B------:R-:W-:Y:S02]  /*1408b0*/  LEA R22, P6, R4.reuse, R2, 0x1 ;  /* 0x0000000204167211 */ /* 0x040fe400078c08ff */
[----:B------:R-:W-:Y:S02]  /*1408c0*/  PRMT R8, R23, 0x7632, R8 ;  /* 0x0000763217087816 */ /* 0x000fe40000000008 */
[----:B------:R-:W-:-:S03]  /*1408d0*/  LEA.HI.X.SX32 R23, R4, R3, 0x1, P6 ;  /* 0x0000000304177211 */ /* 0x000fc600030f0eff */
[----:B------:R0:W-:Y:S01]  /*1408e0*/  @P3 STG.E.U16 [R24.64], R8 ;  /* 0x0000000818003986 */ /* 0x0001e2000c101504 */
[----:B----4-:R-:W-:Y:S02]  /*1408f0*/  ISETP.LT.AND P4, PT, R0, c[0x0][0x17c], !P0 ;  /* 0x00005f0000007a0c */ /* 0x010fe40004781270 */
[----:B------:R-:W-:Y:S02]  /*140900*/  IADD3 R0, R4, c[0x0][0x198], RZ ;  /* 0x0000660004007a10 */ /* 0x000fe40007ffe0ff */
[----:B------:R-:W4:Y:S04]  /*140910*/  LDL.LU R4, [R1+0xb4] ;  /* 0x0000b40001047983 */ /* 0x000f280000300800 */
[----:B0-----:R-:W2:Y:S01]  /*140920*/  LDL.LU R25, [R1+0x4420] ;  /* 0x0044200001197983 */ /* 0x001ea20000300800 */
[----:B------:R-:W-:-:S02]  /*140930*/  LEA R24, P6, R0, R2, 0x1 ;  /* 0x0000000200187211 */ /* 0x000fc400078c08ff */
[----:B--2---:R-:W-:Y:S01]  /*140940*/  ISETP.LT.AND P3, PT, R25, c[0x0][0x17c], !P0 ;  /* 0x00005f0019007a0c */ /* 0x004fe20004761270 */
[----:B----4-:R-:W-:Y:S01]  /*140950*/  IMAD.MOV.U32 R25, RZ, RZ, R4 ;  /* 0x000000ffff197224 */ /* 0x010fe200078e0004 */
[----:B------:R-:W-:-:S04]  /*140960*/  IADD3 R4, R0, c[0x0][0x198], RZ ;  /* 0x0000660000047a10 */ /* 0x000fc80007ffe0ff */
[----:B------:R0:W-:Y:S01]  /*140970*/  @P5 STG.E.U16 [R22.64], R25 ;  /* 0x0000001916005986 */ /* 0x0001e2000c101504 */
[----:B---3--:R-:W-:-:S03]  /*140980*/  ISETP.LT.AND P5, PT, R21, c[0x0][0x17c], !P0 ;  /* 0x00005f0015007a0c */ /* 0x008fc600047a1270 */
        /* <DEDUP_REMOVED lines=37> */
[----:B------:R-:W-:Y:S04]  /*140be0*/  @P5 STG.E.U16 [R24.64], R8 ;  /* 0x0000000818005986 */ /* 0x000fe8000c101504 */
[----:B------:R0:W-:Y:S01]  /*140bf0*/  @P2 STG.E.U16 [R22.64], R5 ;  /* 0x0000000516002986 */ /* 0x0001e2000c101504 */
[----:B---3--:R-:W-:Y:S02]  /*140c00*/  ISETP.LT.AND P3, PT, R0, c[0x0][0x17c], !P0 ;  /* 0x00005f0000007a0c */ /* 0x008fe40004761270 */
[----:B------:R-:W-:Y:S02]  /*140c10*/  IADD3 R0, R4, c[0x0][0x198], RZ ;  /* 0x0000660004007a10 */ /* 0x000fe40007ffe0ff */
[----:B------:R-:W3:Y:S04]  /*140c20*/  LDL.LU R4, [R1+0x4438] ;  /* 0x0044380001047983 */ /* 0x000ee80000300800 */
[----:B0-----:R-:W4:Y:S01]  /*140c30*/  LDL.LU R23, [R1+0x4440] ;  /* 0x0044400001177983 */ /* 0x001f220000300800 */
[----:B------:R-:W-:-:S02]  /*140c40*/  LEA R24, P6, R0, R2, 0x1 ;  /* 0x0000000200187211 */ /* 0x000fc400078c08ff */
[C---:B------:R-:W-:Y:S02]  /*140c50*/  IADD3 R8, R0.reuse, c[0x0][0x198], RZ ;  /* 0x0000660000087a10 */ /* 0x040fe40007ffe0ff */
[----:B------:R-:W-:Y:S01]  /*140c60*/  LEA.HI.X.SX32 R25, R0, R3, 0x1, P6 ;  /* 0x0000000300197211 */ /* 0x000fe200030f0eff */
[----:B------:R-:W-:Y:S01]  /*140c70*/  IMAD.MOV.U32 R22, RZ, RZ, R26 ;  /* 0x000000ffff167224 */ /* 0x000fe200078e001a */
[----:B------:R-:W-:Y:S02]  /*140c80*/  PRMT R12, R5, 0x7632, R12 ;  /* 0x00007632050c7816 */ /* 0x000fe4000000000c */
[----:B------:R-:W-:-:S03]  /*140c90*/  IADD3 R0, R8, c[0x0][0x198], RZ ;  /* 0x0000660008007a10 */ /* 0x000fc60007ffe0ff */
[----:B------:R0:W-:Y:S01]  /*140ca0*/  @P1 STG.E.U16 [R24.64], R12 ;  /* 0x0000000c18001986 */ /* 0x0001e2000c101504 */
[----:B--2---:R-:W-:-:S03]  /*140cb0*/  ISETP.LT.AND P2, PT, R21, c[0x0][0x17c], !P0 ;  /* 0x00005f0015007a0c */ /* 0x004fc60004741270 */
[----:B------:R-:W2:Y:S04]  /*140cc0*/  LDL.LU R21, [R1+0x4448] ;  /* 0x0044480001157983 */ /* 0x000ea80000300800 */
[----:B------:R-:W2:Y:S04]  /*140cd0*/  LDL.LU R26, [R1+0x64] ;  /* 0x00006400011a7983 */ /* 0x000ea80000300800 */
[----:B0-----:R-:W2:Y:S01]  /*140ce0*/  LDL.LU R24, [R1+0x444c] ;  /* 0x00444c0001187983 */ /* 0x001ea20000300800 */
[----:B---3--:R-:W-:Y:S02]  /*140cf0*/  ISETP.LT.AND P5, PT, R4, c[0x0][0x17c], !P0 ;  /* 0x00005f0004007a0c */ /* 0x008fe400047a1270 */
[----:B------:R-:W-:-:S04]  /*140d00*/  LEA R4, P6, R8, R2, 0x1 ;  /* 0x0000000208047211 */ /* 0x000fc800078c08ff */
[----:B------:R-:W-:Y:S01]  /*140d10*/  LEA.HI.X.SX32 R5, R8, R3, 0x1, P6 ;  /* 0x0000000308057211 */ /* 0x000fe200030f0eff */
[----:B------:R-:W-:Y:S01]  /*140d20*/  IMAD.MOV.U32 R8, RZ, RZ, R22 ;  /* 0x000000ffff087224 */ /* 0x000fe200078e0016 */
[----:B----4-:R-:W-:-:S03]  /*140d30*/  ISETP.LT.AND P1, PT, R23, c[0x0][0x17c], !P0 ;  /* 0x00005f0017007a0c */ /* 0x010fc60004721270 */
[----:B------:R-:W-:Y:S01]  /*140d40*/  IMAD.MOV.U32 R23, RZ, RZ, R8 ;  /* 0x000000ffff177224 */ /* 0x000fe200078e0008 */
[CC--:B------:R-:W-:Y:S02]  /*140d50*/  LEA R22, P6, R0.reuse, R2.reuse, 0x1 ;  /* 0x0000000200167211 */ /* 0x0c0fe400078c08ff */
[C---:B------:R-:W-:Y:S02]  /*140d60*/  IADD3 R8, R0.reuse, c[0x0][0x198], RZ ;  /* 0x0000660000087a10 */ /* 0x040fe40007ffe0ff */
[----:B------:R0:W-:Y:S02]  /*140d70*/  @P4 STG.E.U16 [R4.64], R23 ;  /* 0x0000001704004986 */ /* 0x0001e4000c101504 */
[----:B0-----:R-:W-:Y:S01]  /*140d80*/  IMAD.MOV.U32 R5, RZ, RZ, R23 ;  /* 0x000000ffff057224 */ /* 0x001fe200078e0017 */
[----:B------:R-:W-:Y:S02]  /*140d90*/  LEA.HI.X.SX32 R23, R0, R3, 0x1, P6 ;  /* 0x0000000300177211 */ /* 0x000fe400030f0eff */
[----:B------:R-:W3:Y:S01]  /*140da0*/  LDL.LU R0, [R1+0x4444] ;  /* 0x0044440001007983 */ /* 0x000ee20000300800 */
[----:B------:R-:W-:-:S02]  /*140db0*/  LEA R4, P6, R8, R2, 0x1 ;  /* 0x0000000208047211 */ /* 0x000fc400078c08ff */
[----:B------:R-:W-:Y:S02]  /*140dc0*/  PRMT R12, R5, 0x7632, R12 ;  /* 0x00007632050c7816 */ /* 0x000fe4000000000c */
[----:B------:R-:W-:-:S03]  /*140dd0*/  LEA.HI.X.SX32 R5, R8, R3, 0x1, P6 ;  /* 0x0000000308057211 */ /* 0x000fc600030f0eff */
[----:B------:R0:W-:Y:S01]  /*140de0*/  @P3 STG.E.U16 [R22.64], R12 ;  /* 0x0000000c16003986 */ /* 0x0001e2000c101504 */
[----:B--2---:R-:W-:Y:S02]  /*140df0*/  ISETP.LT.AND P3, PT, R21, c[0x0][0x17c], !P0 ;  /* 0x00005f0015007a0c */ /* 0x004fe40004761270 */
[----:B---3--:R-:W-:Y:S02]  /*140e00*/  ISETP.LT.AND P4, PT, R0, c[0x0][0x17c], !P0 ;  /* 0x00005f0000007a0c */ /* 0x008fe40004781270 */
[----:B------:R-:W-:Y:S02]  /*140e10*/  IADD3 R0, R8, c[0x0][0x198], RZ ;  /* 0x0000660008007a10 */ /* 0x000fe40007ffe0ff */
[----:B------:R-:W2:Y:S04]  /*140e20*/  LDL.LU R8, [R1+0x94] ;  /* 0x0000940001087983 */ /* 0x000ea80000300800 */
[----:B------:R-:W3:Y:S01]  /*140e30*/  LDL.LU R21, [R1+0x4454] ;  /* 0x0044540001157983 */ /* 0x000ee20000300800 */
[C---:B0-----:R-:W-:Y:S01]  /*140e40*/  LEA R22, P6, R0.reuse, R2, 0x1 ;  /* 0x0000000200167211 */ /* 0x041fe200078c08ff */
[----:B--2---:R-:W-:Y:S01]  /*140e50*/  IMAD.MOV.U32 R23, RZ, RZ, R8 ;  /* 0x000000ffff177224 */ /* 0x004fe200078e0008 */
[----:B------:R-:W-:-:S04]  /*140e60*/  IADD3 R8, R0, c[0x0][0x198], RZ ;  /* 0x0000660000087a10 */ /* 0x000fc80007ffe0ff */
[----:B------:R0:W-:Y:S01]  /*140e70*/  @P5 STG.E.U16 [R4.64], R23 ;  /* 0x0000001704005986 */ /* 0x0001e2000c101504 */
[----:B------:R-:W-:-:S03]  /*140e80*/  ISETP.LT.AND P5, PT, R24, c[0x0][0x17c], !P0 ;  /* 0x00005f0018007a0c */ /* 0x000fc600047a1270 */
[----:B------:R-:W2:Y:S01]  /*140e90*/  LDL.LU R24, [R1+0x4458] ;  /* 0x0044580001187983 */ /* 0x000ea20000300800 */
[----:B0-----:R-:W-:Y:S01]  /*140ea0*/  IMAD.MOV.U32 R5, RZ, RZ, R23 ;  /* 0x000000ffff057224 */ /* 0x001fe200078e0017 */
[-C--:B------:R-:W-:Y:S02]  /*140eb0*/  LEA.HI.X.SX32 R23, R0, R3.reuse, 0x1, P6 ;  /* 0x0000000300177211 */ /* 0x080fe400030f0eff */
[C---:B------:R-:W-:Y:S02]  /*140ec0*/  LEA R4, P6, R8.reuse, R2, 0x1 ;  /* 0x0000000208047211 */ /* 0x040fe400078c08ff */
[----:B------:R-:W-:Y:S02]  /*140ed0*/  PRMT R12, R5, 0x7632, R12 ;  /* 0x00007632050c7816 */ /* 0x000fe4000000000c */
[C---:B------:R-:W-:Y:S02]  /*140ee0*/  IADD3 R0, R8.reuse, c[0x0][0x198], RZ ;  /* 0x0000660008007a10 */ /* 0x040fe40007ffe0ff */
[----:B------:R-:W-:-:S02]  /*140ef0*/  LEA.HI.X.SX32 R5, R8, R3, 0x1, P6 ;  /* 0x0000000308057211 */ /* 0x000fc400030f0eff */
[----:B------:R-:W4:Y:S04]  /*140f00*/  LDL.LU R8, [R1+0x4450] ;  /* 0x0044500001087983 */ /* 0x000f280000300800 */
[----:B------:R0:W-:Y:S04]  /*140f10*/  @P2 STG.E.U16 [R22.64], R12 ;  /* 0x0000000c16002986 */ /* 0x0001e8000c101504 */
[----:B------:R1:W-:Y:S01]  /*140f20*/  @P1 STG.E.U16 [R4.64], R26 ;  /* 0x0000001a04001986 */ /* 0x0003e2000c101504 */
[----:B---3--:R-:W-:-:S03]  /*140f30*/  ISETP.LT.AND P1, PT, R21, c[0x0][0x17c], !P0 ;  /* 0x00005f0015007a0c */ /* 0x008fc60004721270 */
[----:B------:R-:W3:Y:S01]  /*140f40*/  LDL.LU R21, [R1+0x4460] ;  /* 0x0044600001157983 */ /* 0x000ee20000300800 */
[----:B0-----:R-:W-:Y:S02]  /*140f50*/  LEA R22, P6, R0, R2, 0x1 ;  /* 0x0000000200167211 */ /* 0x001fe400078c08ff */
[----:B------:R-:W-:Y:S02]  /*140f60*/  PRMT R12, R26, 0x7632, R12 ;  /* 0x000076321a0c7816 */ /* 0x000fe4000000000c */
[----:B------:R-:W-:Y:S01]  /*140f70*/  LEA.HI.X.SX32 R23, R0, R3, 0x1, P6 ;  /* 0x0000000300177211 */ /* 0x000fe200030f0eff */
[----:B-1----:R-:W3:Y:S04]  /*140f80*/  LDL.LU R26, [R1+0x84] ;  /* 0x00008400011a7983 */ /* 0x002ee80000300800 */
[----:B------:R0:W-:Y:S04]  /*140f90*/  @P4 STG.E.U16 [R22.64], R12 ;  /* 0x0000000c16004986 */ /* 0x0001e8000c101504 */
[----:B0-----:R-:W3:Y:S01]  /*140fa0*/  LDL.LU R12, [R1+0x445c] ;  /* 0x00445c00010c7983 */ /* 0x001ee20000300800 */
[----:B--2---:R-:W-:-:S03]  /*140fb0*/  ISETP.LT.AND P4, PT, R24, c[0x0][0x17c], !P0 ;  /* 0x00005f0018007a0c */ /* 0x004fc60004781270 */
[----:B------:R-:W2:Y:S01]  /*140fc0*/  LDL.LU R24, [R1+0x4464] ;  /* 0x0044640001187983 */ /* 0x000ea20000300800 */
[----:B----4-:R-:W-:Y:S02]  /*140fd0*/  ISETP.LT.AND P2, PT, R8, c[0x0][0x17c], !P0 ;  /* 0x00005f0008007a0c */ /* 0x010fe40004741270 */
[----:B------:R-:W-:-:S04]  /*140fe0*/  IADD3 R8, R0, c[0x0][0x198], RZ ;  /* 0x0000660000087a10 */ /* 0x000fc80007ffe0ff */
[CC--:B------:R-:W-:Y:S02]  /*140ff0*/  LEA R4, P6, R8.reuse, R2.reuse, 0x1 ;  /* 0x0000000208047211 */ /* 0x0c0fe400078c08ff */
[C---:B------:R-:W-:Y:S02]  /*141000*/  IADD3 R0, R8.reuse, c[0x0][0x198], RZ ;  /* 0x0000660008007a10 */ /* 0x040fe40007ffe0ff */
[----:B------:R-:W-:Y:S02]  /*141010*/  LEA.HI.X.SX32 R5, R8, R3, 0x1, P6 ;  /* 0x0000000308057211 */ /* 0x000fe400030f0eff */
[----:B------:R-:W-:-:S03]  /*141020*/  LEA R22, P6, R0, R2, 0x1 ;  /* 0x0000000200167211 */ /* 0x000fc600078c08ff */
[----:B------:R0:W-:Y:S01]  /*141030*/  @P3 STG.E.U16 [R4.64], R9 ;  /* 0x0000000904003986 */ /* 0x0001e2000c101504 */
[----:B------:R-:W-:Y:S02]  /*141040*/  LEA.HI.X.SX32 R23, R0, R3, 0x1, P6 ;  /* 0x0000000300177211 */ /* 0x000fe400030f0eff */
[----:B0-----:R-:W-:-:S05]  /*141050*/  PRMT R9, R9, 0x7632, R9 ;  /* 0x0000763209097816 */ /* 0x001fca0000000009 */
[----:B------:R0:W-:Y:S01]  /*141060*/  @P5 STG.E.U16 [R22.64], R9 ;  /* 0x0000000916005986 */ /* 0x0001e2000c101504 */
[----:B---3--:R-:W-:-:S03]  /*141070*/  ISETP.LT.AND P5, PT, R21, c[0x0][0x17c], !P0 ;  /* 0x00005f0015007a0c */ /* 0x008fc600047a1270 */
[----:B0-----:R-:W3:Y:S04]  /*141080*/  LDL.LU R22, [R1+0xd4] ;  /* 0x0000d40001167983 */ /* 0x001ee80000300800 */
[----:B------:R-:W4:Y:S04]  /*141090*/  LDL.LU R23, [R1+0x4468] ;  /* 0x0044680001177983 */ /* 0x000f280000300800 */
[----:B------:R-:W4:Y:S01]  /*1410a0*/  LDL.LU R21, [R1+0x446c] ;  /* 0x00446c0001157983 */ /* 0x000f220000300800 */
[----:B------:R-:W-:-:S04]  /*1410b0*/  IADD3 R8, R0, c[0x0][0x198], RZ ;  /* 0x0000660000087a10 */ /* 0x000fc80007ffe0ff */
[CC--:B------:R-:W-:Y:S02]  /*1410c0*/  LEA R4, P6, R8.reuse, R2.reuse, 0x1 ;  /* 0x0000000208047211 */ /* 0x0c0fe400078c08ff */
[C---:B------:R-:W-:Y:S02]  /*1410d0*/  IADD3 R0, R8.reuse, c[0x0][0x198], RZ ;  /* 0x0000660008007a10 */ /* 0x040fe40007ffe0ff */
[----:B------:R-:W-:Y:S02]  /*1410e0*/  LEA.HI.X.SX32 R5, R8, R3, 0x1, P6 ;  /* 0x0000000308057211 */ /* 0x000fe400030f0eff */
[----:B------:R-:W-:Y:S02]  /*1410f0*/  ISETP.LT.AND P3, PT, R12, c[0x0][0x17c], !P0 ;  /* 0x00005f000c007a0c */ /* 0x000fe40004761270 */
[C---:B------:R-:W-:Y:S02]  /*141100*/  LEA R8, P6, R0.reuse, R2, 0x1 ;  /* 0x0000000200087211 */ /* 0x040fe400078c08ff */
[----:B------:R-:W-:-:S02]  /*141110*/  IADD3 R12, R0, c[0x0][0x198], RZ ;  /* 0x00006600000c7a10 */ /* 0x000fc40007ffe0ff */
[----:B------:R-:W-:Y:S01]  /*141120*/  LEA.HI.X.SX32 R9, R0, R3, 0x1, P6 ;  /* 0x0000000300097211 */ /* 0x000fe200030f0eff */
[----:B---3--:R0:W-:Y:S01]  /*141130*/  @P2 STG.E.U16 [R4.64], R22 ;  /* 0x0000001604002986 */ /* 0x0081e2000c101504 */
[----:B------:R-:W-:Y:S02]  /*141140*/  PRMT R16, R22, 0x7632, R16 ;  /* 0x0000763216107816 */ /* 0x000fe40000000010 */
[----:B--2---:R-:W-:Y:S02]  /*141150*/  ISETP.LT.AND P2, PT, R24, c[0x0][0x17c], !P0 ;  /* 0x00005f0018007a0c */ /* 0x004fe40004741270 */
[----:B------:R-:W2:Y:S01]  /*141160*/  LDL.LU R24, [R1+0x4470] ;  /* 0x0044700001187983 */ /* 0x000ea20000300800 */
[----:B0-----:R-:W-:-:S03]  /*141170*/  LEA R4, P6, R12, R2, 0x1 ;  /* 0x000000020c047211 */ /* 0x001fc600078c08ff */
[----:B------:R0:W-:Y:S01]  /*141180*/  @P1 STG.E.U16 [R8.64], R16 ;  /* 0x0000001008001986 */ /* 0x0001e2000c101504 */
[----:B------:R-:W-:-:S03]  /*141190*/  LEA.HI.X.SX32 R5, R12, R3, 0x1, P6 ;  /* 0x000000030c057211 */ /* 0x000fc600030f0eff */
[----:B------:R-:W3:Y:S04]  /*1411a0*/  LDL.LU R22, [R1+0x4474] ;  /* 0x0044740001167983 */ /* 0x000ee80000300800 */
[----:B------:R1:W-:Y:S01]  /*1411b0*/  @P4 STG.E.U16 [R4.64], R26 ;  /* 0x0000001a04004986 */ /* 0x0003e2000c101504 */
[----:B----4-:R-:W-:-:S03]  /*1411c0*/  ISETP.LT.AND P4, PT, R21, c[0x0][0x17c], !P0 ;  /* 0x00005f0015007a0c */ /* 0x010fc60004781270 */
[----:B------:R-:W4:Y:S01]  /*1411d0*/  LDL.LU R21, [R1+0x4478] ;  /* 0x0044780001157983 */ /* 0x000f220000300800 */
[----:B------:R-:W-:-:S04]  /*1411e0*/  IADD3 R0, R12, c[0x0][0x198], RZ ;  /* 0x000066000c007a10 */ /* 0x000fc80007ffe0ff */
[CC--:B0-----:R-:W-:Y:S02]  /*1411f0*/  LEA R8, P6, R0.reuse, R2.reuse, 0x1 ;  /* 0x0000000200087211 */ /* 0x0c1fe400078c08ff */
[C---:B------:R-:W-:Y:S02]  /*141200*/  IADD3 R12, R0.reuse, c[0x0][0x198], RZ ;  /* 0x00006600000c7a10 */ /* 0x040fe40007ffe0ff */
[-C--:B------:R-:W-:Y:S02]  /*141210*/  LEA.HI.X.SX32 R9, R0, R3.reuse, 0x1, P6 ;  /* 0x0000000300097211 */ /* 0x080fe400030f0eff */
[----:B------:R-:W-:Y:S02]  /*141220*/  PRMT R16, R26, 0x7632, R16 ;  /* 0x000076321a107816 */ /* 0x000fe40000000010 */
[C---:B-1----:R-:W-:Y:S02]  /*141230*/  LEA R4, P6, R12.reuse, R2, 0x1 ;  /* 0x000000020c047211 */ /* 0x042fe400078c08ff */
[C---:B------:R-:W-:Y:S01]  /*141240*/  IADD3 R0, R12.reuse, c[0x0][0x198], RZ ;  /* 0x000066000c007a10 */ /* 0x040fe20007ffe0ff */
[----:B------:R0:W-:Y:S01]  /*141250*/  @P3 STG.E.U16 [R8.64], R16 ;  /* 0x0000001008003986 */ /* 0x0001e2000c101504 */
[----:B------:R-:W-:-:S02]  /*141260*/  LEA.HI.X.SX32 R5, R12, R3, 0x1, P6 ;  /* 0x000000030c057211 */ /* 0x000fc400030f0eff */
[----:B------:R-:W-:Y:S02]  /*141270*/  ISETP.LT.AND P1, PT, R23, c[0x0][0x17c], !P0 ;  /* 0x00005f0017007a0c */ /* 0x000fe40004721270 */
[----:B------:R-:W4:Y:S04]  /*141280*/  LDL.LU R23, [R1+0xc4] ;  /* 0x0000c40001177983 */ /* 0x000f280000300800 */
[----:B------:R1:W-:Y:S01]  /*141290*/  @P5 STG.E.U16 [R4.64], R17 ;  /* 0x0000001104005986 */ /* 0x0003e2000c101504 */
[----:B0-----:R-:W-:-:S03]  /*1412a0*/  LEA R8, P6, R0, R2, 0x1 ;  /* 0x0000000200087211 */ /* 0x001fc600078c08ff */
[----:B------:R-:W4:Y:S01]  /*1412b0*/  LDL.LU R26, [R1+0x447c] ;  /* 0x00447c00011a7983 */ /* 0x000f220000300800 */
[----:B------:R-:W-:Y:S02]  /*1412c0*/  LEA.HI.X.SX32 R9, R0, R3, 0x1, P6 ;  /* 0x0000000300097211 */ /* 0x000fe400030f0eff */
[----:B-1----:R-:W-:-:S05]  /*1412d0*/  PRMT R17, R17, 0x7632, R17 ;  /* 0x0000763211117816 */ /* 0x002fca0000000011 */
[----:B------:R0:W-:Y:S01]  /*1412e0*/  @P2 STG.E.U16 [R8.64], R17 ;  /* 0x0000001108002986 */ /* 0x0001e2000c101504 */
[----:B--2---:R-:W-:Y:S02]  /*1412f0*/  ISETP.LT.AND P3, PT, R24, c[0x0][0x17c], !P0 ;  /* 0x00005f0018007a0c */ /* 0x004fe40004761270 */
[----:B---3--:R-:W-:Y:S02]  /*141300*/  ISETP.LT.AND P5, PT, R22, c[0x0][0x17c], !P0 ;  /* 0x00005f0016007a0c */ /* 0x008fe400047a1270 */
[----:B------:R-:W2:Y:S04]  /*141310*/  LDL.LU R22, [R1+0x4480] ;  /* 0x0044800001167983 */ /* 0x000ea80000300800 */
[----:B------:R-:W3:Y:S01]  /*141320*/  LDL.LU R24, [R1+0xf4] ;  /* 0x0000f40001187983 */ /* 0x000ee20000300800 */
[----:B----4-:R-:W-:-:S03]  /*141330*/  ISETP.LT.AND P2, PT, R21, c[0x0][0x17c], !P0 ;  /* 0x00005f0015007a0c */ /* 0x010fc60004741270 */
[----:B------:R-:W4:Y:S04]  /*141340*/  LDL.LU R21, [R1+0x4484] ;  /* 0x0044840001157983 */ /* 0x000f280000300800 */
[----:B0-----:R-:W3:Y:S01]  /*141350*/  LDL.LU R17, [R1+0x4488] ;  /* 0x0044880001117983 */ /* 0x001ee20000300800 */
        /* <DEDUP_REMOVED lines=8> */
[C---:B------:R-:W-:Y:S02]  /*1413e0*/  IADD3 R0, R12.reuse, c[0x0][0x198], RZ ;  /* 0x000066000c007a10 */ /* 0x040fe40007ffe0ff */
[----:B0-----:R-:W-:Y:S02]  /*1413f0*/  PRMT R13, R13, 0x7632, R13 ;  /* 0x000076320d0d7816 */ /* 0x001fe4000000000d */
[----:B------:R-:W-:-:S03]  /*141400*/  LEA R4, P6, R12, R2, 0x1 ;  /* 0x000000020c047211 */ /* 0x000fc600078c08ff */
[----:B------:R0:W-:Y:S01]  /*141410*/  @P4 STG.E.U16 [R8.64], R13 ;  /* 0x0000000d08004986 */ /* 0x0001e2000c101504 */
[-C--:B------:R-:W-:Y:S02]  /*141420*/  LEA.HI.X.SX32 R5, R12, R3.reuse, 0x1, P6 ;  /* 0x000000030c057211 */ /* 0x080fe400030f0eff */
[----:B------:R-:W-:Y:S02]  /*141430*/  ISETP.LT.AND P1, PT, R26, c[0x0][0x17c], !P0 ;  /* 0x00005f001a007a0c */ /* 0x000fe40004721270 */
[----:B------:R-:W3:Y:S01]  /*141440*/  LDL.LU R26, [R1+0x104] ;  /* 0x00010400011a7983 */ /* 0x000ee20000300800 */
[C---:B0-----:R-:W-:Y:S02]  /*141450*/  LEA R8, P6, R0.reuse, R2, 0x1 ;  /* 0x0000000200087211 */ /* 0x041fe400078c08ff */
[----:B------:R-:W-:Y:S02]  /*141460*/  PRMT R13, R23, 0x7632, R13 ;  /* 0x00007632170d7816 */ /* 0x000fe4000000000d */
[----:B------:R-:W-:Y:S01]  /*141470*/  LEA.HI.X.SX32 R9, R0, R3, 0x1, P6 ;  /* 0x0000000300097211 */ /* 0x000fe200030f0eff */
[----:B------:R0:W-:Y:S04]  /*141480*/  @P3 STG.E.U16 [R4.64], R23 ;  /* 0x0000001704003986 */ /* 0x0001e8000c101504 */
[----:B------:R1:W-:Y:S01]  /*141490*/  @P5 STG.E.U16 [R8.64], R13 ;  /* 0x0000000d08005986 */ /* 0x0003e2000c101504 */
[----:B--2---:R-:W-:-:S03]  /*1414a0*/  ISETP.LT.AND P4, PT, R22, c[0x0][0x17c], !P0 ;  /* 0x00005f0016007a0c */ /* 0x004fc60004781270 */
[----:B------:R-:W2:Y:S01]  /*1414b0*/  LDL.LU R22, [R1+0x448c] ;  /* 0x00448c0001167983 */ /* 0x000ea20000300800 */
[----:B----4-:R-:W-:-:S03]  /*1414c0*/  ISETP.LT.AND P3, PT, R21, c[0x0][0x17c], !P0 ;  /* 0x00005f0015007a0c */ /* 0x010fc60004761270 */
[----:B------:R-:W4:Y:S01]  /*1414d0*/  LDL.LU R21, [R1+0x4490] ;  /* 0x0044900001157983 */ /* 0x000f220000300800 */
[----:B---3--:R-:W-:-:S03]  /*1414e0*/  ISETP.LT.AND P5, PT, R17, c[0x0][0x17c], !P0 ;  /* 0x00005f0011007a0c */ /* 0x008fc600047a1270 */
[----:B------:R-:W3:Y:S01]  /*1414f0*/  LDL.LU R17, [R1+0x4494] ;  /* 0x0044940001117983 */ /* 0x000ee20000300800 */
[----:B------:R-:W-:-:S04]  /*141500*/  IADD3 R12, R0, c[0x0][0x198], RZ ;  /* 0x00006600000c7a10 */ /* 0x000fc80007ffe0ff */
[CC--:B0-----:R-:W-:Y:S02]  /*141510*/  LEA R4, P6, R12.reuse, R2.reuse, 0x1 ;  /* 0x000000020c047211 */ /* 0x0c1fe400078c08ff */
[C---:B------:R-:W-:Y:S02]  /*141520*/  IADD3 R0, R12.reuse, c[0x0][0x198], RZ ;  /* 0x000066000c007a10 */ /* 0x040fe40007ffe0ff */
[-C--:B------:R-:W-:Y:S02]  /*141530*/  LEA.HI.X.SX32 R5, R12, R3.reuse, 0x1, P6 ;  /* 0x000000030c057211 */ /* 0x080fe400030f0eff */
[C---:B-1----:R-:W-:Y:S02]  /*141540*/  LEA R8, P6, R0.reuse, R2, 0x1 ;  /* 0x0000000200087211 */ /* 0x042fe400078c08ff */
[C---:B------:R-:W-:Y:S01]  /*141550*/  IADD3 R12, R0.reuse, c[0x0][0x198], RZ ;  /* 0x00006600000c7a10 */ /* 0x040fe20007ffe0ff */
[----:B------:R0:W-:Y:S01]  /*141560*/  @P2 STG.E.U16 [R4.64], R24 ;  /* 0x0000001804002986 */ /* 0x0001e2000c101504 */
[----:B------:R-:W-:-:S02]  /*141570*/  LEA.HI.X.SX32 R9, R0, R3, 0x1, P6 ;  /* 0x0000000300097211 */ /* 0x000fc400030f0eff */
[----:B------:R-:W-:Y:S02]  /*141580*/  PRMT R13, R24, 0x7632, R13 ;  /* 0x00007632180d7816 */ /* 0x000fe4000000000d */
[----:B0-----:R-:W-:-:S03]  /*141590*/  LEA R4, P6, R12, R2, 0x1 ;  /* 0x000000020c047211 */ /* 0x001fc600078c08ff */
[----:B------:R0:W-:Y:S01]  /*1415a0*/  @P1 STG.E.U16 [R8.64], R13 ;  /* 0x0000000d08001986 */ /* 0x0001e2000c101504 */
[----:B------:R-:W-:-:S05]  /*1415b0*/  LEA.HI.X.SX32 R5, R12, R3, 0x1, P6 ;  /* 0x000000030c057211 */ /* 0x000fca00030f0eff */
[----:B------:R1:W-:Y:S01]  /*1415c0*/  @P4 STG.E.U16 [R4.64], R26 ;  /* 0x0000001a04004986 */ /* 0x0003e2000c101504 */
[----:B--2---:R-:W-:-:S03]  /*1415d0*/  ISETP.LT.AND P2, PT, R22, c[0x0][0x17c], !P0 ;  /* 0x00005f0016007a0c */ /* 0x004fc60004741270 */
[----:B------:R-:W2:Y:S04]  /*1415e0*/  LDL.LU R22, [R1+0x4498] ;  /* 0x0044980001167983 */ /* 0x000ea80000300800 */
[----:B------:R-:W2:Y:S01]  /*1415f0*/  LDL.LU R23, [R1+0xb8] ;  /* 0x0000b80001177983 */ /* 0x000ea20000300800 */
[----:B----4-:R-:W-:-:S03]  /*141600*/  ISETP.LT.AND P1, PT, R21, c[0x0][0x17c], !P0 ;  /* 0x00005f0015007a0c */ /* 0x010fc60004721270 */
[----:B------:R-:W4:Y:S01]  /*141610*/  LDL.LU R21, [R1+0x449c] ;  /* 0x00449c0001157983 */ /* 0x000f220000300800 */
[----:B---3--:R-:W-:-:S03]  /*141620*/  ISETP.LT.AND P4, PT, R17, c[0x0][0x17c], !P0 ;  /* 0x00005f0011007a0c */ /* 0x008fc60004781270 */
[----:B------:R-:W3:Y:S01]  /*141630*/  LDL.LU R17, [R1+0x44a0] ;  /* 0x0044a00001117983 */ /* 0x000ee20000300800 */
[----:B------:R-:W-:Y:S02]  /*141640*/  IADD3 R0, R12, c[0x0][0x198], RZ ;  /* 0x000066000c007a10 */ /* 0x000fe40007ffe0ff */
[----:B0-----:R-:W-:Y:S01]  /*141650*/  PRMT R13, R26, 0x7632, R13 ;  /* 0x000076321a0d7816 */ /* 0x001fe2000000000d */
[----:B------:R-:W3:Y:S01]  /*141660*/  LDL.LU R24, [R1+0xa8] ;  /* 0x0000a80001187983 */ /* 0x000ee20000300800 */
[CC--:B------:R-:W-:Y:S02]  /*141670*/  LEA R8, P6, R0.reuse, R2.reuse, 0x1 ;  /* 0x0000000200087211 */ /* 0x0c0fe400078c08ff */
[C---:B------:R-:W-:Y:S02]  /*141680*/  IADD3 R12, R0.reuse, c[0x0][0x198], RZ ;  /* 0x00006600000c7a10 */ /* 0x040fe40007ffe0ff */
[----:B------:R-:W-:Y:S02]  /*141690*/  LEA.HI.X.SX32 R9, R0, R3, 0x1, P6 ;  /* 0x0000000300097211 */ /* 0x000fe400030f0eff */
[----:B-1----:R-:W-:-:S02]  /*1416a0*/  LEA R4, P6, R12, R2, 0x1 ;  /* 0x000000020c047211 */ /* 0x002fc400078c08ff */
[C---:B------:R-:W-:Y:S01]  /*1416b0*/  IADD3 R0, R12.reuse, c[0x0][0x198], RZ ;  /* 0x000066000c007a10 */ /* 0x040fe20007ffe0ff */
[----:B------:R0:W-:Y:S01]  /*1416c0*/  @P3 STG.E.U16 [R8.64], R13 ;  /* 0x0000000d08003986 */ /* 0x0001e2000c101504 */
[-C--:B------:R-:W-:Y:S02]  /*1416d0*/  LEA.HI.X.SX32 R5, R12, R3.reuse, 0x1, P6 ;  /* 0x000000030c057211 */ /* 0x080fe400030f0eff */
[----:B0-----:R-:W-:Y:S02]  /*1416e0*/  LEA R8, P6, R0, R2, 0x1 ;  /* 0x0000000200087211 */ /* 0x001fe400078c08ff */
[----:B------:R-:W-:Y:S02]  /*1416f0*/  PRMT R13, R28, 0x7632, R13 ;  /* 0x000076321c0d7816 */ /* 0x000fe4000000000d */
[----:B------:R-:W-:Y:S01]  /*141700*/  LEA.HI.X.SX32 R9, R0, R3, 0x1, P6 ;  /* 0x0000000300097211 */ /* 0x000fe200030f0eff */
[----:B------:R0:W-:Y:S04]  /*141710*/  @P5 STG.E.U16 [R4.64], R28 ;  /* 0x0000001c04005986 */ /* 0x0001e8000c101504 */
[----:B------:R1:W-:Y:S01]  /*141720*/  @P2 STG.E.U16 [R8.64], R13 ;  /* 0x0000000d08002986 */ /* 0x0003e2000c101504 */
[----:B--2---:R-:W-:-:S03]  /*141730*/  ISETP.LT.AND P3, PT, R22, c[0x0][0x17c], !P0 ;  /* 0x00005f0016007a0c */ /* 0x004fc60004761270 */
[----:B------:R-:W2:Y:S04]  /*141740*/  LDL.LU R22, [R1+0x44a4] ;  /* 0x0044a40001167983 */ /* 0x000ea80000300800 */
[----:B0-----:R-:W2:Y:S01]  /*141750*/  LDL.LU R28, [R1+0x47c0] ;  /* 0x0047c000011c7983 */ /* 0x001ea20000300800 */
[----:B----4-:R-:W-:-:S03]  /*141760*/  ISETP.LT.AND P5, PT, R21, c[0x0][0x17c], !P0 ;  /* 0x00005f0015007a0c */ /* 0x010fc600047a1270 */
[----:B------:R-:W4:Y:S01]  /*141770*/  LDL.LU R21, [R1+0x44a8] ;  /* 0x0044a80001157983 */ /* 0x000f220000300800 */
[----:B---3--:R-:W-:-:S03]  /*141780*/  ISETP.LT.AND P2, PT, R17, c[0x0][0x17c], !P0 ;  /* 0x00005f0011007a0c */ /* 0x008fc60004741270 */
[----:B------:R-:W3:Y:S04]  /*141790*/  LDL.LU R26, [R1+0x78] ;  /* 0x00007800011a7983 */ /* 0x000ee80000300800 */
        /* <DEDUP_REMOVED lines=33> */
[----:B------:R-:W-:Y:S04]  /*1419b0*/  @P2 STG.E.U16 [R4.64], R26 ;  /* 0x0000001a04002986 */ /* 0x000fe8000c101504 */
[----:B------:R0:W-:Y:S01]  /*1419c0*/  @P1 STG.E.U16 [R8.64], R13 ;  /* 0x0000000d08001986 */ /* 0x0001e2000c101504 */
[----:B--2---:R-:W-:-:S03]  /*1419d0*/  ISETP.LT.AND P5, PT, R22, c[0x0][0x17c], !P0 ;  /* 0x00005f0016007a0c */ /* 0x004fc600047a1270 */
[----:B------:R-:W2:Y:S01]  /*1419e0*/  LDL.LU R22, [R1+0x44bc] ;  /* 0x0044bc0001167983 */ /* 0x000ea20000300800 */
[----:B----4-:R-:W-:-:S03]  /*1419f0*/  ISETP.LT.AND P2, PT, R21, c[0x0][0x17c], !P0 ;  /* 0x00005f0015007a0c */ /* 0x010fc60004741270 */
[----:B------:R-:W4:Y:S04]  /*141a00*/  LDL.LU R21, [R1+0x44c0] ;  /* 0x0044c00001157983 */ /* 0x000f280000300800 */
[----:B------:R-:W2:Y:S01]  /*141a10*/  LDL.LU R24, [R1+0x98] ;  /* 0x0000980001187983 */ /* 0x000ea20000300800 */
[----:B---3--:R-:W-:-:S03]  /*141a20*/  ISETP.LT.AND P1, PT, R17, c[0x0][0x17c], !P0 ;  /* 0x00005f0011007a0c */ /* 0x008fc60004721270 */
[----:B------:R-:W3:Y:S04]  /*141a30*/  LDL.LU R17, [R1+0x44c4] ;  /* 0x0044c40001117983 */ /* 0x000ee80000300800 */
[----:B0-----:R-:W2:Y:S01]  /*141a40*/  LDL.LU R13, [R1+0x44c8] ;  /* 0x0044c800010d7983 */ /* 0x001ea20000300800 */
[----:B------:R-:W-:-:S03]  /*141a50*/  IADD3 R12, R0, c[0x0][0x198], RZ ;  /* 0x00006600000c7a10 */ /* 0x000fc60007ffe0ff */
[----:B------:R-:W2:Y:S01]  /*141a60*/  LDL.LU R26, [R1+0x68] ;  /* 0x00006800011a7983 */ /* 0x000ea20000300800 */
[CC--:B------:R-:W-:Y:S02]  /*141a70*/  LEA R4, P6, R12.reuse, R2.reuse, 0x1 ;  /* 0x000000020c047211 */ /* 0x0c0fe400078c08ff */
[C---:B------:R-:W-:Y:S02]  /*141a80*/  IADD3 R0, R12.reuse, c[0x0][0x198], RZ ;  /* 0x000066000c007a10 */ /* 0x040fe40007ffe0ff */
[-C--:B------:R-:W-:Y:S02]  /*141a90*/  LEA.HI.X.SX32 R5, R12, R3.reuse, 0x1, P6 ;  /* 0x000000030c057211 */ /* 0x080fe400030f0eff */
[C---:B------:R-:W-:Y:S02]  /*141aa0*/  LEA R8, P6, R0.reuse, R2, 0x1 ;  /* 0x0000000200087211 */ /* 0x040fe400078c08ff */
[C---:B------:R-:W-:Y:S01]  /*141ab0*/  IADD3 R12, R0.reuse, c[0x0][0x198], RZ ;  /* 0x00006600000c7a10 */ /* 0x040fe20007ffe0ff */
[----:B------:R0:W-:Y:S01]  /*141ac0*/  @P4 STG.E.U16 [R4.64], R6 ;  /* 0x0000000604004986 */ /* 0x0001e2000c101504 */
[----:B------:R-:W-:-:S02]  /*141ad0*/  LEA.HI.X.SX32 R9, R0, R3, 0x1, P6 ;  /* 0x0000000300097211 */ /* 0x000fc400030f0eff */
[----:B------:R-:W-:Y:S02]  /*141ae0*/  IADD3 R0, R12, c[0x0][0x198], RZ ;  /* 0x000066000c007a10 */ /* 0x000fe40007ffe0ff */
[----:B0-----:R-:W-:Y:S02]  /*141af0*/  PRMT R6, R6, 0x7632, R6 ;  /* 0x0000763206067816 */ /* 0x001fe40000000006 */
[----:B------:R-:W-:-:S03]  /*141b00*/  LEA R4, P6, R12, R2, 0x1 ;  /* 0x000000020c047211 */ /* 0x000fc600078c08ff */
[----:B------:R0:W-:Y:S01]  /*141b10*/  @P3 STG.E.U16 [R8.64], R6 ;  /* 0x0000000608003986 */ /* 0x0001e2000c101504 */
[-C--:B------:R-:W-:Y:S02]  /*141b20*/  LEA.HI.X.SX32 R5, R12, R3.reuse, 0x1, P6 ;  /* 0x000000030c057211 */ /* 0x080fe400030f0eff */
[----:B------:R-:W-:Y:S02]  /*141b30*/  PRMT R12, R23, 0x7632, R12 ;  /* 0x00007632170c7816 */ /* 0x000fe4000000000c */
[C---:B0-----:R-:W-:Y:S01]  /*141b40*/  LEA R8, P6, R0.reuse, R2, 0x1 ;  /* 0x0000000200087211 */ /* 0x041fe200078c08ff */
[----:B------:R0:W-:Y:S03]  /*141b50*/  @P5 STG.E.U16 [R4.64], R23 ;  /* 0x0000001704005986 */ /* 0x0001e6000c101504 */
[----:B------:R-:W-:-:S05]  /*141b60*/  LEA.HI.X.SX32 R9, R0, R3, 0x1, P6 ;  /* 0x0000000300097211 */ /* 0x000fca00030f0eff */
[----:B------:R1:W-:Y:S01]  /*141b70*/  @P2 STG.E.U16 [R8.64], R12 ;  /* 0x0000000c08002986 */ /* 0x0003e2000c101504 */
[----:B----4-:R-:W-:-:S03]  /*141b80*/  ISETP.LT.AND P3, PT, R21, c[0x0][0x17c], !P0 ;  /* 0x00005f0015007a0c */ /* 0x010fc60004761270 */
[----:B------:R-:W4:Y:S01]  /*141b90*/  LDL.LU R21, [R1+0x44cc] ;  /* 0x0044cc0001157983 */ /* 0x000f220000300800 */
[----:B---3--:R-:W-:-:S03]  /*141ba0*/  ISETP.LT.AND P5, PT, R17, c[0x0][0x17c], !P0 ;  /* 0x00005f0011007a0c */ /* 0x008fc600047a1270 */
[----:B------:R-:W3:Y:S01]  /*141bb0*/  LDL.LU R17, [R1+0x44d0] ;  /* 0x0044d00001117983 */ /* 0x000ee20000300800 */
[----:B--2---:R-:W-:-:S03]  /*141bc0*/  ISETP.LT.AND P2, PT, R13, c[0x0][0x17c], !P0 ;  /* 0x00005f000d007a0c */ /* 0x004fc60004741270 */
[----:B------:R-:W2:Y:S01]  /*141bd0*/  LDL.LU R13, [R1+0x44d4] ;  /* 0x0044d400010d7983 */ /* 0x000ea20000300800 */
[----:B------:R-:W-:-:S04]  /*141be0*/  IADD3 R6, R0, c[0x0][0x198], RZ ;  /* 0x0000660000067a10 */ /* 0x000fc80007ffe0ff */
[CC--:B0-----:R-:W-:Y:S02]  /*141bf0*/  LEA R4, P6, R6.reuse, R2.reuse, 0x1 ;  /* 0x0000000206047211 */ /* 0x0c1fe400078c08ff */
[----:B------:R-:W-:Y:S02]  /*141c00*/  IADD3 R0, R6, c[0x0][0x198], RZ ;  /* 0x0000660006007a10 */ /* 0x000fe40007ffe0ff */
[----:B------:R-:W-:Y:S02]  /*141c10*/  ISETP.LT.AND P4, PT, R22, c[0x0][0x17c], !P0 ;  /* 0x00005f0016007a0c */ /* 0x000fe40004781270 */
        /* <DEDUP_REMOVED lines=10> */
[----:B----4-:R-:W-:-:S03]  /*141cc0*/  ISETP.LT.AND P1, PT, R21, c[0x0][0x17c], !P0 ;  /* 0x00005f0015007a0c */ /* 0x010fc60004721270 */
[----:B------:R-:W4:Y:S04]  /*141cd0*/  LDL.LU R21, [R1+0x44d8] ;  /* 0x0044d80001157983 */ /* 0x000f280000300800 */
[----:B------:R-:W4:Y:S01]  /*141ce0*/  LDL.LU R24, [R1+0xd8] ;  /* 0x0000d80001187983 */ /* 0x000f220000300800 */
[----:B---3--:R-:W-:-:S03]  /*141cf0*/  ISETP.LT.AND P4, PT, R17, c[0x0][0x17c], !P0 ;  /* 0x00005f0011007a0c */ /* 0x008fc60004781270 */
[----:B------:R-:W3:Y:S01]  /*141d00*/  LDL.LU R17, [R1+0x44dc] ;  /* 0x0044dc0001117983 */ /* 0x000ee20000300800 */
[----:B--2---:R-:W-:-:S03]  /*141d10*/  ISETP.LT.AND P3, PT, R13, c[0x0][0x17c], !P0 ;  /* 0x00005f000d007a0c */ /* 0x004fc60004761270 */
[----:B------:R-:W2:Y:S01]  /*141d20*/  LDL.LU R13, [R1+0x44e0] ;  /* 0x0044e000010d7983 */ /* 0x000ea20000300800 */
[----:B------:R-:W-:-:S04]  /*141d30*/  IADD3 R0, R6, c[0x0][0x198], RZ ;  /* 0x0000660006007a10 */ /* 0x000fc80007ffe0ff */
[CC--:B0-----:R-:W-:Y:S02]  /*141d40*/  LEA R8, P6, R0.reuse, R2.reuse, 0x1 ;  /* 0x0000000200087211 */ /* 0x0c1fe400078c08ff */
[C---:B------:R-:W-:Y:S02]  /*141d50*/  IADD3 R6, R0.reuse, c[0x0][0x198], RZ ;  /* 0x0000660000067a10 */ /* 0x040fe40007ffe0ff */
[----:B------:R-:W-:Y:S02]  /*141d60*/  LEA.HI.X.SX32 R9, R0, R3, 0x1, P6 ;  /* 0x0000000300097211 */ /* 0x000fe400030f0eff */
[----:B------:R-:W-:Y:S02]  /*141d70*/  PRMT R12, R26, 0x7632, R12 ;  /* 0x000076321a0c7816 */ /* 0x000fe4000000000c */
[C---:B-1----:R-:W-:Y:S01]  /*141d80*/  LEA R4, P6, R6.reuse, R2, 0x1 ;  /* 0x0000000206047211 */ /* 0x042fe200078c08ff */
[----:B------:R-:W2:Y:S01]  /*141d90*/  LDL.LU R26, [R1+0x88] ;  /* 0x00008800011a7983 */ /* 0x000ea20000300800 */
[----:B------:R-:W-:-:S02]  /*141da0*/  IADD3 R0, R6, c[0x0][0x198], RZ ;  /* 0x0000660006007a10 */ /* 0x000fc40007ffe0ff */
[----:B------:R-:W-:Y:S01]  /*141db0*/  LEA.HI.X.SX32 R5, R6, R3, 0x1, P6 ;  /* 0x0000000306057211 */ /* 0x000fe200030f0eff */
[----:B------:R0:W-:Y:S04]  /*141dc0*/  @P5 STG.E.U16 [R8.64], R12 ;  /* 0x0000000c08005986 */ /* 0x0001e8000c101504 */
[----:B------:R1:W-:Y:S01]  /*141dd0*/  @P2 STG.E.U16 [R4.64], R10 ;  /* 0x0000000a04002986 */ /* 0x0003e2000c101504 */
[----:B0-----:R-:W-:-:S04]  /*141de0*/  LEA R8, P6, R0, R2, 0x1 ;  /* 0x0000000200087211 */ /* 0x001fc800078c08ff */
[----:B------:R-:W-:Y:S02]  /*141df0*/  LEA.HI.X.SX32 R9, R0, R3, 0x1, P6 ;  /* 0x0000000300097211 */ /* 0x000fe400030f0eff */
[----:B-1----:R-:W-:-:S05]  /*141e00*/  PRMT R10, R10, 0x7632, R10 ;  /* 0x000076320a0a7816 */ /* 0x002fca000000000a */
        /* <DEDUP_REMOVED lines=26> */
[----:B------:R-:W-:Y:S02]  /*141fb0*/  IADD3 R0, R6, c[0x0][0x198], RZ ;  /* 0x0000660006007a10 */ /* 0x000fe40007ffe0ff */
[----:B0-----:R-:W-:Y:S01]  /*141fc0*/  PRMT R10, R26, 0x7632, R10 ;  /* 0x000076321a0a7816 */ /* 0x001fe2000000000a */
[----:B------:R-:W2:Y:S01]  /*141fd0*/  LDL.LU R24, [R1+0xc8] ;  /* 0x0000c80001187983 */ /* 0x000ea20000300800 */
[CC--:B------:R-:W-:Y:S02]  /*141fe0*/  LEA R8, P6, R0.reuse, R2.reuse, 0x1 ;  /* 0x0000000200087211 */ /* 0x0c0fe400078c08ff */
[C---:B------:R-:W-:Y:S01]  /*141ff0*/  IADD3 R6, R0.reuse, c[0x0][0x198], RZ ;  /* 0x0000660000067a10 */ /* 0x040fe20007ffe0ff */
[----:B------:R-:W2:Y:S01]  /*142000*/  LDL.LU R22, [R1+0x44fc] ;  /* 0x0044fc0001167983 */ /* 0x000ea20000300800 */
[----:B------:R-:W-:Y:S02]  /*142010*/  LEA.HI.X.SX32 R9, R0, R3, 0x1, P6 ;  /* 0x0000000300097211 */ /* 0x000fe400030f0eff */
[----:B-1----:R-:W-:-:S02]  /*142020*/  LEA R4, P6, R6, R2, 0x1 ;  /* 0x0000000206047211 */ /* 0x002fc400078c08ff */
[C---:B------:R-:W-:Y:S01]  /*142030*/  IADD3 R0, R6.reuse, c[0x0][0x198], RZ ;  /* 0x0000660006007a10 */ /* 0x040fe20007ffe0ff */
[----:B------:R0:W-:Y:S01]  /*142040*/  @P2 STG.E.U16 [R8.64], R10 ;  /* 0x0000000a08002986 */ /* 0x0001e2000c101504 */
[----:B------:R-:W-:-:S05]  /*142050*/  LEA.HI.X.SX32 R5, R6, R3, 0x1, P6 ;  /* 0x0000000306057211 */ /* 0x000fca00030f0eff */
[----:B------:R1:W-:Y:S01]  /*142060*/  @P1 STG.E.U16 [R4.64], R18 ;  /* 0x0000001204001986 */ /* 0x0003e2000c101504 */
[----:B0-----:R-:W-:-:S04]  /*142070*/  LEA R8, P6, R0, R2, 0x1 ;  /* 0x0000000200087211 */ /* 0x001fc800078c08ff */
[----:B------:R-:W-:Y:S02]  /*142080*/  LEA.HI.X.SX32 R9, R0, R3, 0x1, P6 ;  /* 0x0000000300097211 */ /* 0x000fe400030f0eff */
[----:B-1----:R-:W-:-:S05]  /*142090*/  PRMT R18, R18, 0x7632, R18 ;  /* 0x0000763212127816 */ /* 0x002fca0000000012 */
[----:B------:R0:W-:Y:S01]  /*1420a0*/  @P4 STG.E.U16 [R8.64], R18 ;  /* 0x0000001208004986 */ /* 0x0001e2000c101504 */
[----:B----4-:R-:W-:Y:S02]  /*1420b0*/  ISETP.LT.AND P2, PT, R21, c[0x0][0x17c], !P0 ;  /* 0x00005f0015007a0c */ /* 0x010fe40004741270 */
[----:B---3--:R-:W-:Y:S02]  /*1420c0*/  ISETP.LT.AND P1, PT, R17, c[0x0][0x17c], !P0 ;  /* 0x00005f0011007a0c */ /* 0x008fe40004721270 */
[----:B------:R-:W3:Y:S01]  /*1420d0*/  LDL.LU R17, [R1+0x4500] ;  /* 0x0045000001117983 */ /* 0x000ee20000300800 */
[----:B--2---:R-:W-:-:S03]  /*1420e0*/  ISETP.LT.AND P4, PT, R13, c[0x0][0x17c], !P0 ;  /* 0x00005f000d007a0c */ /* 0x004fc60004781270 */
[----:B------:R-:W2:Y:S04]  /*1420f0*/  LDL.LU R21, [R1+0xf8] ;  /* 0x0000f80001157983 */ /* 0x000ea80000300800 */
[----:B------:R-:W4:Y:S01]  /*142100*/  LDL.LU R13, [R1+0x4504] ;  /* 0x00450400010d7983 */ /* 0x000f220000300800 */
        /* <DEDUP_REMOVED lines=8> */
[----:B------:R-:W-:Y:S02]  /*142190*/  ISETP.LT.AND P3, PT, R22, c[0x0][0x17c], !P0 ;  /* 0x00005f0016007a0c */ /* 0x000fe40004761270 */
[----:B------:R-:W2:Y:S04]  /*1421a0*/  LDL.LU R22, [R1+0x4508] ;  /* 0x0045080001167983 */ /* 0x000ea80000300800 */
[----:B------:R-:W2:Y:S01]  /*1421b0*/  LDL.LU R26, [R1+0x108] ;  /* 0x00010800011a7983 */ /* 0x000ea20000300800 */
[----:B0-----:R-:W-:-:S03]  /*1421c0*/  LEA R4, P6, R6, R2, 0x1 ;  /* 0x0000000206047211 */ /* 0x001fc600078c08ff */
[----:B------:R-:W2:Y:S01]  /*1421d0*/  LDL.LU R18, [R1+0x450c] ;  /* 0x00450c0001127983 */ /* 0x000ea20000300800 */
[----:B------:R-:W-:Y:S02]  /*1421e0*/  PRMT R14, R14, 0x7632, R14 ;  /* 0x000076320e0e7816 */ /* 0x000fe4000000000e */
[----:B------:R-:W-:-:S03]  /*1421f0*/  LEA.HI.X.SX32 R5, R6, R3, 0x1, P6 ;  /* 0x0000000306057211 */ /* 0x000fc600030f0eff */
[----:B------:R0:W-:Y:S04]  /*142200*/  @P5 STG.E.U16 [R8.64], R14 ;  /* 0x0000000e08005986 */ /* 0x0001e8000c101504 */
[----:B------:R1:W-:Y:S01]  /*142210*/  @P2 STG.E.U16 [R4.64], R24 ;  /* 0x0000001804002986 */ /* 0x0003e2000c101504 */
[----:B---3--:R-:W-:-:S03]  /*142220*/  ISETP.LT.AND P5, PT, R17, c[0x0][0x17c], !P0 ;  /* 0x00005f0011007a0c */ /* 0x008fc600047a1270 */
[----:B------:R-:W3:Y:S01]  /*142230*/  LDL.LU R17, [R1+0x4510] ;  /* 0x0045100001117983 */ /* 0x000ee20000300800 */
[----:B----4-:R-:W-:-:S03]  /*142240*/  ISETP.LT.AND P2, PT, R13, c[0x0][0x17c], !P0 ;  /* 0x00005f000d007a0c */ /* 0x010fc60004741270 */
[----:B------:R-:W4:Y:S01]  /*142250*/  LDL.LU R13, [R1+0x4514] ;  /* 0x00451400010d7983 */ /* 0x000f220000300800 */
[----:B------:R-:W-:Y:S02]  /*142260*/  IADD3 R0, R6, c[0x0][0x198], RZ ;  /* 0x0000660006007a10 */ /* 0x000fe40007ffe0ff */
[----:B------:R-:W-:Y:S01]  /*142270*/  PRMT R10, R24, 0x7632, R10 ;  /* 0x00007632180a7816 */ /* 0x000fe2000000000a */
[----:B0-----:R-:W4:Y:S01]  /*142280*/  LDL.LU R14, [R1+0x4518] ;  /* 0x00451800010e7983 */ /* 0x001f220000300800 */
[CC--:B------:R-:W-:Y:S02]  /*142290*/  LEA R8, P6, R0.reuse, R2.reuse, 0x1 ;  /* 0x0000000200087211 */ /* 0x0c0fe400078c08ff */
[C---:B------:R-:W-:Y:S01]  /*1422a0*/  IADD3 R6, R0.reuse, c[0x0][0x198], RZ ;  /* 0x0000660000067a10 */ /* 0x040fe20007ffe0ff */
[----:B-1----:R-:W4:Y:S01]  /*1422b0*/  LDL.LU R24, [R1+0xbc] ;  /* 0x0000bc0001187983 */ /* 0x002f220000300800 */
[----:B------:R-:W-:Y:S02]  /*1422c0*/  LEA.HI.X.SX32 R9, R0, R3, 0x1, P6 ;  /* 0x0000000300097211 */ /* 0x000fe400030f0eff */
[----:B------:R-:W-:-:S02]  /*1422d0*/  LEA R4, P6, R6, R2, 0x1 ;  /* 0x0000000206047211 */ /* 0x000fc400078c08ff */
[C---:B------:R-:W-:Y:S01]  /*1422e0*/  IADD3 R0, R6.reuse, c[0x0][0x198], RZ ;  /* 0x0000660006007a10 */ /* 0x040fe20007ffe0ff */
[----:B------:R0:W-:Y:S01]  /*1422f0*/  @P1 STG.E.U16 [R8.64], R10 ;  /* 0x0000000a08001986 */ /* 0x0001e2000c101504 */
[----:B------:R-:W-:Y:S02]  /*142300*/  LEA.HI.X.SX32 R5, R6, R3, 0x1, P6 ;  /* 0x0000000306057211 */ /* 0x000fe400030f0eff */
[----:B------:R-:W-:-:S03]  /*142310*/  IADD3 R6, R0, c[0x0][0x198], RZ ;  /* 0x0000660000067a10 */ /* 0x000fc60007ffe0ff */
[----:B--2---:R1:W-:Y:S01]  /*142320*/  @P4 STG.E.U16 [R4.64], R21 ;  /* 0x0000001504004986 */ /* 0x0043e2000c101504 */
[----:B0-----:R-:W-:-:S04]  /*142330*/  LEA R8, P6, R0, R2, 0x1 ;  /* 0x0000000200087211 */ /* 0x001fc800078c08ff */
[-C--:B------:R-:W-:Y:S02]  /*142340*/  LEA.HI.X.SX32 R9, R0, R3.reuse, 0x1, P6 ;  /* 0x0000000300097211 */ /* 0x080fe400030f0eff */
[C---:B-1----:R-:W-:Y:S02]  /*142350*/  LEA R4, P6, R6.reuse, R2, 0x1 ;  /* 0x0000000206047211 */ /* 0x042fe400078c08ff */
[----:B------:R-:W-:Y:S02]  /*142360*/  PRMT R10, R21, 0x7632, R10 ;  /* 0x00007632150a7816 */ /* 0x000fe4000000000a */
[----:B------:R-:W-:-:S03]  /*142370*/  LEA.HI.X.SX32 R5, R6, R3, 0x1, P6 ;  /* 0x0000000306057211 */ /* 0x000fc600030f0eff */
[----:B------:R0:W-:Y:S04]  /*142380*/  @P3 STG.E.U16 [R8.64], R10 ;  /* 0x0000000a08003986 */ /* 0x0001e8000c101504 */
[----:B------:R1:W-:Y:S01]  /*142390*/  @P5 STG.E.U16 [R4.64], R26 ;  /* 0x0000001a04005986 */ /* 0x0003e2000c101504 */
[----:B---3--:R-:W-:-:S03]  /*1423a0*/  ISETP.LT.AND P3, PT, R17, c[0x0][0x17c], !P0 ;  /* 0x00005f0011007a0c */ /* 0x008fc60004761270 */
[----:B------:R-:W2:Y:S01]  /*1423b0*/  LDL.LU R17, [R1+0x451c] ;  /* 0x00451c0001117983 */ /* 0x000ea20000300800 */
[----:B----4-:R-:W-:-:S03]  /*1423c0*/  ISETP.LT.AND P5, PT, R13, c[0x0][0x17c], !P0 ;  /* 0x00005f000d007a0c */ /* 0x010fc600047a1270 */
[----:B------:R-:W3:Y:S01]  /*1423d0*/  LDL.LU R13, [R1+0x4520] ;  /* 0x00452000010d7983 */ /* 0x000ee20000300800 */
[----:B------:R-:W-:Y:S02]  /*1423e0*/  IADD3 R0, R6, c[0x0][0x198], RZ ;  /* 0x0000660006007a10 */ /* 0x000fe40007ffe0ff */
[----:B------:R-:W-:Y:S01]  /*1423f0*/  ISETP.LT.AND P1, PT, R22, c[0x0][0x17c], !P0 ;  /* 0x00005f0016007a0c */ /* 0x000fe20004721270 */
[----:B------:R-:W4:Y:S01]  /*142400*/  LDL.LU R21, [R1+0xac] ;  /* 0x0000ac0001157983 */ /* 0x000f220000300800 */
[C---:B0-----:R-:W-:Y:S02]  /*142410*/  LEA R8, P6, R0.reuse, R2, 0x1 ;  /* 0x0000000200087211 */ /* 0x041fe400078c08ff */
[C---:B------:R-:W-:Y:S02]  /*142420*/  IADD3 R6, R0.reuse, c[0x0][0x198], RZ ;  /* 0x0000660000067a10 */ /* 0x040fe40007ffe0ff */
[----:B------:R-:W-:Y:S02]  /*142430*/  LEA.HI.X.SX32 R9, R0, R3, 0x1, P6 ;  /* 0x0000000300097211 */ /* 0x000fe400030f0eff */
[----:B------:R-:W-:-:S02]  /*142440*/  PRMT R10, R26, 0x7632, R10 ;  /* 0x000076321a0a7816 */ /* 0x000fc4000000000a */
[----:B-1----:R-:W-:Y:S02]  /*142450*/  LEA R4, P6, R6, R2, 0x1 ;  /* 0x0000000206047211 */ /* 0x002fe400078c08ff */
[----:B------:R-:W-:Y:S02]  /*142460*/  ISETP.LT.AND P4, PT, R18, c[0x0][0x17c], !P0 ;  /* 0x00005f0012007a0c */ /* 0x000fe40004781270 */
[C---:B------:R-:W-:Y:S01]  /*142470*/  IADD3 R0, R6.reuse, c[0x0][0x198], RZ ;  /* 0x0000660006007a10 */ /* 0x040fe20007ffe0ff */
[----:B------:R0:W-:Y:S01]  /*142480*/  @P2 STG.E.U16 [R8.64], R10 ;  /* 0x0000000a08002986 */ /* 0x0001e2000c101504 */
[----:B------:R-:W-:Y:S02]  /*142490*/  LEA.HI.X.SX32 R5, R6, R3, 0x1, P6 ;  /* 0x0000000306057211 */ /* 0x000fe400030f0eff */
[----:B------:R-:W-:Y:S01]  /*1424a0*/  PRMT R6, R20, 0x7632, R6 ;  /* 0x0000763214067816 */ /* 0x000fe20000000006 */
[----:B------:R-:W4:Y:S01]  /*1424b0*/  LDL.LU R18, [R1+0x4524] ;  /* 0x0045240001127983 */ /* 0x000f220000300800 */
[----:B------:R-:W-:-:S02]  /*1424c0*/  ISETP.LT.AND P2, PT, R14, c[0x0][0x17c], !P0 ;  /* 0x00005f000e007a0c */ /* 0x000fc40004741270 */
[C---:B0-----:R-:W-:Y:S01]  /*1424d0*/  LEA R8, P6, R0.reuse, R2, 0x1 ;  /* 0x0000000200087211 */ /* 0x041fe200078c08ff */
[----:B------:R0:W-:Y:S03]  /*1424e0*/  @P1 STG.E.U16 [R4.64], R20 ;  /* 0x0000001404001986 */ /* 0x0001e6000c101504 */
[----:B------:R-:W-:-:S05]  /*1424f0*/  LEA.HI.X.SX32 R9, R0, R3, 0x1, P6 ;  /* 0x0000000300097211 */ /* 0x000fca00030f0eff */
[----:B------:R1:W-:Y:S04]  /*142500*/  @P4 STG.E.U16 [R8.64], R6 ;  /* 0x0000000608004986 */ /* 0x0003e8000c101504 */
[----:B0-----:R-:W4:Y:S04]  /*142510*/  LDL.LU R20, [R1+0x47bc] ;  /* 0x0047bc0001147983 */ /* 0x001f280000300800 */
[----:B------:R-:W4:Y:S01]  /*142520*/  LDL.LU R14, [R1+0x4528] ;  /* 0x00452800010e7983 */ /* 0x000f220000300800 */
[----:B--2---:R-:W-:-:S03]  /*142530*/  ISETP.LT.AND P1, PT, R17, c[0x0][0x17c], !P0 ;  /* 0x00005f0011007a0c */ /* 0x004fc60004721270 */
[----:B------:R-:W2:Y:S04]  /*142540*/  LDL.LU R17, [R1+0x452c] ;  /* 0x00452c0001117983 */ /* 0x000ea80000300800 */
[----:B------:R-:W2:Y:S01]  /*142550*/  LDL.LU R26, [R1+0x7c] ;  /* 0x00007c00011a7983 */ /* 0x000ea20000300800 */
[----:B---3--:R-:W-:-:S03]  /*142560*/  ISETP.LT.AND P4, PT, R13, c[0x0][0x17c], !P0 ;  /* 0x00005f000d007a0c */ /* 0x008fc60004781270 */
[----:B------:R-:W3:Y:S01]  /*142570*/  LDL.LU R13, [R1+0x4530] ;  /* 0x00453000010d7983 */ /* 0x000ee20000300800 */
        /* <DEDUP_REMOVED lines=11> */
[----:B0-----:R-:W-:-:S04]  /*142630*/  LEA R4, P6, R10, R2, 0x1 ;  /* 0x000000020a047211 */ /* 0x001fc800078c08ff */
[-C--:B------:R-:W-:Y:S02]  /*142640*/  LEA.HI.X.SX32 R5, R10, R3.reuse, 0x1, P6 ;  /* 0x000000030a057211 */ /* 0x080fe400030f0eff */
[C---:B-1----:R-:W-:Y:S02]  /*142650*/  LEA R8, P6, R0.reuse, R2, 0x1 ;  /* 0x0000000200087211 */ /* 0x042fe400078c08ff */
[----:B----4-:R-:W-:Y:S02]  /*142660*/  PRMT R6, R21, 0x7632, R6 ;  /* 0x0000763215067816 */ /* 0x010fe40000000006 */
[----:B------:R-:W-:Y:S01]  /*142670*/  LEA.HI.X.SX32 R9, R0, R3, 0x1, P6 ;  /* 0x0000000300097211 */ /* 0x000fe200030f0eff */
[----:B------:R0:W-:Y:S01]  /*142680*/  @P2 STG.E.U16 [R4.64], R21 ;  /* 0x0000001504002986 */ /* 0x0001e2000c101504 */
[----:B------:R-:W-:-:S03]  /*142690*/  ISETP.LT.AND P5, PT, R14, c[0x0][0x17c], !P0 ;  /* 0x00005f000e007a0c */ /* 0x000fc600047a1270 */
[----:B------:R-:W4:Y:S04]  /*1426a0*/  LDL.LU R14, [R1+0x4534] ;  /* 0x00453400010e7983 */ /* 0x000f280000300800 */
[----:B0-----:R-:W4:Y:S04]  /*1426b0*/  LDL.LU R21, [R1+0xec] ;  /* 0x0000ec0001157983 */ /* 0x001f280000300800 */
[----:B------:R0:W-:Y:S04]  /*1426c0*/  @P1 STG.E.U16 [R8.64], R6 ;  /* 0x0000000608001986 */ /* 0x0001e8000c101504 */
[----:B------:R-:W4:Y:S04]  /*1426d0*/  LDL.LU R23, [R1+0x4538] ;  /* 0x0045380001177983 */ /* 0x000f280000300800 */
[----:B------:R-:W4:Y:S01]  /*1426e0*/  LDL.LU R22, [R1+0x453c] ;  /* 0x00453c0001167983 */ /* 0x000f220000300800 */
[----:B---3--:R-:W-:-:S03]  /*1426f0*/  ISETP.LT.AND P1, PT, R13, c[0x0][0x17c], !P0 ;  /* 0x00005f000d007a0c */ /* 0x008fc60004721270 */
[----:B------:R-:W3:Y:S01]  /*142700*/  LDL.LU R13, [R1+0x4540] ;  /* 0x00454000010d7983 */ /* 0x000ee20000300800 */
[----:B------:R-:W-:Y:S02]  /*142710*/  IADD3 R10, R0, c[0x0][0x198], RZ ;  /* 0x00006600000a7a10 */ /* 0x000fe40007ffe0ff */
[----:B------:R-:W-:Y:S02]  /*142720*/  ISETP.LT.AND P3, PT, R18, c[0x0][0x17c], !P0 ;  /* 0x00005f0012007a0c */ /* 0x000fe40004761270 */
[CC--:B------:R-:W-:Y:S01]  /*142730*/  LEA R4, P6, R10.reuse, R2.reuse, 0x1 ;  /* 0x000000020a047211 */ /* 0x0c0fe200078c08ff */
[----:B------:R-:W3:Y:S01]  /*142740*/  LDL.LU R18, [R1+0x4544] ;  /* 0x0045440001127983 */ /* 0x000ee20000300800 */
[C---:B------:R-:W-:Y:S02]  /*142750*/  IADD3 R0, R10.reuse, c[0x0][0x198], RZ ;  /* 0x000066000a007a10 */ /* 0x040fe40007ffe0ff */
[----:B------:R-:W-:Y:S02]  /*142760*/  LEA.HI.X.SX32 R5, R10, R3, 0x1, P6 ;  /* 0x000000030a057211 */ /* 0x000fe400030f0eff */
[----:B0-----:R-:W-:-:S02]  /*142770*/  LEA R8, P6, R0, R2, 0x1 ;  /* 0x0000000200087211 */ /* 0x001fc400078c08ff */
[----:B------:R-:W-:Y:S01]  /*142780*/  IADD3 R10, R0, c[0x0][0x198], RZ ;  /* 0x00006600000a7a10 */ /* 0x000fe20007ffe0ff */
[----:B--2---:R0:W-:Y:S01]  /*142790*/  @P4 STG.E.U16 [R4.64], R26 ;  /* 0x0000001a04004986 */ /* 0x0041e2000c101504 */
[----:B------:R-:W-:Y:S02]  /*1427a0*/  PRMT R6, R26, 0x7632, R6 ;  /* 0x000076321a067816 */ /* 0x000fe40000000006 */
[----:B------:R-:W-:Y:S02]  /*1427b0*/  LEA.HI.X.SX32 R9, R0, R3, 0x1, P6 ;  /* 0x0000000300097211 */ /* 0x000fe400030f0eff */
[----:B------:R-:W-:Y:S02]  /*1427c0*/  ISETP.LT.AND P2, PT, R17, c[0x0][0x17c], !P0 ;  /* 0x00005f0011007a0c */ /* 0x000fe40004741270 */
[C---:B------:R-:W-:Y:S01]  /*1427d0*/  IADD3 R0, R10.reuse, c[0x0][0x198], RZ ;  /* 0x000066000a007a10 */ /* 0x040fe20007ffe0ff */
[----:B------:R1:W-:Y:S01]  /*1427e0*/  @P3 STG.E.U16 [R8.64], R6 ;  /* 0x0000000608003986 */ /* 0x0003e2000c101504 */
[----:B0-----:R-:W-:-:S03]  /*1427f0*/  LEA R4, P6, R10, R2, 0x1 ;  /* 0x000000020a047211 */ /* 0x001fc600078c08ff */
[----:B------:R-:W2:Y:S01]  /*142800*/  LDL.LU R17, [R1+0x4548] ;  /* 0x0045480001117983 */ /* 0x000ea20000300800 */
[----:B------:R-:W-:-:S03]  /*142810*/  LEA.HI.X.SX32 R5, R10, R3, 0x1, P6 ;  /* 0x000000030a057211 */ /* 0x000fc600030f0eff */
[----:B------:R-:W2:Y:S01]  /*142820*/  LDL.LU R26, [R1+0x9c] ;  /* 0x00009c00011a7983 */ /* 0x000ea20000300800 */
[C---:B-1----:R-:W-:Y:S02]  /*142830*/  LEA R8, P6, R0.reuse, R2, 0x1 ;  /* 0x0000000200087211 */ /* 0x042fe400078c08ff */
[----:B------:R-:W-:Y:S02]  /*142840*/  PRMT R6, R7, 0x7632, R6 ;  /* 0x0000763207067816 */ /* 0x000fe40000000006 */
[----:B------:R-:W-:Y:S01]  /*142850*/  LEA.HI.X.SX32 R9, R0, R3, 0x1, P6 ;  /* 0x0000000300097211 */ /* 0x000fe200030f0eff */
[----:B------:R0:W-:Y:S04]  /*142860*/  @P5 STG.E.U16 [R4.64], R7 ;  /* 0x0000000704005986 */ /* 0x0001e8000c101504 */
[----:B------:R1:W-:Y:S01]  /*142870*/  @P2 STG.E.U16 [R8.64], R6 ;  /* 0x0000000608002986 */ /* 0x0003e2000c101504 */
[----:B----4-:R-:W-:-:S03]  /*142880*/  ISETP.LT.AND P4, PT, R14, c[0x0][0x17c], !P0 ;  /* 0x00005f000e007a0c */ /* 0x010fc60004781270 */
[----:B------:R-:W4:Y:S01]  /*142890*/  LDL.LU R14, [R1+0x454c] ;  /* 0x00454c00010e7983 */ /* 0x000f220000300800 */
[----:B---3--:R-:W-:-:S03]  /*1428a0*/  ISETP.LT.AND P2, PT, R13, c[0x0][0x17c], !P0 ;  /* 0x00005f000d007a0c */ /* 0x008fc60004741270 */
[----:B------:R-:W3:Y:S01]  /*1428b0*/  LDL.LU R13, [R1+0x4550] ;  /* 0x00455000010d7983 */ /* 0x000ee20000300800 */
[----:B------:R-:W-:-:S04]  /*1428c0*/  IADD3 R10, R0, c[0x0][0x198], RZ ;  /* 0x00006600000a7a10 */ /* 0x000fc80007ffe0ff */
[CC--:B0-----:R-:W-:Y:S02]  /*1428d0*/  LEA R4, P6, R10.reuse, R2.reuse, 0x1 ;  /* 0x000000020a047211 */ /* 0x0c1fe400078c08ff */
[C---:B------:R-:W-:Y:S02]  /*1428e0*/  IADD3 R0, R10.reuse, c[0x0][0x198], RZ ;  /* 0x000066000a007a10 */ /* 0x040fe40007ffe0ff */
[----:B------:R-:W-:Y:S02]  /*1428f0*/  LEA.HI.X.SX32 R5, R10, R3, 0x1, P6 ;  /* 0x000000030a057211 */ /* 0x000fe400030f0eff */
[C---:B-1----:R-:W-:Y:S02]  /*142900*/  LEA R6, P6, R0.reuse, R2, 0x1 ;  /* 0x0000000200067211 */ /* 0x042fe400078c08ff */
[----:B------:R-:W-:Y:S01]  /*142910*/  IADD3 R9, R0, c[0x0][0x198], RZ ;  /* 0x0000660000097a10 */ /* 0x000fe20007ffe0ff */
[----:B------:R0:W-:Y:S01]  /*142920*/  @P1 STG.E.U16 [R4.64], R21 ;  /* 0x0000001504001986 */ /* 0x0001e2000c101504 */
[----:B------:R-:W-:-:S02]  /*142930*/  PRMT R8, R21, 0x7632, R8 ;  /* 0x0000763215087816 */ /* 0x000fc40000000008 */
[-C--:B------:R-:W-:Y:S02]  /*142940*/  LEA.HI.X.SX32 R7, R0, R3.reuse, 0x1, P6 ;  /* 0x0000000300077211 */ /* 0x080fe400030f0eff */
[----:B------:R-:W-:Y:S02]  /*142950*/  ISETP.LT.AND P3, PT, R23, c[0x0][0x17c], !P0 ;  /* 0x00005f0017007a0c */ /* 0x000fe40004761270 */
[----:B------:R-:W-:Y:S02]  /*142960*/  ISETP.LT.AND P5, PT, R22, c[0x0][0x17c], !P0 ;  /* 0x00005f0016007a0c */ /* 0x000fe400047a1270 */
[C---:B------:R-:W-:Y:S02]  /*142970*/  IADD3 R0, R9.reuse, c[0x0][0x198], RZ ;  /* 0x0000660009007a10 */ /* 0x040fe40007ffe0ff */
[CC--:B0-----:R-:W-:Y:S01]  /*142980*/  LEA R4, P6, R9.reuse, R2.reuse, 0x1 ;  /* 0x0000000209047211 */ /* 0x0c1fe200078c08ff */
[----:B------:R0:W-:Y:S03]  /*142990*/  @P4 STG.E.U16 [R6.64], R8 ;  /* 0x0000000806004986 */ /* 0x0001e6000c101504 */
[----:B------:R-:W-:Y:S01]  /*1429a0*/  LEA.HI.X.SX32 R5, R9, R3, 0x1, P6 ;  /* 0x0000000309057211 */ /* 0x000fe200030f0eff */
[----:B------:R-:W4:Y:S01]  /*1429b0*/  LDL.LU R23, [R1+0x4554] ;  /* 0x0045540001177983 */ /* 0x000f220000300800 */
[----:B0-----:R-:W-:-:S02]  /*1429c0*/  LEA R6, P6, R0, R2, 0x1 ;  /* 0x0000000200067211 */ /* 0x001fc400078c08ff */
[----:B--2---:R-:W-:Y:S01]  /*1429d0*/  PRMT R8, R26, 0x7632, R8 ;  /* 0x000076321a087816 */ /* 0x004fe20000000008 */
[----:B------:R0:W-:Y:S01]  /*1429e0*/  @P3 STG.E.U16 [R4.64], R26 ;  /* 0x0000001a04003986 */ /* 0x0001e2000c101504 */
[----:B------:R-:W-:-:S03]  /*1429f0*/  LEA.HI.X.SX32 R7, R0, R3, 0x1, P6 ;  /* 0x0000000300077211 */ /* 0x000fc600030f0eff */
[----:B------:R-:W2:Y:S04]  /*142a00*/  LDL.LU R22, [R1+0x4558] ;  /* 0x0045580001167983 */ /* 0x000ea80000300800 */
[----:B------:R1:W-:Y:S04]  /*142a10*/  @P5 STG.E.U16 [R6.64], R8 ;  /* 0x0000000806005986 */ /* 0x0003e8000c101504 */
[----:B------:R-:W2:Y:S01]  /*142a20*/  LDL.LU R21, [R1+0xdc] ;  /* 0x0000dc0001157983 */ /* 0x000ea20000300800 */
[----:B---3--:R-:W-:-:S03]  /*142a30*/  ISETP.LT.AND P5, PT, R13, c[0x0][0x17c], !P0 ;  /* 0x00005f000d007a0c */ /* 0x008fc600047a1270 */
[----:B------:R-:W3:Y:S01]  /*142a40*/  LDL.LU R13, [R1+0x455c] ;  /* 0x00455c00010d7983 */ /* 0x000ee20000300800 */
[----:B------:R-:W-:-:S04]  /*142a50*/  IADD3 R9, R0, c[0x0][0x198], RZ ;  /* 0x0000660000097a10 */ /* 0x000fc80007ffe0ff */
[CC--:B0-----:R-:W-:Y:S02]  /*142a60*/  LEA R4, P6, R9.reuse, R2.reuse, 0x1 ;  /* 0x0000000209047211 */ /* 0x0c1fe400078c08ff */
[C---:B------:R-:W-:Y:S02]  /*142a70*/  IADD3 R0, R9.reuse, c[0x0][0x198], RZ ;  /* 0x0000660009007a10 */ /* 0x040fe40007ffe0ff */
[----:B------:R-:W-:Y:S02]  /*142a80*/  LEA.HI.X.SX32 R5, R9, R3, 0x1, P6 ;  /* 0x0000000309057211 */ /* 0x000fe400030f0eff */
[----:B------:R-:W-:Y:S02]  /*142a90*/  ISETP.LT.AND P1, PT, R18, c[0x0][0x17c], !P0 ;  /* 0x00005f0012007a0c */ /* 0x000fe40004721270 */
[----:B-1----:R-:W-:Y:S02]  /*142aa0*/  LEA R6, P6, R0, R2, 0x1 ;  /* 0x0000000200067211 */ /* 0x002fe400078c08ff */
[----:B------:R-:W-:-:S02]  /*142ab0*/  ISETP.LT.AND P4, PT, R17, c[0x0][0x17c], !P0 ;  /* 0x00005f0011007a0c */ /* 0x000fc40004781270 */
[C---:B------:R-:W-:Y:S01]  /*142ac0*/  IADD3 R9, R0.reuse, c[0x0][0x198], RZ ;  /* 0x0000660000097a10 */ /* 0x040fe20007ffe0ff */
[----:B------:R0:W-:Y:S01]  /*142ad0*/  @P2 STG.E.U16 [R4.64], R28 ;  /* 0x0000001c04002986 */ /* 0x0001e2000c101504 */
[-C--:B------:R-:W-:Y:S02]  /*142ae0*/  LEA.HI.X.SX32 R7, R0, R3.reuse, 0x1, P6 ;  /* 0x0000000300077211 */ /* 0x080fe400030f0eff */
[----:B------:R-:W-:Y:S02]  /*142af0*/  PRMT R8, R28, 0x7632, R8 ;  /* 0x000076321c087816 */ /* 0x000fe40000000008 */
[----:B----4-:R-:W-:Y:S02]  /*142b00*/  ISETP.LT.AND P3, PT, R14, c[0x0][0x17c], !P0 ;  /* 0x00005f000e007a0c */ /* 0x010fe40004761270 */
[C---:B0-----:R-:W-:Y:S01]  /*142b10*/  LEA R4, P6, R9.reuse, R2, 0x1 ;  /* 0x0000000209047211 */ /* 0x041fe200078c08ff */
[----:B------:R-:W4:Y:S03]  /*142b20*/  LDL.LU R28, [R1+0x47b8] ;  /* 0x0047b800011c7983 */ /* 0x000f260000300800 */
[----:B------:R-:W-:Y:S01]  /*142b30*/  LEA.HI.X.SX32 R5, R9, R3, 0x1, P6 ;  /* 0x0000000309057211 */ /* 0x000fe200030f0eff */
[----:B------:R-:W4:Y:S04]  /*142b40*/  LDL.LU R18, [R1+0x4560] ;  /* 0x0045600001127983 */ /* 0x000f280000300800 */
[----:B------:R-:W4:Y:S04]  /*142b50*/  LDL.LU R17, [R1+0x4564] ;  /* 0x0045640001117983 */ /* 0x000f280000300800 */
[----:B------:R-:W4:Y:S04]  /*142b60*/  LDL.LU R14, [R1+0x4568] ;  /* 0x00456800010e7983 */ /* 0x000f280000300800 */
[----:B------:R-:W4:Y:S04]  /*142b70*/  LDL.LU R26, [R1+0x8c] ;  /* 0x00008c00011a7983 */ /* 0x000f280000300800 */
[----:B------:R0:W-:Y:S04]  /*142b80*/  @P1 STG.E.U16 [R6.64], R8 ;  /* 0x0000000806001986 */ /* 0x0001e8000c101504 */
[----:B------:R1:W-:Y:S01]  /*142b90*/  @P4 STG.E.U16 [R4.64], R11 ;  /* 0x0000000b04004986 */ /* 0x0003e2000c101504 */
[----:B0-----:R-:W-:-:S02]  /*142ba0*/  PRMT R8, R11, 0x7632, R8 ;  /* 0x000076320b087816 */ /* 0x001fc40000000008 */
[----:B---3--:R-:W-:Y:S02]  /*142bb0*/  ISETP.LT.AND P4, PT, R13, c[0x0][0x17c], !P0 ;  /* 0x00005f000d007a0c */ /* 0x008fe40004781270 */
[----:B------:R-:W3:Y:S04]  /*142bc0*/  LDL.LU R13, [R1+0x456c] ;  /* 0x00456c00010d7983 */ /* 0x000ee80000300800 */
[----:B-1----:R-:W3:Y:S01]  /*142bd0*/  LDL.LU R11, [R1+0x4570] ;  /* 0x00457000010b7983 */ /* 0x002ee20000300800 */
[----:B------:R-:W-:-:S04]  /*142be0*/  IADD3 R0, R9, c[0x0][0x198], RZ ;  /* 0x0000660009007a10 */ /* 0x000fc80007ffe0ff */
[CC--:B------:R-:W-:Y:S02]  /*142bf0*/  LEA R6, P6, R0.reuse, R2.reuse, 0x1 ;  /* 0x0000000200067211 */ /* 0x0c0fe400078c08ff */
[C---:B------:R-:W-:Y:S02]  /*142c00*/  IADD3 R9, R0.reuse, c[0x0][0x198], RZ ;  /* 0x0000660000097a10 */ /* 0x040fe40007ffe0ff */
[-C--:B------:R-:W-:Y:S02]  /*142c10*/  LEA.HI.X.SX32 R7, R0, R3.reuse, 0x1, P6 ;  /* 0x0000000300077211 */ /* 0x080fe400030f0eff */
[----:B------:R-:W-:Y:S02]  /*142c20*/  LEA R4, P6, R9, R2, 0x1 ;  /* 0x0000000209047211 */ /* 0x000fe400078c08ff */
[----:B------:R-:W-:Y:S02]  /*142c30*/  ISETP.LT.AND P2, PT, R23, c[0x0][0x17c], !P0 ;  /* 0x00005f0017007a0c */ /* 0x000fe40004741270 */
[C---:B------:R-:W-:Y:S01]  /*142c40*/  IADD3 R0, R9.reuse, c[0x0][0x198], RZ ;  /* 0x0000660009007a10 */ /* 0x040fe20007ffe0ff */
[----:B------:R0:W-:Y:S01]  /*142c50*/  @P3 STG.E.U16 [R6.64], R8 ;  /* 0x0000000806003986 */ /* 0x0001e2000c101504 */
[----:B------:R-:W-:-:S02]  /*142c60*/  LEA.HI.X.SX32 R5, R9, R3, 0x1, P6 ;  /* 0x0000000309057211 */ /* 0x000fc400030f0eff */
[----:B--2---:R-:W-:Y:S02]  /*142c70*/  ISETP.LT.AND P1, PT, R22, c[0x0][0x17c], !P0 ;  /* 0x00005f0016007a0c */ /* 0x004fe40004721270 */
[C---:B------:R-:W-:Y:S01]  /*142c80*/  IADD3 R9, R0.reuse, c[0x0][0x198], RZ ;  /* 0x0000660000097a10 */ /* 0x040fe20007ffe0ff */
[----:B------:R1:W-:Y:S01]  /*142c90*/  @P5 STG.E.U16 [R4.64], R21 ;  /* 0x0000001504005986 */ /* 0x0003e2000c101504 */
[CC--:B0-----:R-:W-:Y:S02]  /*142ca0*/  LEA R6, P6, R0.reuse, R2.reuse, 0x1 ;  /* 0x0000000200067211 */ /* 0x0c1fe400078c08ff */
[----:B------:R-:W-:Y:S02]  /*142cb0*/  PRMT R8, R21, 0x7632, R8 ;  /* 0x0000763215087816 */ /* 0x000fe40000000008 */
[----:B------:R-:W-:Y:S02]  /*142cc0*/  LEA.HI.X.SX32 R7, R0, R3, 0x1, P6 ;  /* 0x0000000300077211 */ /* 0x000fe400030f0eff */
[C---:B-1----:R-:W-:Y:S01]  /*142cd0*/  LEA R4, P6, R9.reuse, R2, 0x1 ;  /* 0x0000000209047211 */ /* 0x042fe200078c08ff */
[----:B------:R-:W2:Y:S01]  /*142ce0*/  LDL.LU R21, [R1+0x4578] ;  /* 0x0045780001157983 */ /* 0x000ea20000300800 */
[----:B------:R-:W-:-:S02]  /*142cf0*/  IADD3 R0, R9, c[0x0][0x198], RZ ;  /* 0x0000660009007a10 */ /* 0x000fc40007ffe0ff */
[----:B------:R-:W-:Y:S01]  /*142d00*/  LEA.HI.X.SX32 R5, R9, R3, 0x1, P6 ;  /* 0x0000000309057211 */ /* 0x000fe200030f0eff */
[----:B------:R0:W-:Y:S01]  /*142d10*/  @P2 STG.E.U16 [R6.64], R8 ;  /* 0x0000000806002986 */ /* 0x0001e2000c101504 */
[----:B----4-:R-:W-:Y:S02]  /*142d20*/  ISETP.LT.AND P3, PT, R18, c[0x0][0x17c], !P0 ;  /* 0x00005f0012007a0c */ /* 0x010fe40004761270 */
[----:B------:R-:W-:Y:S01]  /*142d30*/  ISETP.LT.AND P5, PT, R17, c[0x0][0x17c], !P0 ;  /* 0x00005f0011007a0c */ /* 0x000fe200047a1270 */
[----:B------:R-:W4:Y:S01]  /*142d40*/  LDL.LU R18, [R1+0x457c] ;  /* 0x00457c0001127983 */ /* 0x000f220000300800 */
[----:B------:R-:W-:-:S03]  /*142d50*/  ISETP.LT.AND P2, PT, R14, c[0x0][0x17c], !P0 ;  /* 0x00005f000e007a0c */ /* 0x000fc60004741270 */
[----:B------:R-:W4:Y:S01]  /*142d60*/  LDL.LU R17, [R1+0x4584] ;  /* 0x0045840001117983 */ /* 0x000f220000300800 */
[----:B0-----:R-:W-:-:S03]  /*142d70*/  LEA R6, P6, R0, R2, 0x1 ;  /* 0x0000000200067211 */ /* 0x001fc600078c08ff */
[----:B------:R0:W-:Y:S01]  /*142d80*/  @P1 STG.E.U16 [R4.64], R26 ;  /* 0x0000001a04001986 */ /* 0x0001e2000c101504 */
[----:B------:R-:W-:Y:S02]  /*142d90*/  PRMT R8, R26, 0x7632, R8 ;  /* 0x000076321a087816 */ /* 0x000fe40000000008 */
[----:B------:R-:W-:Y:S01]  /*142da0*/  LEA.HI.X.SX32 R7, R0, R3, 0x1, P6 ;  /* 0x0000000300077211 */ /* 0x000fe200030f0eff */
[----:B------:R-:W4:Y:S04]  /*142db0*/  LDL.LU R14, [R1+0x4588] ;  /* 0x00458800010e7983 */ /* 0x000f280000300800 */
[----:B------:R1:W-:Y:S04]  /*142dc0*/  @P4 STG.E.U16 [R6.64], R8 ;  /* 0x0000000806004986 */ /* 0x0003e8000c101504 */
[----:B0-----:R-:W4:Y:S01]  /*142dd0*/  LDL.LU R26, [R1+0xcc] ;  /* 0x0000cc00011a7983 */ /* 0x001f220000300800 */
[----:B---3--:R-:W-:-:S03]  /*142de0*/  ISETP.LT.AND P1, PT, R13, c[0x0][0x17c], !P0 ;  /* 0x00005f000d007a0c */ /* 0x008fc60004721270 */
[----:B------:R-:W3:Y:S01]  /*142df0*/  LDL.LU R13, [R1+0x4580] ;  /* 0x00458000010d7983 */ /* 0x000ee20000300800 */
[----:B------:R-:W-:-:S03]  /*142e00*/  ISETP.LT.AND P4, PT, R11, c[0x0][0x17c], !P0 ;  /* 0x00005f000b007a0c */ /* 0x000fc60004781270 */
        /* <DEDUP_REMOVED lines=14> */
[C---:B------:R-:W-:Y:S02]  /*142ef0*/  IADD3 R9, R0.reuse, c[0x0][0x198], RZ ;  /* 0x0000660000097a10 */ /* 0x040fe40007ffe0ff */
[C---:B-1----:R-:W-:Y:S01]  /*142f00*/  LEA R6, P6, R0.reuse, R2, 0x1 ;  /* 0x0000000200067211 */ /* 0x042fe200078c08ff */
[----:B------:R0:W-:Y:S01]  /*142f10*/  @P2 STG.E.U16 [R4.64], R15 ;  /* 0x0000000f04002986 */ /* 0x0001e2000c101504 */
[----:B------:R-:W-:Y:S02]  /*142f20*/  PRMT R8, R15, 0x7632, R8 ;  /* 0x000076320f087816 */ /* 0x000fe40000000008 */
[----:B------:R-:W-:Y:S02]  /*142f30*/  LEA.HI.X.SX32 R7, R0, R3, 0x1, P6 ;  /* 0x0000000300077211 */ /* 0x000fe400030f0eff */
[----:B--2---:R-:W-:-:S02]  /*142f40*/  ISETP.LT.AND P3, PT, R21, c[0x0][0x17c], !P0 ;  /* 0x00005f0015007a0c */ /* 0x004fc40004761270 */
[C---:B------:R-:W-:Y:S01]  /*142f50*/  IADD3 R0, R9.reuse, c[0x0][0x198], RZ ;  /* 0x0000660009007a10 */ /* 0x040fe20007ffe0ff */
[----:B------:R1:W-:Y:S01]  /*142f60*/  @P1 STG.E.U16 [R6.64], R8 ;  /* 0x0000000806001986 */ /* 0x0003e2000c101504 */
[----:B0-----:R-:W-:-:S04]  /*142f70*/  LEA R4, P6, R9, R2, 0x1 ;  /* 0x0000000209047211 */ /* 0x001fc800078c08ff */
[-C--:B------:R-:W-:Y:S02]  /*142f80*/  LEA.HI.X.SX32 R5, R9, R3.reuse, 0x1, P6 ;  /* 0x0000000309057211 */ /* 0x080fe400030f0eff */
[C---:B-1----:R-:W-:Y:S01]  /*142f90*/  LEA R6, P6, R0.reuse, R2, 0x1 ;  /* 0x0000000200067211 */ /* 0x042fe200078c08ff */
[----:B------:R-:W-:Y:S03]  /*142fa0*/  STL [R1+0x479c], R19 ;  /* 0x00479c1301007387 */ /* 0x000fe60000100800 */
[----:B------:R-:W-:Y:S02]  /*142fb0*/  LEA.HI.X.SX32 R7, R0, R3, 0x1, P6 ;  /* 0x0000000300077211 */ /* 0x000fe400030f0eff */
[----:B----4-:R-:W-:Y:S01]  /*142fc0*/  PRMT R8, R26, 0x7632, R8 ;  /* 0x000076321a087816 */ /* 0x010fe20000000008 */
[----:B------:R-:W-:Y:S04]  /*142fd0*/  STL [R1+0x4798], R16 ;  /* 0x0047981001007387 */ /* 0x000fe80000100800 */
[----:B------:R-:W2:Y:S04]  /*142fe0*/  LDL.LU R24, [R1+0xfc] ;  /* 0x0000fc0001187983 */ /* 0x000ea80000300800 */
[----:B------:R0:W-:Y:S04]  /*142ff0*/  @P4 STG.E.U16 [R4.64], R26 ;  /* 0x0000001a04004986 */ /* 0x0001e8000c101504 */
[----:B------:R-:W4:Y:S04]  /*143000*/  LDL.LU R21, [R1+0x10c] ;  /* 0x00010c0001157983 */ /* 0x000f280000300800 */
[----:B------:R1:W-:Y:S01]  /*143010*/  @P3 STG.E.U16 [R6.64], R8 ;  /* 0x0000000806003986 */ /* 0x0003e2000c101504 */
[----:B---3--:R-:W-:-:S03]  /*143020*/  ISETP.LT.AND P4, PT, R13, c[0x0][0x17c], !P0 ;  /* 0x00005f000d007a0c */ /* 0x008fc60004781270 */
[----:B------:R-:W3:Y:S01]  /*143030*/  LDL.LU R13, [R1+0x458c] ;  /* 0x00458c00010d7983 */ /* 0x000ee20000300800 */
[----:B------:R-:W-:-:S03]  /*143040*/  ISETP.LT.AND P3, PT, R11, c[0x0][0x17c], !P0 ;  /* 0x00005f000b007a0c */ /* 0x000fc60004761270 */
[----:B------:R-:W3:Y:S04]  /*143050*/  LDL.LU R11, [R1+0x4590] ;  /* 0x00459000010b7983 */ /* 0x000ee80000300800 */
[----:B0-----:R-:W3:Y:S01]  /*143060*/  LDL.LU R26, [R1+0x11c] ;  /* 0x00011c00011a7983 */ /* 0x001ee20000300800 */
[----:B------:R-:W-:Y:S02]  /*143070*/  ISETP.LT.AND P5, PT, R18, c[0x0][0x17c], !P0 ;  /* 0x00005f0012007a0c */ /* 0x000fe400047a1270 */
[----:B------:R-:W-:-:S04]  /*143080*/  IADD3 R9, R0, c[0x0][0x198], RZ ;  /* 0x0000660000097a10 */ /* 0x000fc80007ffe0ff */
[-C--:B------:R-:W-:Y:S02]  /*143090*/  LEA R4, P6, R9, R2.reuse, 0x1 ;  /* 0x0000000209047211 */ /* 0x080fe400078c08ff */
[----:B------:R-:W-:Y:S02]  /*1430a0*/  ISETP.LT.AND P2, PT, R17, c[0x0][0x17c], !P0 ;  /* 0x00005f0011007a0c */ /* 0x000fe40004741270 */
[C---:B------:R-:W-:Y:S01]  /*1430b0*/  LEA.HI.X.SX32 R5, R9.reuse, R3, 0x1, P6 ;  /* 0x0000000309057211 */ /* 0x040fe200030f0eff */
[----:B------:R-:W0:Y:S01]  /*1430c0*/  LDS.128 R16, [R20] ;  /* 0x0000000014107984 */ /* 0x000e220000000c00 */
[----:B------:R-:W-:Y:S02]  /*1430d0*/  IADD3 R0, R9, c[0x0][0x198], RZ ;  /* 0x0000660009007a10 */ /* 0x000fe40007ffe0ff */
[----:B------:R-:W-:Y:S02]  /*1430e0*/  ISETP.LT.AND P1, PT, R14, c[0x0][0x17c], !P0 ;  /* 0x00005f000e007a0c */ /* 0x000fe40004721270 */
[----:B--2---:R-:W-:Y:S01]  /*1430f0*/  PRMT R9, R24, 0x7632, R9 ;  /* 0x0000763218097816 */ /* 0x004fe20000000009 */
[----:B------:R-:W-:Y:S01]  /*143100*/  @P5 STG.E.U16 [R4.64], R24 ;  /* 0x0000001804005986 */ /* 0x000fe2000c101504 */
[----:B-1----:R-:W-:-:S04]  /*143110*/  LEA R6, P6, R0, R2, 0x1 ;  /* 0x0000000200067211 */ /* 0x002fc800078c08ff */
[----:B------:R-:W-:-:S05]  /*143120*/  LEA.HI.X.SX32 R7, R0, R3, 0x1, P6 ;  /* 0x0000000300077211 */ /* 0x000fca00030f0eff */
[----:B------:R-:W-:Y:S04]  /*143130*/  @P2 STG.E.U16 [R6.64], R9 ;  /* 0x0000000906002986 */ /* 0x000fe8000c101504 */
[----:B---3--:R-:W-:Y:S04]  /*143140*/  STL.64 [R1+0x47b0], R26 ;  /* 0x0047b01a01007387 */ /* 0x008fe80000100a00 */
[----:B------:R-:W-:Y:S04]  /*143150*/  STL [R1+0x47ac], R25 ;  /* 0x0047ac1901007387 */ /* 0x000fe80000100800 */
[----:B------:R-:W1:Y:S04]  /*143160*/  LDS.128 R24, [R28] ;  /* 0x000000001c187984 */ /* 0x000e680000000c00 */
[----:B0-----:R0:W-:Y:S04]  /*143170*/  STL [R1+0x54], R17 ;  /* 0x0000541101007387 */ /* 0x0011e80000100800 */
[----:B------:R-:W-:Y:S04]  /*143180*/  STL.64 [R1+0x58], R18 ;  /* 0x0000581201007387 */ /* 0x000fe80000100a00 */
[----:B------:R-:W-:Y:S01]  /*143190*/  STL [R1+0x47a8], R20 ;  /* 0x0047a81401007387 */ /* 0x000fe20000100800 */
[----:B0-----:R-:W-:-:S03]  /*1431a0*/  IMAD.MOV.U32 R17, RZ, RZ, R16 ;  /* 0x000000ffff117224 */ /* 0x001fc600078e0010 */
[----:B------:R-:W2:Y:S04]  /*1431b0*/  LDL.LU R16, [R1+0x4598] ;  /* 0x0045980001107983 */ /* 0x000ea80000300800 */
[----:B------:R-:W3:Y:S04]  /*1431c0*/  LDL.LU R14, [R1+0x4594] ;  /* 0x00459400010e7983 */ /* 0x000ee80000300800 */
[----:B-1----:R-:W-:Y:S04]  /*1431d0*/  STL [R1+0x44], R25 ;  /* 0x0000441901007387 */ /* 0x002fe80000100800 */
[----:B------:R0:W-:Y:S04]  /*1431e0*/  STL.64 [R1+0x48], R26 ;  /* 0x0000481a01007387 */ /* 0x0001e80000100a00 */
[----:B0-----:R-:W3:Y:S01]  /*1431f0*/  LDL.LU.64 R26, [R1+0x47b0] ;  /* 0x0047b000011a7983 */ /* 0x001ee20000300a00 */
[----:B------:R-:W-:-:S02]  /*143200*/  ISETP.LT.AND P5, PT, R13, c[0x0][0x17c], !P0 ;  /* 0x00005f000d007a0c */ /* 0x000fc400047a1270 */
[----:B------:R-:W-:Y:S01]  /*143210*/  ISETP.LT.AND P2, PT, R11, c[0x0][0x17c], !P0 ;  /* 0x00005f000b007a0c */ /* 0x000fe20004741270 */
[----:B------:R-:W3:Y:S04]  /*143220*/  LDL.LU R25, [R1+0x47ac] ;  /* 0x0047ac0001197983 */ /* 0x000ee80000300800 */
[----:B------:R-:W3:Y:S04]  /*143230*/  LDL.LU R13, [R1+0x459c] ;  /* 0x00459c00010d7983 */ /* 0x000ee80000300800 */
[----:B------:R-:W3:Y:S01]  /*143240*/  LDL.LU R11, [R1+0x45a0] ;  /* 0x0045a000010b7983 */ /* 0x000ee20000300800 */
[----:B------:R-:W-:-:S04]  /*143250*/  IADD3 R8, R0, c[0x0][0x198], RZ ;  /* 0x0000660000087a10 */ /* 0x000fc80007ffe0ff */
[----:B------:R-:W-:-:S04]  /*143260*/  LEA R4, P6, R8, R2, 0x1 ;  /* 0x0000000208047211 */ /* 0x000fc800078c08ff */
[----:B------:R-:W-:Y:S02]  /*143270*/  LEA.HI.X.SX32 R5, R8, R3, 0x1, P6 ;  /* 0x0000000308057211 */ /* 0x000fe400030f0eff */
[----:B----4-:R-:W-:-:S03]  /*143280*/  PRMT R10, R21, 0x7632, R10 ;  /* 0x00007632150a7816 */ /* 0x010fc6000000000a */
[----:B------:R-:W-:Y:S04]  /*143290*/  @P1 STG.E.U16 [R4.64], R21 ;  /* 0x0000001504001986 */ /* 0x000fe8000c101504 */
[----:B------:R-:W0:Y:S01]  /*1432a0*/  LDS.128 R20, [R29] ;  /* 0x000000001d147984 */ /* 0x000e220000000c00 */
[----:B------:R-:W-:-:S04]  /*1432b0*/  IADD3 R0, R8, c[0x0][0x198], RZ ;  /* 0x0000660008007a10 */ /* 0x000fc80007ffe0ff */
[CC--:B------:R-:W-:Y:S02]  /*1432c0*/  LEA R6, P6, R0.reuse, R2.reuse, 0x1 ;  /* 0x0000000200067211 */ /* 0x0c0fe400078c08ff */
[C---:B------:R-:W-:Y:S02]  /*1432d0*/  IADD3 R9, R0.reuse, c[0x0][0x198], RZ ;  /* 0x0000660000097a10 */ /* 0x040fe40007ffe0ff */
[----:B------:R-:W-:Y:S02]  /*1432e0*/  LEA.HI.X.SX32 R7, R0, R3, 0x1, P6 ;  /* 0x0000000300077211 */ /* 0x000fe400030f0eff */
[C---:B------:R-:W-:Y:S02]  /*1432f0*/  LEA R8, P6, R9.reuse, R2, 0x1 ;  /* 0x0000000209087211 */ /* 0x040fe400078c08ff */
[----:B------:R-:W-:Y:S01]  /*143300*/  IADD3 R0, R9, c[0x0][0x198], RZ ;  /* 0x0000660009007a10 */ /* 0x000fe20007ffe0ff */
[----:B0-----:R-:W-:Y:S01]  /*143310*/  STL [R1+0x74], R21 ;  /* 0x0000741501007387 */ /* 0x001fe20000100800 */
[----:B------:R-:W-:-:S03]  /*143320*/  IMAD.MOV.U32 R18, RZ, RZ, R20 ;  /* 0x000000ffff127224 */ /* 0x000fc600078e0014 */
[----:B------:R-:W-:Y:S01]  /*143330*/  STL.64 [R1+0x78], R22 ;  /* 0x0000781601007387 */ /* 0x000fe20000100a00 */
[-C--:B------:R-:W-:Y:S02]  /*143340*/  LEA.HI.X.SX32 R9, R9, R3.reuse, 0x1, P6 ;  /* 0x0000000309097211 */ /* 0x080fe400030f0eff */
[C---:B------:R-:W-:Y:S01]  /*143350*/  LEA R4, P6, R0.reuse, R2, 0x1 ;  /* 0x0000000200047211 */ /* 0x040fe200078c08ff */
[----:B------:R-:W-:Y:S03]  /*143360*/  @P4 STG.E.U16 [R6.64], R10 ;  /* 0x0000000a06004986 */ /* 0x000fe6000c101504 */
[----:B------:R-:W-:Y:S02]  /*143370*/  LEA.HI.X.SX32 R5, R0, R3, 0x1, P6 ;  /* 0x0000000300057211 */ /* 0x000fe400030f0eff */
[----:B--2---:R-:W-:Y:S01]  /*143380*/  ISETP.LT.AND P1, PT, R16, c[0x0][0x17c], !P0 ;  /* 0x00005f0010007a0c */ /* 0x004fe20004721270 */
[----:B---3--:R-:W0:Y:S04]  /*143390*/  LDS.128 R20, [R27] ;  /* 0x000000001b147984 */ /* 0x008e280000000c00 */
[----:B------:R1:W-:Y:S01]  /*1433a0*/  @P3 STG.E.U16 [R8.64], R26 ;  /* 0x0000001a08003986 */ /* 0x0003e2000c101504 */
[----:B------:R-:W-:-:S03]  /*1433b0*/  ISETP.LT.AND P4, PT, R14, c[0x0][0x17c], !P0 ;  /* 0x00005f000e007a0c */ /* 0x000fc60004781270 */
[----:B------:R-:W2:Y:S01]  /*1433c0*/  LDL.LU R14, [R1+0x45a4] ;  /* 0x0045a400010e7983 */ /* 0x000ea20000300800 */
[----:B-1----:R-:W-:-:S05]  /*1433d0*/  PRMT R8, R26, 0x7632, R8 ;  /* 0x000076321a087816 */ /* 0x002fca0000000008 */
[----:B------:R1:W-:Y:S01]  /*1433e0*/  @P5 STG.E.U16 [R4.64], R8 ;  /* 0x0000000804005986 */ /* 0x0003e2000c101504 */
[----:B------:R-:W-:-:S03]  /*1433f0*/  ISETP.LT.AND P5, PT, R11, c[0x0][0x17c], !P0 ;  /* 0x00005f000b007a0c */ /* 0x000fc600047a1270 */
[----:B------:R-:W3:Y:S04]  /*143400*/  LDL.LU R11, [R1+0x45a8] ;  /* 0x0045a800010b7983 */ /* 0x000ee80000300800 */
[----:B0-----:R-:W-:Y:S01]  /*143410*/  STL [R1+0x14], R21 ;  /* 0x0000141501007387 */ /* 0x001fe20000100800 */
[----:B------:R-:W-:-:S03]  /*143420*/  IMAD.MOV.U32 R16, RZ, RZ, R20 ;  /* 0x000000ffff107224 */ /* 0x000fc600078e0014 */
[----:B------:R-:W-:Y:S04]  /*143430*/  STL.64 [R1+0x18], R22 ;  /* 0x0000181601007387 */ /* 0x000fe80000100a00 */
[----:B------:R-:W4:Y:S01]  /*143440*/  LDL.LU R20, [R1+0x47a8] ;  /* 0x0047a80001147983 */ /* 0x000f220000300800 */
[----:B------:R-:W-:-:S03]  /*143450*/  ISETP.LT.AND P3, PT, R13, c[0x0][0x17c], !P0 ;  /* 0x00005f000d007a0c */ /* 0x000fc60004761270 */
[----:B------:R-:W3:Y:S04]  /*143460*/  LDL.LU R13, [R1+0x45ac] ;  /* 0x0045ac00010d7983 */ /* 0x000ee80000300800 */
[----:B------:R-:W3:Y:S01]  /*143470*/  LDL.LU R10, [R1+0x45b0] ;  /* 0x0045b000010a7983 */ /* 0x000ee20000300800 */
[----:B------:R-:W-:-:S03]  /*143480*/  IMAD.MOV.U32 R15, RZ, RZ, R24 ;  /* 0x000000ffff0f7224 */ /* 0x000fc600078e0018 */
[----:B------:R-:W-:Y:S04]  /*143490*/  STL [R1+0x47a4], R27 ;  /* 0x0047a41b01007387 */ /* 0x000fe80000100800 */
[----:B------:R-:W-:Y:S01]  /*1434a0*/  STL [R1+0x47a0], R25 ;  /* 0x0047a01901007387 */ /* 0x000fe20000100800 */
[----:B------:R-:W-:-:S04]  /*1434b0*/  IADD3 R7, R0, c[0x0][0x198], RZ ;  /* 0x0000660000077a10 */ /* 0x000fc80007ffe0ff */
[C---:B------:R-:W-:Y:S02]  /*1434c0*/  LEA R6, P6, R7.reuse, R2, 0x1 ;  /* 0x0000000207067211 */ /* 0x040fe400078c08ff */
[C---:B------:R-:W-:Y:S02]  /*1434d0*/  IADD3 R0, R7.reuse, c[0x0][0x198], RZ ;  /* 0x0000660007007a10 */ /* 0x040fe40007ffe0ff */
[----:B------:R-:W-:-:S05]  /*1434e0*/  LEA.HI.X.SX32 R7, R7, R3, 0x1, P6 ;  /* 0x0000000307077211 */ /* 0x000fca00030f0eff */
[----:B------:R0:W-:Y:S01]  /*1434f0*/  @P2 STG.E.U16 [R6.64], R17 ;  /* 0x0000001106002986 */ /* 0x0001e2000c101504 */
[----:B-1----:R-:W-:-:S04]  /*143500*/  LEA R4, P6, R0, R2, 0x1 ;  /* 0x0000000200047211 */ /* 0x002fc800078c08ff */
[CC--:B------:R-:W-:Y:S02]  /*143510*/  LEA.HI.X.SX32 R5, R0.reuse, R3.reuse, 0x1, P6 ;  /* 0x0000000300057211 */ /* 0x0c0fe400030f0eff */
[----:B0-----:R-:W-:Y:S02]  /*143520*/  IADD3 R6, R0, c[0x0][0x198], RZ ;  /* 0x0000660000067a10 */ /* 0x001fe40007ffe0ff */
[----:B------:R-:W-:Y:S02]  /*143530*/  PRMT R7, R17, 0x7632, R7 ;  /* 0x0000763211077816 */ /* 0x000fe40000000007 */
[C---:B------:R-:W-:Y:S02]  /*143540*/  LEA R8, P6, R6.reuse, R2, 0x1 ;  /* 0x0000000206087211 */ /* 0x040fe400078c08ff */
[C---:B------:R-:W-:Y:S01]  /*143550*/  IADD3 R0, R6.reuse, c[0x0][0x198], RZ ;  /* 0x0000660006007a10 */ /* 0x040fe20007ffe0ff */
[----:B------:R0:W-:Y:S01]  /*143560*/  @P1 STG.E.U16 [R4.64], R7 ;  /* 0x0000000704001986 */ /* 0x0001e2000c101504 */
[----:B------:R-:W-:-:S05]  /*143570*/  LEA.HI.X.SX32 R9, R6, R3, 0x1, P6 ;  /* 0x0000000306097211 */ /* 0x000fca00030f0eff */
[----:B------:R1:W-:Y:S01]  /*143580*/  @P4 STG.E.U16 [R8.64], R15 ;  /* 0x0000000f08004986 */ /* 0x0003e2000c101504 */
[----:B0-----:R-:W-:-:S04]  /*143590*/  LEA R4, P6, R0, R2, 0x1 ;  /* 0x0000000200047211 */ /* 0x001fc800078c08ff */
[----:B------:R-:W-:Y:S02]  /*1435a0*/  LEA.HI.X.SX32 R5, R0, R3, 0x1, P6 ;  /* 0x0000000300057211 */ /* 0x000fe400030f0eff */
[----:B-1----:R-:W-:-:S05]  /*1435b0*/  PRMT R8, R15, 0x7632, R8 ;  /* 0x000076320f087816 */ /* 0x002fca0000000008 */
[----:B------:R-:W-:Y:S01]  /*1435c0*/  @P3 STG.E.U16 [R4.64], R8 ;  /* 0x0000000804003986 */ /* 0x000fe2000c101504 */
[----:B--2---:R-:W-:-:S03]  /*1435d0*/  ISETP.LT.AND P2, PT, R14, c[0x0][0x17c], !P0 ;  /* 0x00005f000e007a0c */ /* 0x004fc60004741270 */
[----:B----4-:R-:W0:Y:S04]  /*1435e0*/  LDS.128 R24, [R20+0x800] ;  /* 0x0008000014187984 */ /* 0x010e280000000c00 */
[----:B0-----:R-:W-:Y:S01]  /*1435f0*/  STL [R1+0xa4], R25 ;  /* 0x0000a41901007387 */ /* 0x001fe20000100800 */
[----:B------:R-:W-:-:S03]  /*143600*/  IMAD.MOV.U32 R14, RZ, RZ, R24 ;  /* 0x000000ffff0e7224 */ /* 0x000fc600078e0018 */
[----:B------:R-:W-:Y:S04]  /*143610*/  STL.64 [R1+0xa8], R26 ;  /* 0x0000a81a01007387 */ /* 0x000fe80000100a00 */
[----:B------:R-:W0:Y:S01]  /*143620*/  LDS.128 R24, [R28+0x800] ;  /* 0x000800001c187984 */ /* 0x000e220000000c00 */
[----:B---3--:R-:W-:-:S03]  /*143630*/  ISETP.LT.AND P1, PT, R11, c[0x0][0x17c], !P0 ;  /* 0x00005f000b007a0c */ /* 0x008fc60004721270 */
[----:B------:R-:W2:Y:S01]  /*143640*/  LDL.LU R17, [R1+0x45b4] ;  /* 0x0045b40001117983 */ /* 0x000ea20000300800 */
[----:B------:R-:W-:-:S03]  /*143650*/  ISETP.LT.AND P3, PT, R10, c[0x0][0x17c], !P0 ;  /* 0x00005f000a007a0c */ /* 0x000fc60004761270 */
[----:B------:R-:W3:Y:S04]  /*143660*/  LDL.LU R11, [R1+0x45b8] ;  /* 0x0045b800010b7983 */ /* 0x000ee80000300800 */
[----:B0-----:R-:W-:Y:S04]  /*143670*/  STL [R1+0x94], R25 ;  /* 0x0000941901007387 */ /* 0x001fe80000100800 */
[----:B------:R-:W-:Y:S04]  /*143680*/  STL.64 [R1+0x98], R26 ;  /* 0x0000981a01007387 */ /* 0x000fe80000100a00 */
[----:B------:R-:W4:Y:S04]  /*143690*/  LDL.LU R15, [R1+0x45bc] ;  /* 0x0045bc00010f7983 */ /* 0x000f280000300800 */
[----:B------:R-:W2:Y:S01]  /*1436a0*/  LDL.LU R10, [R1+0x45c0] ;  /* 0x0045c000010a7983 */ /* 0x000ea20000300800 */
[----:B------:R-:W-:Y:S01]  /*1436b0*/  ISETP.LT.AND P4, PT, R13, c[0x0][0x17c], !P0 ;  /* 0x00005f000d007a0c */ /* 0x000fe20004781270 */
[----:B------:R-:W-:-:S02]  /*1436c0*/  IMAD.MOV.U32 R13, RZ, RZ, R24 ;  /* 0x000000ffff0d7224 */ /* 0x000fc400078e0018 */
[----:B------:R-:W0:Y:S04]  /*1436d0*/  LDS.128 R24, [R29+0x800] ;  /* 0x000800001d187984 */ /* 0x000e280000000c00 */
[----:B0-----:R-:W-:Y:S04]  /*1436e0*/  STL [R1+0x84], R25 ;  /* 0x0000841901007387 */ /* 0x001fe80000100800 */
[----:B------:R0:W-:Y:S04]  /*1436f0*/  STL.64 [R1+0x88], R26 ;  /* 0x0000881a01007387 */ /* 0x0001e80000100a00 */
[----:B0-----:R-:W3:Y:S04]  /*143700*/  LDL.LU R27, [R1+0x47a4] ;  /* 0x0047a400011b7983 */ /* 0x001ee80000300800 */
[----:B------:R-:W3:Y:S01]  /*143710*/  LDL.LU R25, [R1+0x47a0] ;  /* 0x0047a00001197983 */ /* 0x000ee20000300800 */
[----:B------:R-:W-:-:S04]  /*143720*/  IADD3 R7, R0, c[0x0][0x198], RZ ;  /* 0x0000660000077a10 */ /* 0x000fc80007ffe0ff */
[CC--:B------:R-:W-:Y:S02]  /*143730*/  LEA R6, P6, R7.reuse, R2.reuse, 0x1 ;  /* 0x0000000207067211 */ /* 0x0c0fe400078c08ff */
[C---:B------:R-:W-:Y:S02]  /*143740*/  IADD3 R0, R7.reuse, c[0x0][0x198], RZ ;  /* 0x0000660007007a10 */ /* 0x040fe40007ffe0ff */
[----:B------:R-:W-:Y:S02]  /*143750*/  LEA.HI.X.SX32 R7, R7, R3, 0x1, P6 ;  /* 0x0000000307077211 */ /* 0x000fe400030f0eff */
[----:B------:R-:W-:-:S03]  /*143760*/  LEA R4, P6, R0, R2, 0x1 ;  /* 0x0000000200047211 */ /* 0x000fc600078c08ff */
[----:B------:R0:W-:Y:S01]  /*143770*/  @P5 STG.E.U16 [R6.64], R18 ;  /* 0x0000001206005986 */ /* 0x0001e2000c101504 */
        /* <DEDUP_REMOVED lines=12> */
[----:B----4-:R-:W-:-:S03]  /*143840*/  ISETP.LT.AND P1, PT, R15, c[0x0][0x17c], !P0 ;  /* 0x00005f000f007a0c */ /* 0x010fc60004721270 */
[----:B------:R-:W4:Y:S01]  /*143850*/  LDL.LU R15, [R1+0x45c4] ;  /* 0x0045c400010f7983 */ /* 0x000f220000300800 */
[----:B--2---:R-:W-:-:S03]  /*143860*/  ISETP.LT.AND P4, PT, R10, c[0x0][0x17c], !P0 ;  /* 0x00005f000a007a0c */ /* 0x004fc60004781270 */
[----:B------:R-:W2:Y:S01]  /*143870*/  LDL.LU R10, [R1+0x45c8] ;  /* 0x0045c800010a7983 */ /* 0x000ea20000300800 */
[----:B------:R-:W-:Y:S02]  /*143880*/  ISETP.LT.AND P5, PT, R17, c[0x0][0x17c], !P0 ;  /* 0x00005f0011007a0c */ /* 0x000fe400047a1270 */
[----:B---3--:R-:W-:Y:S01]  /*143890*/  ISETP.LT.AND P2, PT, R11, c[0x0][0x17c], !P0 ;  /* 0x00005f000b007a0c */ /* 0x008fe20004741270 */
[----:B------:R-:W-:Y:S01]  /*1438a0*/  IMAD.MOV.U32 R11, RZ, RZ, R24 ;  /* 0x000000ffff0b7224 */ /* 0x000fe200078e0018 */
[----:B------:R-:W0:Y:S01]  /*1438b0*/  LDS.128 R16, [R27+0x800] ;  /* 0x000800001b107984 */ /* 0x000e220000000c00 */
[----:B------:R-:W-:-:S04]  /*1438c0*/  IADD3 R7, R0, c[0x0][0x198], RZ ;  /* 0x0000660000077a10 */ /* 0x000fc80007ffe0ff */
[C---:B------:R-:W-:Y:S02]  /*1438d0*/  LEA R6, P6, R7.reuse, R2, 0x1 ;  /* 0x0000000207067211 */ /* 0x040fe400078c08ff */
[----:B------:R-:W-:Y:S01]  /*1438e0*/  IADD3 R0, R7, c[0x0][0x198], RZ ;  /* 0x0000660007007a10 */ /* 0x000fe20007ffe0ff */
[----:B0-----:R0:W-:Y:S04]  /*1438f0*/  STL [R1+0x4], R17 ;  /* 0x0000041101007387 */ /* 0x0011e80000100800 */
[----:B------:R1:W-:Y:S01]  /*143900*/  STL.64 [R1+0x8], R18 ;  /* 0x0000081201007387 */ /* 0x0003e20000100a00 */
[----:B0-----:R-:W-:-:S03]  /*143910*/  IMAD.MOV.U32 R17, RZ, RZ, R16 ;  /* 0x000000ffff117224 */ /* 0x001fc600078e0010 */
[----:B-1----:R-:W3:Y:S04]  /*143920*/  LDL.LU R19, [R1+0x479c] ;  /* 0x00479c0001137983 */ /* 0x002ee80000300800 */
[----:B------:R-:W3:Y:S04]  /*143930*/  LDL.LU R16, [R1+0x4798] ;  /* 0x0047980001107983 */ /* 0x000ee80000300800 */
[----:B------:R-:W-:Y:S04]  /*143940*/  STL [R1+0x4794], R27 ;  /* 0x0047941b01007387 */ /* 0x000fe80000100800 */
[----:B------:R-:W-:Y:S04]  /*143950*/  STL [R1+0x4790], R25 ;  /* 0x0047901901007387 */ /* 0x000fe80000100800 */
[----:B------:R-:W0:Y:S01]  /*143960*/  LDS.128 R24, [R20+0x1000] ;  /* 0x0010000014187984 */ /* 0x000e220000000c00 */
[----:B------:R-:W-:-:S02]  /*143970*/  LEA.HI.X.SX32 R7, R7, R3, 0x1, P6 ;  /* 0x0000000307077211 */ /* 0x000fc400030f0eff */
[C---:B------:R-:W-:Y:S01]  /*143980*/  LEA R4, P6, R0.reuse, R2, 0x1 ;  /* 0x0000000200047211 */ /* 0x040fe200078c08ff */
[----:B------:R-:W3:Y:S03]  /*143990*/  LDL.LU R18, [R1+0x45cc] ;  /* 0x0045cc0001127983 */ /* 0x000ee60000300800 */
[----:B------:R-:W-:Y:S01]  /*1439a0*/  LEA.HI.X.SX32 R5, R0, R3, 0x1, P6 ;  /* 0x0000000300057211 */ /* 0x000fe200030f0eff */
[----:B------:R1:W-:Y:S02]  /*1439b0*/  @P3 STG.E.U16 [R6.64], R14 ;  /* 0x0000000e06003986 */ /* 0x0003e4000c101504 */
[----:B-1----:R-:W-:Y:S02]  /*1439c0*/  PRMT R7, R14, 0x7632, R7 ;  /* 0x000076320e077816 */ /* 0x002fe40000000007 */
[----:B------:R-:W3:Y:S04]  /*1439d0*/  LDL.LU R14, [R1+0x45d0] ;  /* 0x0045d000010e7983 */ /* 0x000ee80000300800 */
[----:B------:R-:W-:Y:S01]  /*1439e0*/  @P5 STG.E.U16 [R4.64], R7 ;  /* 0x0000000704005986 */ /* 0x000fe2000c101504 */
[----:B------:R-:W-:-:S03]  /*1439f0*/  IADD3 R6, R0, c[0x0][0x198], RZ ;  /* 0x0000660000067a10 */ /* 0x000fc60007ffe0ff */
[----:B0-----:R-:W-:Y:S04]  /*143a00*/  STL [R1+0x64], R25 ;  /* 0x0000641901007387 */ /* 0x001fe80000100800 */
[----:B------:R-:W-:Y:S01]  /*143a10*/  STL.64 [R1+0x68], R26 ;  /* 0x0000681a01007387 */ /* 0x000fe20000100a00 */
[----:B------:R-:W-:-:S04]  /*143a20*/  LEA R8, P6, R6, R2, 0x1 ;  /* 0x0000000206087211 */ /* 0x000fc800078c08ff */
[----:B------:R-:W-:-:S05]  /*143a30*/  LEA.HI.X.SX32 R9, R6, R3, 0x1, P6 ;  /* 0x0000000306097211 */ /* 0x000fca00030f0eff */
[----:B------:R0:W-:Y:S02]  /*143a40*/  @P2 STG.E.U16 [R8.64], R13 ;  /* 0x0000000d08002986 */ /* 0x0001e4000c101504 */
[----:B0-----:R-:W-:Y:S02]  /*143a50*/  PRMT R8, R13, 0x7632, R8 ;  /* 0x000076320d087816 */ /* 0x001fe40000000008 */
[----:B--2---:R-:W-:Y:S02]  /*143a60*/  ISETP.LT.AND P5, PT, R10, c[0x0][0x17c], !P0 ;  /* 0x00005f000a007a0c */ /* 0x004fe400047a1270 */
[----:B------:R-:W2:Y:S04]  /*143a70*/  LDL.LU R10, [R1+0x45d4] ;  /* 0x0045d400010a7983 */ /* 0x000ea80000300800 */
[----:B------:R-:W2:Y:S01]  /*143a80*/  LDL.LU R13, [R1+0x45d8] ;  /* 0x0045d800010d7983 */ /* 0x000ea20000300800 */
[----:B----4-:R-:W-:Y:S01]  /*143a90*/  ISETP.LT.AND P3, PT, R15, c[0x0][0x17c], !P0 ;  /* 0x00005f000f007a0c */ /* 0x010fe20004761270 */
[----:B------:R-:W-:-:S02]  /*143aa0*/  IMAD.MOV.U32 R15, RZ, RZ, R24 ;  /* 0x000000ffff0f7224 */ /* 0x000fc400078e0018 */
[----:B------:R-:W0:Y:S01]  /*143ab0*/  LDS.128 R24, [R28+0x1000] ;  /* 0x001000001c187984 */ /* 0x000e220000000c00 */
[----:B------:R-:W-:-:S04]  /*143ac0*/  IADD3 R0, R6, c[0x0][0x198], RZ ;  /* 0x0000660006007a10 */ /* 0x000fc80007ffe0ff */
[CC--:B------:R-:W-:Y:S02]  /*143ad0*/  LEA R4, P6, R0.reuse, R2.reuse, 0x1 ;  /* 0x0000000200047211 */ /* 0x0c0fe400078c08ff */
[C---:B------:R-:W-:Y:S02]  /*143ae0*/  IADD3 R7, R0.reuse, c[0x0][0x198], RZ ;  /* 0x0000660000077a10 */ /* 0x040fe40007ffe0ff */
[----:B------:R-:W-:Y:S02]  /*143af0*/  LEA.HI.X.SX32 R5, R0, R3, 0x1, P6 ;  /* 0x0000000300057211 */ /* 0x000fe400030f0eff */
[----:B------:R-:W-:Y:S01]  /*143b00*/  LEA R6, P6, R7, R2, 0x1 ;  /* 0x0000000207067211 */ /* 0x000fe200078c08ff */
[----:B0-----:R-:W-:Y:S01]  /*143b10*/  STL [R1+0x34], R25 ;  /* 0x0000341901007387 */ /* 0x001fe20000100800 */
[----:B------:R-:W-:-:S03]  /*143b20*/  IMAD.MOV.U32 R23, RZ, RZ, R24 ;  /* 0x000000ffff177224 */ /* 0x000fc600078e0018 */
[----:B------:R-:W-:Y:S04]  /*143b30*/  STL.64 [R1+0x38], R26 ;  /* 0x0000381a01007387 */ /* 0x000fe80000100a00 */
[----:B------:R-:W0:Y:S01]  /*143b40*/  LDS.128 R24, [R29+0x1000] ;  /* 0x001000001d187984 */ /* 0x000e220000000c00 */
[C---:B------:R-:W-:Y:S02]  /*143b50*/  IADD3 R0, R7.reuse, c[0x0][0x198], RZ ;  /* 0x0000660007007a10 */ /* 0x040fe40007ffe0ff */
[----:B------:R-:W-:Y:S01]  /*143b60*/  LEA.HI.X.SX32 R7, R7, R3, 0x1, P6 ;  /* 0x0000000307077211 */ /* 0x000fe200030f0eff */
[----:B------:R-:W-:Y:S04]  /*143b70*/  @P1 STG.E.U16 [R4.64], R8 ;  /* 0x0000000804001986 */ /* 0x000fe8000c101504 */
[----:B------:R1:W-:Y:S02]  /*143b80*/  @P4 STG.E.U16 [R6.64], R11 ;  /* 0x0000000b06004986 */ /* 0x0003e4000c101504 */
[----:B-1----:R-:W-:-:S02]  /*143b90*/  PRMT R7, R11, 0x7632, R7 ;  /* 0x000076320b077816 */ /* 0x002fc40000000007 */
[----:B------:R-:W4:Y:S01]  /*143ba0*/  LDL.LU R11, [R1+0x45dc] ;  /* 0x0045dc00010b7983 */ /* 0x000f220000300800 */
[CC--:B------:R-:W-:Y:S02]  /*143bb0*/  LEA R4, P6, R0.reuse, R2.reuse, 0x1 ;  /* 0x0000000200047211 */ /* 0x0c0fe400078c08ff */
[C---:B------:R-:W-:Y:S02]  /*143bc0*/  IADD3 R6, R0.reuse, c[0x0][0x198], RZ ;  /* 0x0000660000067a10 */ /* 0x040fe40007ffe0ff */
[----:B------:R-:W-:Y:S02]  /*143bd0*/  LEA.HI.X.SX32 R5, R0, R3, 0x1, P6 ;  /* 0x0000000300057211 */ /* 0x000fe400030f0eff */
[----:B------:R-:W-:-:S03]  /*143be0*/  LEA R8, P6, R6, R2, 0x1 ;  /* 0x0000000206087211 */ /* 0x000fc600078c08ff */
[----:B------:R-:W-:Y:S01]  /*143bf0*/  @P3 STG.E.U16 [R4.64], R7 ;  /* 0x0000000704003986 */ /* 0x000fe2000c101504 */
[----:B------:R-:W-:-:S05]  /*143c00*/  LEA.HI.X.SX32 R9, R6, R3, 0x1, P6 ;  /* 0x0000000306097211 */ /* 0x000fca00030f0eff */
[----:B------:R1:W-:Y:S02]  /*143c10*/  @P5 STG.E.U16 [R8.64], R17 ;  /* 0x0000001108005986 */ /* 0x0003e4000c101504 */
[----:B-1----:R-:W-:Y:S02]  /*143c20*/  PRMT R8, R17, 0x7632, R8 ;  /* 0x0000763211087816 */ /* 0x002fe40000000008 */
[----:B---3--:R-:W-:Y:S02]  /*143c30*/  ISETP.LT.AND P2, PT, R18, c[0x0][0x17c], !P0 ;  /* 0x00005f0012007a0c */ /* 0x008fe40004741270 */
[----:B------:R-:W-:Y:S02]  /*143c40*/  ISETP.LT.AND P1, PT, R14, c[0x0][0x17c], !P0 ;  /* 0x00005f000e007a0c */ /* 0x000fe40004721270 */
[----:B--2---:R-:W-:Y:S02]  /*143c50*/  ISETP.LT.AND P4, PT, R10, c[0x0][0x17c], !P0 ;  /* 0x00005f000a007a0c */ /* 0x004fe40004781270 */
[----:B------:R-:W2:Y:S04]  /*143c60*/  LDL.LU R10, [R1+0x45e0] ;  /* 0x0045e000010a7983 */ /* 0x000ea80000300800 */
[----:B0-----:R-:W-:Y:S04]  /*143c70*/  STL [R1+0x24], R25 ;  /* 0x0000241901007387 */ /* 0x001fe80000100800 */
[----:B------:R0:W-:Y:S04]  /*143c80*/  STL.64 [R1+0x28], R26 ;  /* 0x0000281a01007387 */ /* 0x0001e80000100a00 */
[----:B0-----:R-:W3:Y:S01]  /*143c90*/  LDL.LU R27, [R1+0x4794] ;  /* 0x00479400011b7983 */ /* 0x001ee20000300800 */
[----:B------:R-:W-:-:S03]  /*143ca0*/  ISETP.LT.AND P3, PT, R13, c[0x0][0x17c], !P0 ;  /* 0x00005f000d007a0c */ /* 0x000fc60004761270 */
[----:B------:R-:W3:Y:S04]  /*143cb0*/  LDL.LU R25, [R1+0x4790] ;  /* 0x0047900001197983 */ /* 0x000ee80000300800 */
[----:B------:R-:W3:Y:S04]  /*143cc0*/  LDL.LU R14, [R1+0x45e4] ;  /* 0x0045e400010e7983 */ /* 0x000ee80000300800 */
[----:B------:R-:W3:Y:S04]  /*143cd0*/  LDL.LU R13, [R1+0x45e8] ;  /* 0x0045e800010d7983 */ /* 0x000ee80000300800 */
[----:B------:R-:W3:Y:S04]  /*143ce0*/  LDL.LU R18, [R1+0x45ec] ;  /* 0x0045ec0001127983 */ /* 0x000ee80000300800 */
[----:B------:R-:W3:Y:S01]  /*143cf0*/  LDL.LU R17, [R1+0x45f0] ;  /* 0x0045f00001117983 */ /* 0x000ee20000300800 */
[----:B------:R-:W-:-:S02]  /*143d00*/  IADD3 R0, R6, c[0x0][0x198], RZ ;  /* 0x0000660006007a10 */ /* 0x000fc40007ffe0ff */
[----:B------:R-:W-:Y:S01]  /*143d10*/  PRMT R12, R15, 0x7632, R12 ;  /* 0x000076320f0c7816 */ /* 0x000fe2000000000c */
[----:B------:R-:W3:Y:S01]  /*143d20*/  LDL.LU R21, [R1+0x45f4] ;  /* 0x0045f40001157983 */ /* 0x000ee20000300800 */
[CC--:B------:R-:W-:Y:S02]  /*143d30*/  LEA R6, P6, R0.reuse, R2.reuse, 0x1 ;  /* 0x0000000200067211 */ /* 0x0c0fe400078c08ff */
[C---:B------:R-:W-:Y:S02]  /*143d40*/  IADD3 R5, R0.reuse, c[0x0][0x198], RZ ;  /* 0x0000660000057a10 */ /* 0x040fe40007ffe0ff */
[----:B------:R-:W-:Y:S02]  /*143d50*/  LEA.HI.X.SX32 R7, R0, R3, 0x1, P6 ;  /* 0x0000000300077211 */ /* 0x000fe400030f0eff */
[C---:B------:R-:W-:Y:S02]  /*143d60*/  LEA R4, P6, R5.reuse, R2, 0x1 ;  /* 0x0000000205047211 */ /* 0x040fe400078c08ff */
[----:B------:R-:W-:-:S02]  /*143d70*/  IADD3 R0, R5, c[0x0][0x198], RZ ;  /* 0x0000660005007a10 */ /* 0x000fc40007ffe0ff */
[----:B------:R-:W-:Y:S01]  /*143d80*/  LEA.HI.X.SX32 R5, R5, R3, 0x1, P6 ;  /* 0x0000000305057211 */ /* 0x000fe200030f0eff */
[----:B------:R0:W-:Y:S01]  /*143d90*/  @P2 STG.E.U16 [R6.64], R8 ;  /* 0x0000000806002986 */ /* 0x0001e2000c101504 */
[----:B------:R-:W-:-:S03]  /*143da0*/  IADD3 R9, R0, c[0x0][0x198], RZ ;  /* 0x0000660000097a10 */ /* 0x000fc60007ffe0ff */
[----:B------:R1:W-:Y:S01]  /*143db0*/  @P1 STG.E.U16 [R4.64], R15 ;  /* 0x0000000f04001986 */ /* 0x0003e2000c101504 */
[----:B----4-:R-:W-:Y:S02]  /*143dc0*/  ISETP.LT.AND P5, PT, R11, c[0x0][0x17c], !P0 ;  /* 0x00005f000b007a0c */ /* 0x010fe400047a1270 */
[----:B------:R-:W-:Y:S01]  /*143dd0*/  PRMT R16, R23, 0x7632, R16 ;  /* 0x0000763217107816 */ /* 0x000fe20000000010 */
[----:B------:R-:W-:-:S05]  /*143de0*/  IMAD.MOV.U32 R22, RZ, RZ, R24 ;  /* 0x000000ffff167224 */ /* 0x000fca00078e0018 */
[----:B------:R-:W-:Y:S02]  /*143df0*/  PRMT R19, R22, 0x7632, R19 ;  /* 0x0000763216137816 */ /* 0x000fe40000000013 */
[----:B--2---:R-:W-:Y:S02]  /*143e00*/  ISETP.LT.AND P2, PT, R10, c[0x0][0x17c], !P0 ;  /* 0x00005f000a007a0c */ /* 0x004fe40004741270 */
[----:B------:R-:W-:-:S04]  /*143e10*/  LEA R10, P6, R0, R2, 0x1 ;  /* 0x00000002000a7211 */ /* 0x000fc800078c08ff */
[-C--:B------:R-:W-:Y:S02]  /*143e20*/  LEA.HI.X.SX32 R11, R0, R3.reuse, 0x1, P6 ;  /* 0x00000003000b7211 */ /* 0x080fe400030f0eff */
[C---:B0-----:R-:W-:Y:S02]  /*143e30*/  LEA R8, P6, R9.reuse, R2, 0x1 ;  /* 0x0000000209087211 */ /* 0x041fe400078c08ff */
[C---:B------:R-:W-:Y:S02]  /*143e40*/  IADD3 R0, R9.reuse, c[0x0][0x198], RZ ;  /* 0x0000660009007a10 */ /* 0x040fe40007ffe0ff */
[----:B------:R-:W-:Y:S01]  /*143e50*/  LEA.HI.X.SX32 R9, R9, R3, 0x1, P6 ;  /* 0x0000000309097211 */ /* 0x000fe200030f0eff */
[----:B---3--:R-:W0:Y:S04]  /*143e60*/  LDS.128 R4, [R27+0x1000] ;  /* 0x001000001b047984 */ /* 0x008e280000000c00 */
[----:B------:R2:W-:Y:S04]  /*143e70*/  @P4 STG.E.U16 [R10.64], R12 ;  /* 0x0000000c0a004986 */ /* 0x0005e8000c101504 */
[----:B------:R-:W-:Y:S01]  /*143e80*/  @P3 STG.E.U16 [R8.64], R23 ;  /* 0x0000001708003986 */ /* 0x000fe2000c101504 */
[----:B-1----:R-:W-:-:S03]  /*143e90*/  IADD3 R15, R0, c[0x0][0x198], RZ ;  /* 0x00006600000f7a10 */ /* 0x002fc60007ffe0ff */
[----:B------:R1:W3:Y:S01]  /*143ea0*/  LDS.128 R8, [R20+0x1800] ;  /* 0x0018000014087984 */ /* 0x0002e20000000c00 */
[----:B------:R-:W-:Y:S02]  /*143eb0*/  ISETP.LT.AND P4, PT, R13, c[0x0][0x17c], !P0 ;  /* 0x00005f000d007a0c */ /* 0x000fe40004781270 */
[-C--:B--2---:R-:W-:Y:S01]  /*143ec0*/  LEA R12, P6, R0, R2.reuse, 0x1 ;  /* 0x00000002000c7211 */ /* 0x084fe200078c08ff */
[----:B-1----:R-:W2:Y:S01]  /*143ed0*/  LDL.LU R20, [R1+0x45f8] ;  /* 0x0045f80001147983 */ /* 0x002ea20000300800 */
[----:B------:R-:W-:Y:S02]  /*143ee0*/  ISETP.LT.AND P1, PT, R14, c[0x0][0x17c], !P0 ;  /* 0x00005f000e007a0c */ /* 0x000fe40004721270 */
[-C--:B------:R-:W-:Y:S01]  /*143ef0*/  LEA.HI.X.SX32 R13, R0, R3.reuse, 0x1, P6 ;  /* 0x00000003000d7211 */ /* 0x080fe200030f0eff */
[----:B------:R-:W4:Y:S01]  /*143f00*/  LDL.LU R26, [R1+0x45fc] ;  /* 0x0045fc00011a7983 */ /* 0x000f220000300800 */
[C---:B------:R-:W-:Y:S02]  /*143f10*/  LEA R14, P6, R15.reuse, R2, 0x1 ;  /* 0x000000020f0e7211 */ /* 0x040fe400078c08ff */
[C---:B------:R-:W-:Y:S01]  /*143f20*/  IADD3 R0, R15.reuse, c[0x0][0x198], RZ ;  /* 0x000066000f007a10 */ /* 0x040fe20007ffe0ff */
[----:B------:R1:W-:Y:S01]  /*143f30*/  @P5 STG.E.U16 [R12.64], R16 ;  /* 0x000000100c005986 */ /* 0x0003e2000c101504 */
[----:B------:R-:W-:-:S02]  /*143f40*/  LEA.HI.X.SX32 R15, R15, R3, 0x1, P6 ;  /* 0x000000030f0f7211 */ /* 0x000fc400030f0eff */
[----:B------:R-:W-:Y:S02]  /*143f50*/  ISETP.LT.AND P3, PT, R18, c[0x0][0x17c], !P0 ;  /* 0x00005f0012007a0c */ /* 0x000fe40004761270 */
[C---:B------:R-:W-:Y:S01]  /*143f60*/  IADD3 R18, R0.reuse, c[0x0][0x198], RZ ;  /* 0x0000660000127a10 */ /* 0x040fe20007ffe0ff */
[----:B------:R0:W-:Y:S01]  /*143f70*/  @P2 STG.E.U16 [R14.64], R22 ;  /* 0x000000160e002986 */ /* 0x0001e2000c101504 */
[----:B------:R-:W-:Y:S02]  /*143f80*/  ISETP.LT.AND P5, PT, R17, c[0x0][0x17c], !P0 ;  /* 0x00005f0011007a0c */ /* 0x000fe400047a1270 */
[C---:B-1----:R-:W-:Y:S01]  /*143f90*/  LEA R16, P6, R0.reuse, R2, 0x1 ;  /* 0x0000000200107211 */ /* 0x042fe200078c08ff */
[----:B------:R-:W1:Y:S03]  /*143fa0*/  LDS.128 R12, [R28+0x1800] ;  /* 0x001800001c0c7984 */ /* 0x000e660000000c00 */
[----:B------:R-:W-:-:S02]  /*143fb0*/  LEA.HI.X.SX32 R17, R0, R3, 0x1, P6 ;  /* 0x0000000300117211 */ /* 0x000fc400030f0eff */
[----:B0-----:R-:W-:-:S04]  /*143fc0*/  LEA R22, P6, R18, R2, 0x1 ;  /* 0x0000000212167211 */ /* 0x001fc800078c08ff */
[C---:B------:R-:W-:Y:S01]  /*143fd0*/  LEA.HI.X.SX32 R23, R18.reuse, R3, 0x1, P6 ;  /* 0x0000000312177211 */ /* 0x040fe200030f0eff */
[----:B------:R-:W-:Y:S04]  /*143fe0*/  @P1 STG.E.U16 [R16.64], R19 ;  /* 0x0000001310001986 */ /* 0x000fe8000c101504 */
[----:B------:R0:W-:Y:S04]  /*143ff0*/  @P4 STG.E.U16 [R22.64], R4 ;  /* 0x0000000416004986 */ /* 0x0001e8000c101504 */
[----:B0-----:R-:W3:Y:S01]  /*144000*/  LDL.LU R23, [R1+0x4600] ;  /* 0x0046000001177983 */ /* 0x001ee20000300800 */
[----:B------:R-:W-:-:S03]  /*144010*/  IADD3 R0, R18, c[0x0][0x198], RZ ;  /* 0x0000660012007a10 */ /* 0x000fc60007ffe0ff */
[----:B------:R0:W1:Y:S01]  /*144020*/  LDS.128 R16, [R29+0x1800] ;  /* 0x001800001d107984 */ /* 0x0000620000000c00 */
[----:B------:R-:W-:Y:S02]  /*144030*/  ISETP.LT.AND P2, PT, R21, c[0x0][0x17c], !P0 ;  /* 0x00005f0015007a0c */ /* 0x000fe40004741270 */
[----:B------:R-:W-:Y:S01]  /*144040*/  PRMT R25, R4, 0x7632, R25 ;  /* 0x0000763204197816 */ /* 0x000fe20000000019 */
[----:B------:R-:W3:Y:S04]  /*144050*/  LDL.LU R28, [R1+0x4608] ;  /* 0x00460800011c7983 */ /* 0x000ee80000300800 */
[----:B0-----:R-:W0:Y:S01]  /*144060*/  S2R R29, SR_TID.X ;  /* 0x00000000001d7919 */ /* 0x001e220000002100 */
[----:B------:R-:W-:Y:S02]  /*144070*/  IADD3 R24, R0, c[0x0][0x198], RZ ;  /* 0x0000660000187a10 */ /* 0x000fe40007ffe0ff */
[----:B--2---:R-:W-:-:S02]  /*144080*/  ISETP.LT.AND P1, PT, R20, c[0x0][0x17c], !P0 ;  /* 0x00005f0014007a0c */ /* 0x004fc40004721270 */
[----:B------:R-:W-:-:S04]  /*144090*/  LEA R20, P6, R0, R2, 0x1 ;  /* 0x0000000200147211 */ /* 0x000fc800078c08ff */
[----:B------:R-:W-:Y:S02]  /*1440a0*/  LEA.HI.X.SX32 R21, R0, R3, 0x1, P6 ;  /* 0x0000000300157211 */ /* 0x000fe400030f0eff */
[C---:B0-----:R-:W-:Y:S01]  /*1440b0*/  LOP3.LUT R0, R29.reuse, 0x7f, RZ, 0xc0, !PT ;  /* 0x0000007f1d007812 */ /* 0x041fe200078ec0ff */
[----:B------:R-:W-:-:S05]  /*1440c0*/  IMAD.SHL.U32 R29, R29, 0x1000, RZ ;  /* 0x000010001d1d7824 */ /* 0x000fca00078e00ff */
[----:B------:R-:W-:Y:S02]  /*1440d0*/  LOP3.LUT R29, R29, 0x6000, RZ, 0xc0, !PT ;  /* 0x000060001d1d7812 */ /* 0x000fe400078ec0ff */
[----:B----4-:R-:W-:-:S03]  /*1440e0*/  ISETP.LT.AND P4, PT, R26, c[0x0][0x17c], !P0 ;  /* 0x00005f001a007a0c */ /* 0x010fc60004781270 */
[----:B------:R-:W-:Y:S01]  /*1440f0*/  IMAD R29, R0, 0x10, R29 ;  /* 0x00000010001d7824 */ /* 0x000fe200078e021d */
[CC--:B------:R-:W-:Y:S02]  /*144100*/  LEA R26, P6, R24.reuse, R2.reuse, 0x1 ;  /* 0x00000002181a7211 */ /* 0x0c0fe400078c08ff */
[C---:B------:R-:W-:Y:S02]  /*144110*/  IADD3 R0, R24.reuse, c[0x0][0x198], RZ ;  /* 0x0000660018007a10 */ /* 0x040fe40007ffe0ff */
[----:B------:R-:W-:Y:S02]  /*144120*/  LOP3.LUT R29, R29, 0x60, RZ, 0x3c, !PT ;  /* 0x000000601d1d7812 */ /* 0x000fe400078e3cff */
[----:B------:R-:W-:Y:S01]  /*144130*/  LEA.HI.X.SX32 R27, R24, R3, 0x1, P6 ;  /* 0x00000003181b7211 */ /* 0x000fe200030f0eff */
[----:B------:R0:W-:Y:S01]  /*144140*/  @P3 STG.E.U16 [R20.64], R25 ;  /* 0x0000001914003986 */ /* 0x0001e2000c101504 */
[C---:B------:R-:W-:Y:S02]  /*144150*/  LEA R24, P6, R0.reuse, R2, 0x1 ;  /* 0x0000000200187211 */ /* 0x040fe400078c08ff */
[----:B------:R-:W-:-:S02]  /*144160*/  IADD3 R4, R0, c[0x0][0x198], RZ ;  /* 0x0000660000047a10 */ /* 0x000fc40007ffe0ff */
[----:B0-----:R-:W-:Y:S02]  /*144170*/  LEA.HI.X.SX32 R25, R0, R3, 0x1, P6 ;  /* 0x0000000300197211 */ /* 0x001fe400030f0eff */
[----:B---3--:R-:W-:Y:S02]  /*144180*/  ISETP.LT.AND P3, PT, R23, c[0x0][0x17c], !P0 ;  /* 0x00005f0017007a0c */ /* 0x008fe40004761270 */
[----:B------:R0:W2:Y:S04]  /*144190*/  LDS.128 R20, [R29+0x1800] ;  /* 0x001800001d147984 */ /* 0x0000a80000000c00 */
[----:B0-----:R-:W3:Y:S04]  /*1441a0*/  LDL.LU R29, [R1+0x4610] ;  /* 0x00461000011d7983 */ /* 0x001ee80000300800 */
[----:B------:R-:W4:Y:S04]  /*1441b0*/  LDL.LU R0, [R1+0x4604] ;  /* 0x0046040001007983 */ /* 0x000f280000300800 */
[----:B------:R0:W-:Y:S02]  /*1441c0*/  @P5 STG.E.U16 [R26.64], R8 ;  /* 0x000000081a005986 */ /* 0x0001e4000c101504 */
[----:B0-----:R-:W-:-:S04]  /*1441d0*/  LEA R26, P6, R4, R2, 0x1 ;  /* 0x00000002041a7211 */ /* 0x001fc800078c08ff */
[----:B------:R-:W-:Y:S02]  /*1441e0*/  LEA.HI.X.SX32 R27, R4, R3, 0x1, P6 ;  /* 0x00000003041b7211 */ /* 0x000fe400030f0eff */
[----:B------:R-:W-:-:S05]  /*1441f0*/  PRMT R8, R8, 0x7632, R8 ;  /* 0x0000763208087816 */ /* 0x000fca0000000008 */
[----:B------:R0:W-:Y:S01]  /*144200*/  @P2 STG.E.U16 [R24.64], R8 ;  /* 0x0000000818002986 */ /* 0x0001e2000c101504 */
[----:B------:R-:W-:Y:S02]  /*144210*/  ISETP.LT.AND P2, PT, R28, c[0x0][0x17c], !P0 ;  /* 0x00005f001c007a0c */ /* 0x000fe40004741270 */
[----:B----4-:R-:W-:Y:S02]  /*144220*/  ISETP.LT.AND P5, PT, R0, c[0x0][0x17c], !P0 ;  /* 0x00005f0000007a0c */ /* 0x010fe400047a1270 */
[----:B------:R-:W-:Y:S02]  /*144230*/  IADD3 R0, R4, c[0x0][0x198], RZ ;  /* 0x0000660004007a10 */ /* 0x000fe40007ffe0ff */
[----:B------:R-:W4:Y:S04]  /*144240*/  LDL.LU R4, [R1+0x460c] ;  /* 0x00460c0001047983 */ /* 0x000f280000300800 */
[----:B------:R-:W2:Y:S01]  /*144250*/  LDL.LU R28, [R1+0x4614] ;  /* 0x00461400011c7983 */ /* 0x000ea20000300800 */
[----:B0-----:R-:W-:-:S02]  /*144260*/  LEA R24, P6, R0, R2, 0x1 ;  /* 0x0000000200187211 */ /* 0x001fc400078c08ff */
[C---:B------:R-:W-:Y:S01]  /*144270*/  IADD3 R8, R0.reuse, c[0x0][0x198], RZ ;  /* 0x0000660000087a10 */ /* 0x040fe20007ffe0ff */
[----:B-1----:R0:W-:Y:S01]  /*144280*/  @P1 STG.E.U16 [R26.64], R12 ;  /* 0x0000000c1a001986 */ /* 0x0021e2000c101504 */
[----:B------:R-:W-:Y:S02]  /*144290*/  LEA.HI.X.SX32 R25, R0, R3, 0x1, P6 ;  /* 0x0000000300197211 */ /* 0x000fe400030f0eff */
[----:B0-----:R-:W-:Y:S02]  /*1442a0*/  PRMT R12, R12, 0x7632, R12 ;  /* 0x000076320c0c7816 */ /* 0x001fe4000000000c */
[----:B------:R-:W-:-:S03]  /*1442b0*/  LEA R26, P6, R8, R2, 0x1 ;  /* 0x00000002081a7211 */ /* 0x000fc600078c08ff */
[----:B------:R0:W-:Y:S01]  /*1442c0*/  @P4 STG.E.U16 [R24.64], R12 ;  /* 0x0000000c18004986 */ /* 0x0001e2000c101504 */
[----:B------:R-:W-:-:S05]  /*1442d0*/  LEA.HI.X.SX32 R27, R8, R3, 0x1, P6 ;  /* 0x00000003081b7211 */ /* 0x000fca00030f0eff */
[----:B------:R1:W-:Y:S01]  /*1442e0*/  @P3 STG.E.U16 [R26.64], R16 ;  /* 0x000000101a003986 */ /* 0x0003e2000c101504 */
[----:B---3--:R-:W-:Y:S02]  /*1442f0*/  ISETP.LT.AND P4, PT, R29, c[0x0][0x17c], !P0 ;  /* 0x00005f001d007a0c */ /* 0x008fe40004781270 */
[----:B----4-:R-:W-:Y:S02]  /*144300*/  ISETP.LT.AND P1, PT, R4, c[0x0][0x17c], !P0 ;  /* 0x00005f0004007a0c */ /* 0x010fe40004721270 */
[----:B------:R-:W-:-:S04]  /*144310*/  IADD3 R4, R8, c[0x0][0x198], RZ ;  /* 0x0000660008047a10 */ /* 0x000fc80007ffe0ff */
[CC--:B0-----:R-:W-:Y:S02]  /*144320*/  LEA R24, P6, R4.reuse, R2.reuse, 0x1 ;  /* 0x0000000204187211 */ /* 0x0c1fe400078c08ff */
[C---:B------:R-:W-:Y:S02]  /*144330*/  IADD3 R0, R4.reuse, c[0x0][0x198], RZ ;  /* 0x0000660004007a10 */ /* 0x040fe40007ffe0ff */
[----:B------:R-:W-:Y:S02]  /*144340*/  LEA.HI.X.SX32 R25, R4, R3, 0x1, P6 ;  /* 0x0000000304197211 */ /* 0x000fe400030f0eff */
[----:B-1----:R-:W-:Y:S02]  /*144350*/  LEA R26, P6, R0, R2, 0x1 ;  /* 0x00000002001a7211 */ /* 0x002fe400078c08ff */
[----:B--2---:R-:W-:Y:S02]  /*144360*/  ISETP.LT.AND P3, PT, R28, c[0x0][0x17c], !P0 ;  /* 0x00005f001c007a0c */ /* 0x004fe40004761270 */
[----:B------:R-:W2:Y:S01]  /*144370*/  LDL.LU R28, [R1+0x4620] ;  /* 0x00462000011c7983 */ /* 0x000ea20000300800 */
[----:B------:R-:W-:-:S02]  /*144380*/  IADD3 R4, R0, c[0x0][0x198], RZ ;  /* 0x0000660000047a10 */ /* 0x000fc40007ffe0ff */
[----:B------:R-:W-:Y:S01]  /*144390*/  LEA.HI.X.SX32 R27, R0, R3, 0x1, P6 ;  /* 0x00000003001b7211 */ /* 0x000fe200030f0eff */
[----:B------:R-:W3:Y:S04]  /*1443a0*/  LDL.LU R29, [R1+0x44] ;  /* 0x00004400011d7983 */ /* 0x000ee80000300800 */
[----:B------:R-:W4:Y:S01]  /*1443b0*/  LDL.LU R0, [R1+0x4618] ;  /* 0x0046180001007983 */ /* 0x000f220000300800 */
[----:B------:R-:W-:-:S05]  /*1443c0*/  PRMT R16, R16, 0x7632, R16 ;  /* 0x0000763210107816 */ /* 0x000fca0000000010 */
[----:B------:R0:W-:Y:S02]  /*1443d0*/  @P5 STG.E.U16 [R24.64], R16 ;  /* 0x0000001018005986 */ /* 0x0001e4000c101504 */
[C---:B0-----:R-:W-:Y:S02]  /*1443e0*/  LEA R24, P6, R4.reuse, R2, 0x1 ;  /* 0x0000000204187211 */ /* 0x041fe400078c08ff */
[----:B------:R-:W2:Y:S02]  /*1443f0*/  LDL.LU R16, [R1+0x4624] ;  /* 0x0046240001107983 */ /* 0x000ea40000300800 */
[----:B------:R-:W-:Y:S02]  /*144400*/  LEA.HI.X.SX32 R25, R4, R3, 0x1, P6 ;  /* 0x0000000304197211 */ /* 0x000fe400030f0eff */
[----:B----4-:R-:W-:Y:S02]  /*144410*/  ISETP.LT.AND P5, PT, R0, c[0x0][0x17c], !P0 ;  /* 0x00005f0000007a0c */ /* 0x010fe400047a1270 */
[----:B------:R-:W-:-:S02]  /*144420*/  IADD3 R0, R4, c[0x0][0x198], RZ ;  /* 0x0000660004007a10 */ /* 0x000fc40007ffe0ff */
[----:B------:R-:W4:Y:S04]  /*144430*/  LDL.LU R4, [R1+0x461c] ;  /* 0x00461c0001047983 */ /* 0x000f280000300800 */
[----:B------:R0:W-:Y:S02]  /*144440*/  @P2 STG.E.U16 [R26.64], R20 ;  /* 0x000000141a002986 */ /* 0x0001e4000c101504 */
[----:B0-----:R-:W-:-:S04]  /*144450*/  LEA R26, P6, R0, R2, 0x1 ;  /* 0x00000002001a7211 */ /* 0x001fc800078c08ff */
[----:B------:R-:W-:Y:S02]  /*144460*/  LEA.HI.X.SX32 R27, R0, R3, 0x1, P6 ;  /* 0x00000003001b7211 */ /* 0x000fe400030f0eff */
[----:B------:R-:W-:-:S05]  /*144470*/  PRMT R20, R20, 0x7632, R20 ;  /* 0x0000763214147816 */ /* 0x000fca0000000014 */
[----:B------:R0:W-:Y:S01]  /*144480*/  @P1 STG.E.U16 [R24.64], R20 ;  /* 0x0000001418001986 */ /* 0x0001e2000c101504 */
[----:B--2---:R-:W-:Y:S02]  /*144490*/  ISETP.LT.AND P1, PT, R28, c[0x0][0x17c], !P0 ;  /* 0x00005f001c007a0c */ /* 0x004fe40004721270 */
[----:B----4-:R-:W-:Y:S02]  /*1444a0*/  ISETP.LT.AND P2, PT, R4, c[0x0][0x17c], !P0 ;  /* 0x00005f0004007a0c */ /* 0x010fe40004741270 */
[----:B------:R-:W-:Y:S02]  /*1444b0*/  IADD3 R4, R0, c[0x0][0x198], RZ ;  /* 0x0000660000047a10 */ /* 0x000fe40007ffe0ff */
[----:B------:R-:W2:Y:S04]  /*1444c0*/  LDL.LU R0, [R1+0x54] ;  /* 0x0000540001007983 */ /* 0x000ea80000300800 */
[----:B0-----:R-:W4:Y:S04]  /*1444d0*/  LDL.LU R20, [R1+0x4628] ;  /* 0x0046280001147983 */ /* 0x001f280000300800 */
[----:B------:R-:W3:Y:S01]  /*1444e0*/  LDL.LU R28, [R1+0x462c] ;  /* 0x00462c00011c7983 */ /* 0x000ee20000300800 */
[C---:B------:R-:W-:Y:S01]  /*1444f0*/  LEA R24, P6, R4.reuse, R2, 0x1 ;  /* 0x0000000204187211 */ /* 0x040fe200078c08ff */
[----:B--2---:R-:W-:Y:S01]  /*144500*/  IMAD.MOV.U32 R25, RZ, RZ, R0 ;  /* 0x000000ffff197224 */ /* 0x004fe200078e0000 */
[----:B------:R-:W-:-:S04]  /*144510*/  IADD3 R0, R4, c[0x0][0x198], RZ ;  /* 0x0000660004007a10 */ /* 0x000fc80007ffe0ff */
[----:B------:R0:W-:Y:S02]  /*144520*/  @P4 STG.E.U16 [R26.64], R25 ;  /* 0x000000191a004986 */ /* 0x0001e4000c101504 */
[----:B0-----:R-:W-:Y:S01]  /*144530*/  IMAD.MOV.U32 R27, RZ, RZ, R25 ;  /* 0x000000ffff1b7224 */ /* 0x001fe200078e0019 */
[-C--:B------:R-:W-:Y:S02]  /*144540*/  LEA.HI.X.SX32 R25, R4, R3.reuse, 0x1, P6 ;  /* 0x0000000304197211 */ /* 0x080fe400030f0eff */
[C---:B------:R-:W-:Y:S02]  /*144550*/  LEA R26, P6, R0.reuse, R2, 0x1 ;  /* 0x00000002001a7211 */ /* 0x040fe400078c08ff */
[----:B------:R-:W-:Y:S02]  /*144560*/  PRMT R8, R27, 0x7632, R8 ;  /* 0x000076321b087816 */ /* 0x000fe40000000008 */
[C---:B------:R-:W-:Y:S02]  /*144570*/  IADD3 R4, R0.reuse, c[0x0][0x198], RZ ;  /* 0x0000660000047a10 */ /* 0x040fe40007ffe0ff */
[----:B------:R-:W-:Y:S01]  /*144580*/  LEA.HI.X.SX32 R27, R0, R3, 0x1, P6 ;  /* 0x00000003001b7211 */ /* 0x000fe200030f0eff */
[----:B------:R0:W-:Y:S01]  /*144590*/  @P3 STG.E.U16 [R24.64], R8 ;  /* 0x0000000818003986 */ /* 0x0001e2000c101504 */
[----:B------:R-:W-:-:S02]  /*1445a0*/  IADD3 R0, R4, c[0x0][0x198], RZ ;  /* 0x0000660004007a10 */ /* 0x000fc40007ffe0ff */
[----:B------:R-:W-:Y:S01]  /*1445b0*/  ISETP.LT.AND P4, PT, R16, c[0x0][0x17c], !P0 ;  /* 0x00005f0010007a0c */ /* 0x000fe20004781270 */
[----:B---3--:R1:W-:Y:S01]  /*1445c0*/  @P5 STG.E.U16 [R26.64], R29 ;  /* 0x0000001d1a005986 */ /* 0x0083e2000c101504 */
[----:B----4-:R-:W-:Y:S02]  /*1445d0*/  ISETP.LT.AND P3, PT, R20, c[0x0][0x17c], !P0 ;  /* 0x00005f0014007a0c */ /* 0x010fe40004761270 */
[CC--:B0-----:R-:W-:Y:S01]  /*1445e0*/  LEA R24, P6, R4.reuse, R2.reuse, 0x1 ;  /* 0x0000000204187211 */ /* 0x0c1fe200078c08ff */
[----:B------:R-:W2:Y:S03]  /*1445f0*/  LDL.LU R16, [R1+0x4630] ;  /* 0x0046300001107983 */ /* 0x000ea60000300800 */
[----:B------:R-:W-:Y:S01]  /*144600*/  LEA.HI.X.SX32 R25, R4, R3, 0x1, P6 ;  /* 0x0000000304197211 */ /* 0x000fe200030f0eff */
[----:B------:R-:W3:Y:S01]  /*144610*/  LDL.LU R20, [R1+0x4634] ;  /* 0x0046340001147983 */ /* 0x000ee20000300800 */
[----:B-1----:R-:W-:-:S02]  /*144620*/  LEA R26, P6, R0, R2, 0x1 ;  /* 0x00000002001a7211 */ /* 0x002fc400078c08ff */
[----:B------:R-:W-:Y:S02]  /*144630*/  ISETP.LT.AND P5, PT, R28, c[0x0][0x17c], !P0 ;  /* 0x00005f001c007a0c */ /* 0x000fe400047a1270 */
[----:B------:R-:W-:Y:S01]  /*144640*/  PRMT R8, R29, 0x7632, R8 ;  /* 0x000076321d087816 */ /* 0x000fe20000000008 */
[----:B------:R-:W4:Y:S01]  /*144650*/  LDL.LU R28, [R1+0x4638] ;  /* 0x00463800011c7983 */ /* 0x000f220000300800 */
[C---:B------:R-:W-:Y:S02]  /*144660*/  IADD3 R4, R0.reuse, c[0x0][0x198], RZ ;  /* 0x0000660000047a10 */ /* 0x040fe40007ffe0ff */
[----:B------:R-:W-:Y:S01]  /*144670*/  LEA.HI.X.SX32 R27, R0, R3, 0x1, P6 ;  /* 0x00000003001b7211 */ /* 0x000fe200030f0eff */
[----:B------:R-:W3:Y:S04]  /*144680*/  LDL.LU R29, [R1+0xa4] ;  /* 0x0000a400011d7983 */ /* 0x000ee80000300800 */
[----:B------:R-:W3:Y:S04]  /*144690*/  LDL.LU R0, [R1+0x74] ;  /* 0x0000740001007983 */ /* 0x000ee80000300800 */
[----:B------:R0:W-:Y:S02]  /*1446a0*/  @P2 STG.E.U16 [R24.64], R8 ;  /* 0x0000000818002986 */ /* 0x0001e4000c101504 */
[----:B0-----:R-:W-:-:S02]  /*1446b0*/  LEA R24, P6, R4, R2, 0x1 ;  /* 0x0000000204187211 */ /* 0x001fc400078c08ff */
[----:B--2---:R-:W-:Y:S02]  /*1446c0*/  ISETP.LT.AND P2, PT, R16, c[0x0][0x17c], !P0 ;  /* 0x00005f0010007a0c */ /* 0x004fe40004741270 */
[----:B------:R-:W2:Y:S01]  /*1446d0*/  LDL.LU R16, [R1+0x463c] ;  /* 0x00463c0001107983 */ /* 0x000ea20000300800 */
[----:B---3--:R-:W-:Y:S01]  /*1446e0*/  IMAD.MOV.U32 R25, RZ, RZ, R0 ;  /* 0x000000ffff197224 */ /* 0x008fe200078e0000 */
[----:B------:R-:W-:-:S04]  /*1446f0*/  IADD3 R0, R4, c[0x0][0x198], RZ ;  /* 0x0000660004007a10 */ /* 0x000fc80007ffe0ff */
[----:B------:R0:W-:Y:S01]  /*144700*/  @P1 STG.E.U16 [R26.64], R25 ;  /* 0x000000191a001986 */ /* 0x0001e2000c101504 */
[----:B------:R-:W-:-:S03]  /*144710*/  ISETP.LT.AND P1, PT, R20, c[0x0][0x17c], !P0 ;  /* 0x00005f0014007a0c */ /* 0x000fc60004721270 */
[----:B------:R-:W3:Y:S01]  /*144720*/  LDL.LU R20, [R1+0x4640] ;  /* 0x0046400001147983 */ /* 0x000ee20000300800 */
[----:B0-----:R-:W-:Y:S01]  /*144730*/  IMAD.MOV.U32 R27, RZ, RZ, R25 ;  /* 0x000000ffff1b7224 */ /* 0x001fe200078e0019 */
[-C--:B------:R-:W-:Y:S02]  /*144740*/  LEA.HI.X.SX32 R25, R4, R3.reuse, 0x1, P6 ;  /* 0x0000000304197211 */ /* 0x080fe400030f0eff */
[C---:B------:R-:W-:Y:S02]  /*144750*/  LEA R26, P6, R0.reuse, R2, 0x1 ;  /* 0x00000002001a7211 */ /* 0x040fe400078c08ff */
[----:B------:R-:W-:Y:S02]  /*144760*/  PRMT R8, R27, 0x7632, R8 ;  /* 0x000076321b087816 */ /* 0x000fe40000000008 */
[C---:B------:R-:W-:Y:S02]  /*144770*/  IADD3 R4, R0.reuse, c[0x0][0x198], RZ ;  /* 0x0000660000047a10 */ /* 0x040fe40007ffe0ff */
[----:B------:R-:W-:-:S02]  /*144780*/  LEA.HI.X.SX32 R27, R0, R3, 0x1, P6 ;  /* 0x00000003001b7211 */ /* 0x000fc400030f0eff */
[----:B------:R-:W2:Y:S04]  /*144790*/  LDL.LU R0, [R1+0x14] ;  /* 0x0000140001007983 */ /* 0x000ea80000300800 */
[----:B------:R0:W-:Y:S01]  /*1447a0*/  @P4 STG.E.U16 [R24.64], R8 ;  /* 0x0000000818004986 */ /* 0x0001e2000c101504 */
[----:B----4-:R-:W-:-:S03]  /*1447b0*/  ISETP.LT.AND P4, PT, R28, c[0x0][0x17c], !P0 ;  /* 0x00005f001c007a0c */ /* 0x010fc60004781270 */
[----:B------:R-:W4:Y:S01]  /*1447c0*/  LDL.LU R28, [R1+0x4644] ;  /* 0x00464400011c7983 */ /* 0x000f220000300800 */
[C---:B0-----:R-:W-:Y:S01]  /*1447d0*/  LEA R24, P6, R4.reuse, R2, 0x1 ;  /* 0x0000000204187211 */ /* 0x041fe200078c08ff */
        /* <DEDUP_REMOVED lines=12> */
[----:B------:R1:W-:Y:S01]  /*1448a0*/  @P2 STG.E.U16 [R26.64], R29 ;  /* 0x0000001d1a002986 */ /* 0x0003e2000c101504 */
[----:B---3--:R-:W-:Y:S02]  /*1448b0*/  ISETP.LT.AND P5, PT, R20, c[0x0][0x17c], !P0 ;  /* 0x00005f0014007a0c */ /* 0x008fe400047a1270 */
[CC--:B0-----:R-:W-:Y:S01]  /*1448c0*/  LEA R24, P6, R4.reuse, R2.reuse, 0x1 ;  /* 0x0000000204187211 */ /* 0x0c1fe200078c08ff */
[----:B------:R-:W2:Y:S03]  /*1448d0*/  LDL.LU R16, [R1+0x4648] ;  /* 0x0046480001107983 */ /* 0x000ea60000300800 */
[----:B------:R-:W-:Y:S01]  /*1448e0*/  LEA.HI.X.SX32 R25, R4, R3, 0x1, P6 ;  /* 0x0000000304197211 */ /* 0x000fe200030f0eff */
[----:B------:R-:W3:Y:S01]  /*1448f0*/  LDL.LU R20, [R1+0x464c] ;  /* 0x00464c0001147983 */ /* 0x000ee20000300800 */
[----:B-1----:R-:W-:-:S02]  /*144900*/  LEA R26, P6, R0, R2, 0x1 ;  /* 0x00000002001a7211 */ /* 0x002fc400078c08ff */
[----:B----4-:R-:W-:Y:S02]  /*144910*/  ISETP.LT.AND P2, PT, R28, c[0x0][0x17c], !P0 ;  /* 0x00005f001c007a0c */ /* 0x010fe40004741270 */
        /* <DEDUP_REMOVED lines=71> */
[----:B--2---:R-:W-:-:S05]  /*144d90*/  IMAD.MOV.U32 R25, RZ, RZ, R0 ;  /* 0x000000ffff197224 */ /* 0x004fca00078e0000 */
[----:B------:R0:W-:Y:S01]  /*144da0*/  @P2 STG.E.U16 [R26.64], R25 ;  /* 0x000000191a002986 */ /* 0x0001e2000c101504 */
[----:B------:R-:W-:-:S03]  /*144db0*/  ISETP.LT.AND P2, PT, R16, c[0x0][0x17c], !P0 ;  /* 0x00005f0010007a0c */ /* 0x000fc60004741270 */
[----:B------:R-:W2:Y:S01]  /*144dc0*/  LDL.LU R16, [R1+0x4678] ;  /* 0x0046780001107983 */ /* 0x000ea20000300800 */
[CC--:B------:R-:W-:Y:S02]  /*144dd0*/  LEA R24, P6, R4.reuse, R2.reuse, 0x1 ;  /* 0x0000000204187211 */ /* 0x0c0fe400078c08ff */
[C---:B------:R-:W-:Y:S01]  /*144de0*/  IADD3 R0, R4.reuse, c[0x0][0x198], RZ ;  /* 0x0000660004007a10 */ /* 0x040fe20007ffe0ff */
[----:B0-----:R-:W-:Y:S01]  /*144df0*/  IMAD.MOV.U32 R27, RZ, RZ, R25 ;  /* 0x000000ffff1b7224 */ /* 0x001fe200078e0019 */
[----:B------:R-:W-:Y:S02]  /*144e00*/  LEA.HI.X.SX32 R25, R4, R3, 0x1, P6 ;  /* 0x0000000304197211 */ /* 0x000fe400030f0eff */
[C---:B------:R-:W-:Y:S02]  /*144e10*/  LEA R26, P6, R0.reuse, R2, 0x1 ;  /* 0x00000002001a7211 */ /* 0x040fe400078c08ff */
[----:B------:R-:W-:Y:S02]  /*144e20*/  PRMT R8, R27, 0x7632, R8 ;  /* 0x000076321b087816 */ /* 0x000fe40000000008 */
[----:B------:R-:W-:-:S02]  /*144e30*/  IADD3 R4, R0, c[0x0][0x198], RZ ;  /* 0x0000660000047a10 */ /* 0x000fc40007ffe0ff */
[----:B------:R-:W-:Y:S01]  /*144e40*/  LEA.HI.X.SX32 R27, R0, R3, 0x1, P6 ;  /* 0x00000003001b7211 */ /* 0x000fe200030f0eff */
[----:B------:R0:W-:Y:S01]  /*144e50*/  @P1 STG.E.U16 [R24.64], R8 ;  /* 0x0000000818001986 */ /* 0x0001e2000c101504 */
[----:B---3--:R-:W-:-:S03]  /*144e60*/  ISETP.LT.AND P1, PT, R20, c[0x0][0x17c], !P0 ;  /* 0x00005f0014007a0c */ /* 0x008fc60004721270 */
[----:B------:R-:W3:Y:S01]  /*144e70*/  LDL.LU R20, [R1+0x467c] ;  /* 0x00467c0001147983 */ /* 0x000ee20000300800 */
[C---:B0-----:R-:W-:Y:S02]  /*144e80*/  LEA R24, P6, R4.reuse, R2, 0x1 ;  /* 0x0000000204187211 */ /* 0x041fe400078c08ff */
[----:B------:R-:W-:Y:S02]  /*144e90*/  PRMT R8, R29, 0x7632, R8 ;  /* 0x000076321d087816 */ /* 0x000fe40000000008 */
[----:B------:R-:W-:Y:S01]  /*144ea0*/  LEA.HI.X.SX32 R25, R4, R3, 0x1, P6 ;  /* 0x0000000304197211 */ /* 0x000fe200030f0eff */
[----:B------:R0:W-:Y:S01]  /*144eb0*/  @P4 STG.E.U16 [R26.64], R29 ;  /* 0x0000001d1a004986 */ /* 0x0001e2000c101504 */
[----:B----4-:R-:W-:-:S03]  /*144ec0*/  ISETP.LT.AND P4, PT, R28, c[0x0][0x17c], !P0 ;  /* 0x00005f001c007a0c */ /* 0x010fc60004781270 */
[----:B------:R1:W-:Y:S04]  /*144ed0*/  @P3 STG.E.U16 [R24.64], R8 ;  /* 0x0000000818003986 */ /* 0x0003e8000c101504 */
[----:B------:R-:W4:Y:S01]  /*144ee0*/  LDL.LU R28, [R1+0x4680] ;  /* 0x00468000011c7983 */ /* 0x000f220000300800 */
[----:B--2---:R-:W-:-:S03]  /*144ef0*/  ISETP.LT.AND P3, PT, R16, c[0x0][0x17c], !P0 ;  /* 0x00005f0010007a0c */ /* 0x004fc60004761270 */
[----:B------:R-:W2:Y:S01]  /*144f00*/  LDL.LU R16, [R1+0x4684] ;  /* 0x0046840001107983 */ /* 0x000ea20000300800 */
[----:B------:R-:W-:-:S04]  /*144f10*/  IADD3 R0, R4, c[0x0][0x198], RZ ;  /* 0x0000660004007a10 */ /* 0x000fc80007ffe0ff */
[CC--:B0-----:R-:W-:Y:S02]  /*144f20*/  LEA R26, P6, R0.reuse, R2.reuse, 0x1 ;  /* 0x00000002001a7211 */ /* 0x0c1fe400078c08ff */
[C---:B------:R-:W-:Y:S02]  /*144f30*/  IADD3 R4, R0.reuse, c[0x0][0x198], RZ ;  /* 0x0000660000047a10 */ /* 0x040fe40007ffe0ff */
[-C--:B------:R-:W-:Y:S02]  /*144f40*/  LEA.HI.X.SX32 R27, R0, R3.reuse, 0x1, P6 ;  /* 0x00000003001b7211 */ /* 0x080fe400030f0eff */
[C---:B-1----:R-:W-:Y:S02]  /*144f50*/  LEA R24, P6, R4.reuse, R2, 0x1 ;  /* 0x0000000204187211 */ /* 0x042fe400078c08ff */
[C---:B------:R-:W-:Y:S02]  /*144f60*/  IADD3 R0, R4.reuse, c[0x0][0x198], RZ ;  /* 0x0000660004007a10 */ /* 0x040fe40007ffe0ff */
[----:B------:R-:W-:-:S02]  /*144f70*/  LEA.HI.X.SX32 R25, R4, R3, 0x1, P6 ;  /* 0x0000000304197211 */ /* 0x000fc400030f0eff */
[----:B------:R-:W-:Y:S01]  /*144f80*/  LEA R4, P6, R0, R2, 0x1 ;  /* 0x0000000200047211 */ /* 0x000fe200078c08ff */
[----:B------:R0:W-:Y:S01]  /*144f90*/  @P5 STG.E.U16 [R26.64], R5 ;  /* 0x000000051a005986 */ /* 0x0001e2000c101504 */
[----:B------:R-:W-:Y:S02]  /*144fa0*/  PRMT R12, R5, 0x7632, R12 ;  /* 0x00007632050c7816 */ /* 0x000fe4000000000c */
[----:B---3--:R-:W-:Y:S02]  /*144fb0*/  ISETP.LT.AND P5, PT, R20, c[0x0][0x17c], !P0 ;  /* 0x00005f0014007a0c */ /* 0x008fe400047a1270 */
[----:B------:R-:W3:Y:S01]  /*144fc0*/  LDL.LU R20, [R1+0x4688] ;  /* 0x0046880001147983 */ /* 0x000ee20000300800 */
[----:B0-----:R-:W-:-:S03]  /*144fd0*/  LEA.HI.X.SX32 R5, R0, R3, 0x1, P6 ;  /* 0x0000000300057211 */ /* 0x001fc600030f0eff */
[----:B------:R0:W-:Y:S04]  /*144fe0*/  @P2 STG.E.U16 [R24.64], R12 ;  /* 0x0000000c18002986 */ /* 0x0001e8000c101504 */
[----:B------:R1:W-:Y:S04]  /*144ff0*/  @P1 STG.E.U16 [R4.64], R9 ;  /* 0x0000000904001986 */ /* 0x0003e8000c101504 */
[----:B------:R-:W4:Y:S01]  /*145000*/  LDL.LU R27, [R1+0x468c] ;  /* 0x00468c00011b7983 */ /* 0x000f220000300800 */
[----:B--2---:R-:W-:-:S03]  /*145010*/  ISETP.LT.AND P1, PT, R16, c[0x0][0x17c], !P0 ;  /* 0x00005f0010007a0c */ /* 0x004fc60004721270 */
[----:B------:R-:W2:Y:S01]  /*145020*/  LDL.LU R16, [R1+0x4690] ;  /* 0x0046900001107983 */ /* 0x000ea20000300800 */
[----:B------:R-:W-:-:S03]  /*145030*/  IADD3 R8, R0, c[0x0][0x198], RZ ;  /* 0x0000660000087a10 */ /* 0x000fc60007ffe0ff */
[----:B------:R-:W4:Y:S01]  /*145040*/  LDL.LU R26, [R1+0x4694] ;  /* 0x00469400011a7983 */ /* 0x000f220000300800 */
        /* <DEDUP_REMOVED lines=8> */
[C---:B------:R-:W-:Y:S02]  /*1450d0*/  IADD3 R0, R9.reuse, c[0x0][0x198], RZ ;  /* 0x0000660009007a10 */ /* 0x040fe40007ffe0ff */
[----:B---3--:R-:W-:Y:S01]  /*1450e0*/  ISETP.LT.AND P4, PT, R20, c[0x0][0x17c], !P0 ;  /* 0x00005f0014007a0c */ /* 0x008fe20004781270 */
[----:B------:R1:W-:Y:S04]  /*1450f0*/  @P3 STG.E.U16 [R4.64], R13 ;  /* 0x0000000d04003986 */ /* 0x0003e8000c101504 */
[----:B------:R-:W3:Y:S01]  /*145100*/  LDL.LU R20, [R1+0x4698] ;  /* 0x0046980001147983 */ /* 0x000ee20000300800 */
[----:B0-----:R-:W-:-:S03]  /*145110*/  LEA R8, P6, R9, R2, 0x1 ;  /* 0x0000000209087211 */ /* 0x001fc600078c08ff */
[----:B------:R-:W3:Y:S01]  /*145120*/  LDL.LU R29, [R1+0x58] ;  /* 0x00005800011d7983 */ /* 0x000ee20000300800 */
[----:B------:R-:W-:Y:S02]  /*145130*/  LEA.HI.X.SX32 R9, R9, R3, 0x1, P6 ;  /* 0x0000000309097211 */ /* 0x000fe400030f0eff */
[----:B-1----:R-:W-:-:S05]  /*145140*/  PRMT R13, R13, 0x7632, R13 ;  /* 0x000076320d0d7816 */ /* 0x002fca000000000d */
[----:B------:R0:W-:Y:S01]  /*145150*/  @P5 STG.E.U16 [R8.64], R13 ;  /* 0x0000000d08005986 */ /* 0x0001e2000c101504 */
[----:B--2---:R-:W-:-:S03]  /*145160*/  ISETP.LT.AND P5, PT, R16, c[0x0][0x17c], !P0 ;  /* 0x00005f0010007a0c */ /* 0x004fc600047a1270 */
[----:B------:R-:W2:Y:S04]  /*145170*/  LDL.LU R16, [R1+0x469c] ;  /* 0x00469c0001107983 */ /* 0x000ea80000300800 */
[----:B------:R-:W2:Y:S01]  /*145180*/  LDL.LU R24, [R1+0x46a0] ;  /* 0x0046a00001187983 */ /* 0x000ea20000300800 */
[----:B----4-:R-:W-:Y:S02]  /*145190*/  ISETP.LT.AND P2, PT, R28, c[0x0][0x17c], !P0 ;  /* 0x00005f001c007a0c */ /* 0x010fe40004741270 */
[CC--:B------:R-:W-:Y:S01]  /*1451a0*/  LEA R4, P6, R0.reuse, R2.reuse, 0x1 ;  /* 0x0000000200047211 */ /* 0x0c0fe200078c08ff */
[----:B------:R-:W4:Y:S01]  /*1451b0*/  LDL.LU R28, [R1+0x48] ;  /* 0x00004800011c7983 */ /* 0x000f220000300800 */
[C---:B------:R-:W-:Y:S02]  /*1451c0*/  IADD3 R12, R0.reuse, c[0x0][0x198], RZ ;  /* 0x00006600000c7a10 */ /* 0x040fe40007ffe0ff */
[----:B------:R-:W-:Y:S01]  /*1451d0*/  LEA.HI.X.SX32 R5, R0, R3, 0x1, P6 ;  /* 0x0000000300057211 */ /* 0x000fe200030f0eff */
[----:B------:R-:W4:Y:S01]  /*1451e0*/  LDL.LU R25, [R1+0x46a4] ;  /* 0x0046a40001197983 */ /* 0x000f220000300800 */
[----:B0-----:R-:W-:-:S02]  /*1451f0*/  LEA R8, P6, R12, R2, 0x1 ;  /* 0x000000020c087211 */ /* 0x001fc400078c08ff */
[C---:B------:R-:W-:Y:S02]  /*145200*/  IADD3 R0, R12.reuse, c[0x0][0x198], RZ ;  /* 0x000066000c007a10 */ /* 0x040fe40007ffe0ff */
[----:B------:R-:W-:Y:S01]  /*145210*/  LEA.HI.X.SX32 R9, R12, R3, 0x1, P6 ;  /* 0x000000030c097211 */ /* 0x000fe200030f0eff */
[----:B------:R0:W-:Y:S01]  /*145220*/  @P2 STG.E.U16 [R4.64], R17 ;  /* 0x0000001104002986 */ /* 0x0001e2000c101504 */
[----:B------:R-:W-:Y:S02]  /*145230*/  ISETP.LT.AND P3, PT, R27, c[0x0][0x17c], !P0 ;  /* 0x00005f001b007a0c */ /* 0x000fe40004761270 */
[C---:B------:R-:W-:Y:S02]  /*145240*/  IADD3 R12, R0.reuse, c[0x0][0x198], RZ ;  /* 0x00006600000c7a10 */ /* 0x040fe40007ffe0ff */
[----:B0-----:R-:W-:Y:S02]  /*145250*/  PRMT R17, R17, 0x7632, R17 ;  /* 0x0000763211117816 */ /* 0x001fe40000000011 */
[----:B------:R-:W-:-:S03]  /*145260*/  LEA R4, P6, R0, R2, 0x1 ;  /* 0x0000000200047211 */ /* 0x000fc600078c08ff */
[----:B------:R0:W-:Y:S01]  /*145270*/  @P1 STG.E.U16 [R8.64], R17 ;  /* 0x0000001108001986 */ /* 0x0001e2000c101504 */
[----:B------:R-:W-:Y:S02]  /*145280*/  LEA.HI.X.SX32 R5, R0, R3, 0x1, P6 ;  /* 0x0000000300057211 */ /* 0x000fe400030f0eff */
[----:B---3--:R-:W-:Y:S02]  /*145290*/  ISETP.LT.AND P1, PT, R20, c[0x0][0x17c], !P0 ;  /* 0x00005f0014007a0c */ /* 0x008fe40004721270 */
[----:B------:R-:W3:Y:S04]  /*1452a0*/  LDL.LU R20, [R1+0x46a8] ;  /* 0x0046a80001147983 */ /* 0x000ee80000300800 */
[----:B------:R1:W-:Y:S01]  /*1452b0*/  @P4 STG.E.U16 [R4.64], R21 ;  /* 0x0000001504004986 */ /* 0x0003e2000c101504 */
[----:B0-----:R-:W-:-:S04]  /*1452c0*/  LEA R8, P6, R12, R2, 0x1 ;  /* 0x000000020c087211 */ /* 0x001fc800078c08ff */
[----:B------:R-:W-:Y:S02]  /*1452d0*/  LEA.HI.X.SX32 R9, R12, R3, 0x1, P6 ;  /* 0x000000030c097211 */ /* 0x000fe400030f0eff */
[----:B-1----:R-:W-:-:S05]  /*1452e0*/  PRMT R21, R21, 0x7632, R21 ;  /* 0x0000763215157816 */ /* 0x002fca0000000015 */
[----:B------:R0:W-:Y:S01]  /*1452f0*/  @P3 STG.E.U16 [R8.64], R21 ;  /* 0x0000001508003986 */ /* 0x0001e2000c101504 */
[----:B--2---:R-:W-:-:S03]  /*145300*/  ISETP.LT.AND P4, PT, R16, c[0x0][0x17c], !P0 ;  /* 0x00005f0010007a0c */ /* 0x004fc60004781270 */
[----:B------:R-:W2:Y:S01]  /*145310*/  LDL.LU R16, [R1+0x78] ;  /* 0x0000780001107983 */ /* 0x000ea20000300800 */
[----:B------:R-:W-:-:S03]  /*145320*/  ISETP.LT.AND P3, PT, R24, c[0x0][0x17c], !P0 ;  /* 0x00005f0018007a0c */ /* 0x000fc60004761270 */
[----:B------:R-:W2:Y:S04]  /*145330*/  LDL.LU R24, [R1+0x46ac] ;  /* 0x0046ac0001187983 */ /* 0x000ea80000300800 */
[----:B------:R-:W2:Y:S01]  /*145340*/  LDL.LU R17, [R1+0x46b0] ;  /* 0x0046b00001117983 */ /* 0x000ea20000300800 */
[----:B------:R-:W-:Y:S02]  /*145350*/  IADD3 R0, R12, c[0x0][0x198], RZ ;  /* 0x000066000c007a10 */ /* 0x000fe40007ffe0ff */
[----:B------:R-:W-:Y:S02]  /*145360*/  ISETP.LT.AND P2, PT, R26, c[0x0][0x17c], !P0 ;  /* 0x00005f001a007a0c */ /* 0x000fe40004741270 */
[C---:B------:R-:W-:Y:S02]  /*145370*/  LEA R4, P6, R0.reuse, R2, 0x1 ;  /* 0x0000000200047211 */ /* 0x040fe400078c08ff */
[----:B------:R-:W-:-:S02]  /*145380*/  IADD3 R12, R0, c[0x0][0x198], RZ ;  /* 0x00006600000c7a10 */ /* 0x000fc40007ffe0ff */
[-C--:B------:R-:W-:Y:S02]  /*145390*/  LEA.HI.X.SX32 R5, R0, R3.reuse, 0x1, P6 ;  /* 0x0000000300057211 */ /* 0x080fe400030f0eff */
[C---:B0-----:R-:W-:Y:S02]  /*1453a0*/  LEA R8, P6, R12.reuse, R2, 0x1 ;  /* 0x000000020c087211 */ /* 0x041fe400078c08ff */
[C---:B------:R-:W-:Y:S01]  /*1453b0*/  IADD3 R0, R12.reuse, c[0x0][0x198], RZ ;  /* 0x000066000c007a10 */ /* 0x040fe20007ffe0ff */
[----:B------:R0:W-:Y:S01]  /*1453c0*/  @P5 STG.E.U16 [R4.64], R29 ;  /* 0x0000001d04005986 */ /* 0x0001e2000c101504 */
[----:B------:R-:W-:Y:S02]  /*1453d0*/  LEA.HI.X.SX32 R9, R12, R3, 0x1, P6 ;  /* 0x000000030c097211 */ /* 0x000fe400030f0eff */
[----:B------:R-:W-:Y:S02]  /*1453e0*/  PRMT R13, R29, 0x7632, R13 ;  /* 0x000076321d0d7816 */ /* 0x000fe4000000000d */
[----:B------:R-:W-:-:S03]  /*1453f0*/  IADD3 R12, R0, c[0x0][0x198], RZ ;  /* 0x00006600000c7a10 */ /* 0x000fc60007ffe0ff */
[----:B------:R1:W-:Y:S01]  /*145400*/  @P2 STG.E.U16 [R8.64], R13 ;  /* 0x0000000d08002986 */ /* 0x0003e2000c101504 */
[----:B0-----:R-:W-:-:S04]  /*145410*/  LEA R4, P6, R0, R2, 0x1 ;  /* 0x0000000200047211 */ /* 0x001fc800078c08ff */
[-C--:B------:R-:W-:Y:S02]  /*145420*/  LEA.HI.X.SX32 R5, R0, R3.reuse, 0x1, P6 ;  /* 0x0000000300057211 */ /* 0x080fe400030f0eff */
[C---:B------:R-:W-:Y:S02]  /*145430*/  IADD3 R0, R12.reuse, c[0x0][0x198], RZ ;  /* 0x000066000c007a10 */ /* 0x040fe40007ffe0ff */
[----:B-1----:R-:W-:Y:S01]  /*145440*/  LEA R8, P6, R12, R2, 0x1 ;  /* 0x000000020c087211 */ /* 0x002fe200078c08ff */
[----:B----4-:R0:W-:Y:S01]  /*145450*/  @P1 STG.E.U16 [R4.64], R28 ;  /* 0x0000001c04001986 */ /* 0x0101e2000c101504 */
[----:B---3--:R-:W-:Y:S02]  /*145460*/  ISETP.LT.AND P2, PT, R20, c[0x0][0x17c], !P0 ;  /* 0x00005f0014007a0c */ /* 0x008fe40004741270 */
[----:B------:R-:W-:Y:S01]  /*145470*/  LEA.HI.X.SX32 R9, R12, R3, 0x1, P6 ;  /* 0x000000030c097211 */ /* 0x000fe200030f0eff */
[----:B------:R-:W3:Y:S01]  /*145480*/  LDL.LU R20, [R1+0x46b4] ;  /* 0x0046b40001147983 */ /* 0x000ee20000300800 */
[----:B------:R-:W-:-:S03]  /*145490*/  PRMT R13, R28, 0x7632, R13 ;  /* 0x000076321c0d7816 */ /* 0x000fc6000000000d */
[----:B------:R-:W4:Y:S01]  /*1454a0*/  LDL.LU R29, [R1+0x18] ;  /* 0x00001800011d7983 */ /* 0x000f220000300800 */
[----:B0-----:R-:W-:-:S03]  /*1454b0*/  LEA R4, P6, R0, R2, 0x1 ;  /* 0x0000000200047211 */ /* 0x001fc600078c08ff */
[----:B------:R-:W4:Y:S01]  /*1454c0*/  LDL.LU R21, [R1+0x46b8] ;  /* 0x0046b80001157983 */ /* 0x000f220000300800 */
[----:B------:R-:W-:-:S03]  /*1454d0*/  LEA.HI.X.SX32 R5, R0, R3, 0x1, P6 ;  /* 0x0000000300057211 */ /* 0x000fc600030f0eff */
[----:B------:R0:W-:Y:S04]  /*1454e0*/  @P4 STG.E.U16 [R8.64], R13 ;  /* 0x0000000d08004986 */ /* 0x0001e8000c101504 */
[----:B------:R-:W4:Y:S04]  /*1454f0*/  LDL.LU R28, [R1+0xa8] ;  /* 0x0000a800011c7983 */ /* 0x000f280000300800 */
[----:B--2---:R1:W-:Y:S01]  /*145500*/  @P3 STG.E.U16 [R4.64], R16 ;  /* 0x0000001004003986 */ /* 0x0043e2000c101504 */
[----:B0-----:R-:W-:Y:S02]  /*145510*/  PRMT R13, R16, 0x7632, R13 ;  /* 0x00007632100d7816 */ /* 0x001fe4000000000d */
[----:B------:R-:W-:-:S02]  /*145520*/  ISETP.LT.AND P4, PT, R17, c[0x0][0x17c], !P0 ;  /* 0x00005f0011007a0c */ /* 0x000fc40004781270 */
[----:B------:R-:W2:Y:S04]  /*145530*/  LDL.LU R17, [R1+0x46bc] ;  /* 0x0046bc0001117983 */ /* 0x000ea80000300800 */
[----:B-1----:R-:W2:Y:S01]  /*145540*/  LDL.LU R16, [R1+0x46c0] ;  /* 0x0046c00001107983 */ /* 0x002ea20000300800 */
[----:B------:R-:W-:Y:S02]  /*145550*/  ISETP.LT.AND P5, PT, R25, c[0x0][0x17c], !P0 ;  /* 0x00005f0019007a0c */ /* 0x000fe400047a1270 */
        /* <DEDUP_REMOVED lines=9> */
[----:B0-----:R-:W-:Y:S02]  /*1455f0*/  LEA R8, P6, R12, R2, 0x1 ;  /* 0x000000020c087211 */ /* 0x001fe400078c08ff */
[----:B---3--:R-:W-:Y:S02]  /*145600*/  ISETP.LT.AND P3, PT, R20, c[0x0][0x17c], !P0 ;  /* 0x00005f0014007a0c */ /* 0x008fe40004761270 */
[----:B------:R-:W3:Y:S01]  /*145610*/  LDL.LU R20, [R1+0x98] ;  /* 0x0000980001147983 */ /* 0x000ee20000300800 */
[----:B------:R-:W-:-:S03]  /*145620*/  LEA.HI.X.SX32 R9, R12, R3, 0x1, P6 ;  /* 0x000000030c097211 */ /* 0x000fc600030f0eff */
[----:B------:R-:W3:Y:S01]  /*145630*/  LDL.LU R24, [R1+0x46c4] ;  /* 0x0046c40001187983 */ /* 0x000ee20000300800 */
[----:B----4-:R-:W-:Y:S02]  /*145640*/  PRMT R13, R29, 0x7632, R13 ;  /* 0x000076321d0d7816 */ /* 0x010fe4000000000d */
[----:B------:R-:W-:Y:S02]  /*145650*/  ISETP.LT.AND P5, PT, R21, c[0x0][0x17c], !P0 ;  /* 0x00005f0015007a0c */ /* 0x000fe400047a1270 */
[----:B------:R-:W4:Y:S04]  /*145660*/  LDL.LU R21, [R1+0x46c8] ;  /* 0x0046c80001157983 */ /* 0x000f280000300800 */
[----:B------:R0:W-:Y:S04]  /*145670*/  @P2 STG.E.U16 [R4.64], R29 ;  /* 0x0000001d04002986 */ /* 0x0001e8000c101504 */
[----:B------:R1:W-:Y:S04]  /*145680*/  @P1 STG.E.U16 [R8.64], R13 ;  /* 0x0000000d08001986 */ /* 0x0003e8000c101504 */
[----:B0-----:R-:W3:Y:S01]  /*145690*/  LDL.LU R29, [R1+0x88] ;  /* 0x00008800011d7983 */ /* 0x001ee20000300800 */
[----:B--2---:R-:W-:-:S02]  /*1456a0*/  ISETP.LT.AND P2, PT, R17, c[0x0][0x17c], !P0 ;  /* 0x00005f0011007a0c */ /* 0x004fc40004741270 */
[----:B------:R-:W-:Y:S02]  /*1456b0*/  ISETP.LT.AND P1, PT, R16, c[0x0][0x17c], !P0 ;  /* 0x00005f0010007a0c */ /* 0x000fe40004721270 */
[----:B------:R-:W2:Y:S04]  /*1456c0*/  LDL.LU R16, [R1+0x46cc] ;  /* 0x0046cc0001107983 */ /* 0x000ea80000300800 */
[----:B------:R-:W2:Y:S01]  /*1456d0*/  LDL.LU R17, [R1+0x46d0] ;  /* 0x0046d00001117983 */ /* 0x000ea20000300800 */
        /* <DEDUP_REMOVED lines=9> */
[----:B------:R-:W-:-:S03]  /*145770*/  IADD3 R12, R0, c[0x0][0x198], RZ ;  /* 0x00006600000c7a10 */ /* 0x000fc60007ffe0ff */
[----:B------:R1:W-:Y:S01]  /*145780*/  @P3 STG.E.U16 [R8.64], R13 ;  /* 0x0000000d08003986 */ /* 0x0003e2000c101504 */
[----:B0-----:R-:W-:-:S04]  /*145790*/  LEA R4, P6, R0, R2, 0x1 ;  /* 0x0000000200047211 */ /* 0x001fc800078c08ff */
[-C--:B------:R-:W-:Y:S02]  /*1457a0*/  LEA.HI.X.SX32 R5, R0, R3.reuse, 0x1, P6 ;  /* 0x0000000300057211 */ /* 0x080fe400030f0eff */
[C---:B-1----:R-:W-:Y:S02]  /*1457b0*/  LEA R8, P6, R12.reuse, R2, 0x1 ;  /* 0x000000020c087211 */ /* 0x042fe400078c08ff */
[----:B----4-:R-:W-:Y:S02]  /*1457c0*/  ISETP.LT.AND P3, PT, R21, c[0x0][0x17c], !P0 ;  /* 0x00005f0015007a0c */ /* 0x010fe40004761270 */
[----:B------:R-:W4:Y:S01]  /*1457d0*/  LDL.LU R21, [R1+0x46d4] ;  /* 0x0046d40001157983 */ /* 0x000f220000300800 */
[----:B------:R-:W-:-:S03]  /*1457e0*/  LEA.HI.X.SX32 R9, R12, R3, 0x1, P6 ;  /* 0x000000030c097211 */ /* 0x000fc600030f0eff */
[----:B------:R-:W4:Y:S01]  /*1457f0*/  LDL.LU R28, [R1+0x8] ;  /* 0x00000800011c7983 */ /* 0x000f220000300800 */
[----:B---3--:R-:W-:-:S03]  /*145800*/  PRMT R13, R20, 0x7632, R13 ;  /* 0x00007632140d7816 */ /* 0x008fc6000000000d */
[----:B------:R0:W-:Y:S01]  /*145810*/  @P5 STG.E.U16 [R4.64], R20 ;  /* 0x0000001404005986 */ /* 0x0001e2000c101504 */
[----:B------:R-:W-:-:S03]  /*145820*/  ISETP.LT.AND P4, PT, R24, c[0x0][0x17c], !P0 ;  /* 0x00005f0018007a0c */ /* 0x000fc60004781270 */
[----:B------:R1:W-:Y:S04]  /*145830*/  @P2 STG.E.U16 [R8.64], R13 ;  /* 0x0000000d08002986 */ /* 0x0003e8000c101504 */
[----:B0-----:R-:W3:Y:S01]  /*145840*/  LDL.LU R20, [R1+0x46d8] ;  /* 0x0046d80001147983 */ /* 0x001ee20000300800 */
[----:B--2---:R-:W-:-:S03]  /*145850*/  ISETP.LT.AND P5, PT, R16, c[0x0][0x17c], !P0 ;  /* 0x00005f0010007a0c */ /* 0x004fc600047a1270 */
[----:B------:R-:W2:Y:S01]  /*145860*/  LDL.LU R16, [R1+0x68] ;  /* 0x0000680001107983 */ /* 0x000ea20000300800 */
[----:B------:R-:W-:-:S03]  /*145870*/  ISETP.LT.AND P2, PT, R17, c[0x0][0x17c], !P0 ;  /* 0x00005f0011007a0c */ /* 0x000fc60004741270 */
        /* <DEDUP_REMOVED lines=13> */
[----:B0-----:R-:W-:-:S03]  /*145950*/  LEA R4, P6, R0, R2, 0x1 ;  /* 0x0000000200047211 */ /* 0x001fc600078c08ff */
[----:B------:R-:W2:Y:S01]  /*145960*/  LDL.LU R29, [R1+0x38] ;  /* 0x00003800011d7983 */ /* 0x000ea20000300800 */
[-C--:B------:R-:W-:Y:S02]  /*145970*/  LEA.HI.X.SX32 R5, R0, R3.reuse, 0x1, P6 ;  /* 0x0000000300057211 */ /* 0x080fe400030f0eff */
[C---:B------:R-:W-:Y:S02]  /*145980*/  IADD3 R0, R12.reuse, c[0x0][0x198], RZ ;  /* 0x000066000c007a10 */ /* 0x040fe40007ffe0ff */
[CC--:B-1----:R-:W-:Y:S02]  /*145990*/  LEA R8, P6, R12.reuse, R2.reuse, 0x1 ;  /* 0x000000020c087211 */ /* 0x0c2fe400078c08ff */
[----:B----4-:R-:W-:Y:S01]  /*1459a0*/  ISETP.LT.AND P1, PT, R21, c[0x0][0x17c], !P0 ;  /* 0x00005f0015007a0c */ /* 0x010fe20004721270 */
[----:B------:R0:W-:Y:S01]  /*1459b0*/  @P3 STG.E.U16 [R4.64], R28 ;  /* 0x0000001c04003986 */ /* 0x0001e2000c101504 */
[----:B------:R-:W-:Y:S02]  /*1459c0*/  LEA.HI.X.SX32 R9, R12, R3, 0x1, P6 ;  /* 0x000000030c097211 */ /* 0x000fe400030f0eff */
[----:B------:R-:W-:Y:S01]  /*1459d0*/  PRMT R13, R28, 0x7632, R13 ;  /* 0x000076321c0d7816 */ /* 0x000fe2000000000d */
[----:B------:R-:W4:Y:S01]  /*1459e0*/  LDL.LU R21, [R1+0x46e4] ;  /* 0x0046e40001157983 */ /* 0x000f220000300800 */
[----:B0-----:R-:W-:-:S03]  /*1459f0*/  LEA R4, P6, R0, R2, 0x1 ;  /* 0x0000000200047211 */ /* 0x001fc600078c08ff */
[----:B------:R0:W-:Y:S01]  /*145a00*/  @P5 STG.E.U16 [R8.64], R13 ;  /* 0x0000000d08005986 */ /* 0x0001e2000c101504 */
[----:B------:R-:W-:Y:S02]  /*145a10*/  LEA.HI.X.SX32 R5, R0, R3, 0x1, P6 ;  /* 0x0000000300057211 */ /* 0x000fe400030f0eff */
[----:B---3--:R-:W-:Y:S02]  /*145a20*/  ISETP.LT.AND P4, PT, R20, c[0x0][0x17c], !P0 ;  /* 0x00005f0014007a0c */ /* 0x008fe40004781270 */
[----:B------:R-:W3:Y:S04]  /*145a30*/  LDL.LU R20, [R1+0x46e8] ;  /* 0x0046e80001147983 */ /* 0x000ee80000300800 */
[----:B------:R-:W3:Y:S04]  /*145a40*/  LDL.LU R28, [R1+0x28] ;  /* 0x00002800011c7983 */ /* 0x000ee80000300800 */
[----:B--2---:R1:W-:Y:S01]  /*145a50*/  @P2 STG.E.U16 [R4.64], R16 ;  /* 0x0000001004002986 */ /* 0x0043e2000c101504 */
[----:B0-----:R-:W-:-:S02]  /*145a60*/  PRMT R13, R16, 0x7632, R13 ;  /* 0x00007632100d7816 */ /* 0x001fc4000000000d */
[----:B------:R-:W-:Y:S02]  /*145a70*/  ISETP.LT.AND P5, PT, R17, c[0x0][0x17c], !P0 ;  /* 0x00005f0011007a0c */ /* 0x000fe400047a1270 */
[----:B------:R-:W2:Y:S04]  /*145a80*/  LDL.LU R17, [R1+0x46ec] ;  /* 0x0046ec0001117983 */ /* 0x000ea80000300800 */
[----:B-1----:R-:W2:Y:S01]  /*145a90*/  LDL.LU R16, [R1+0x46f0] ;  /* 0x0046f00001107983 */ /* 0x002ea20000300800 */
[----:B------:R-:W-:Y:S02]  /*145aa0*/  IADD3 R12, R0, c[0x0][0x198], RZ ;  /* 0x00006600000c7a10 */ /* 0x000fe40007ffe0ff */
[----:B------:R-:W-:Y:S01]  /*145ab0*/  ISETP.LT.AND P3, PT, R24, c[0x0][0x17c], !P0 ;  /* 0x00005f0018007a0c */ /* 0x000fe20004761270 */
[----:B------:R-:W2:Y:S01]  /*145ac0*/  LDL.LU R25, [R1+0x46f4] ;  /* 0x0046f40001197983 */ /* 0x000ea20000300800 */
[----:B------:R-:W-:-:S02]  /*145ad0*/  LEA R8, P6, R12, R2, 0x1 ;  /* 0x000000020c087211 */ /* 0x000fc400078c08ff */
[C---:B------:R-:W-:Y:S02]  /*145ae0*/  IADD3 R0, R12.reuse, c[0x0][0x198], RZ ;  /* 0x000066000c007a10 */ /* 0x040fe40007ffe0ff */
[-C--:B------:R-:W-:Y:S02]  /*145af0*/  LEA.HI.X.SX32 R9, R12, R3.reuse, 0x1, P6 ;  /* 0x000000030c097211 */ /* 0x080fe400030f0eff */
[CC--:B------:R-:W-:Y:S02]  /*145b00*/  LEA R4, P6, R0.reuse, R2.reuse, 0x1 ;  /* 0x0000000200047211 */ /* 0x0c0fe400078c08ff */
[C---:B------:R-:W-:Y:S01]  /*145b10*/  IADD3 R12, R0.reuse, c[0x0][0x198], RZ ;  /* 0x00006600000c7a10 */ /* 0x040fe20007ffe0ff */
[----:B------:R0:W-:Y:S01]  /*145b20*/  @P1 STG.E.U16 [R8.64], R13 ;  /* 0x0000000d08001986 */ /* 0x0001e2000c101504 */
[----:B------:R-:W-:Y:S02]  /*145b30*/  LEA.HI.X.SX32 R5, R0, R3, 0x1, P6 ;  /* 0x0000000300057211 */ /* 0x000fe400030f0eff */
[----:B0-----:R-:W-:-:S02]  /*145b40*/  LEA R8, P6, R12, R2, 0x1 ;  /* 0x000000020c087211 */ /* 0x001fc400078c08ff */
[----:B------:R-:W-:Y:S02]  /*145b50*/  PRMT R13, R29, 0x7632, R13 ;  /* 0x000076321d0d7816 */ /* 0x000fe4000000000d */
[----:B------:R-:W-:Y:S02]  /*145b60*/  LEA.HI.X.SX32 R9, R12, R3, 0x1, P6 ;  /* 0x000000030c097211 */ /* 0x000fe400030f0eff */
[----:B----4-:R-:W-:Y:S02]  /*145b70*/  ISETP.LT.AND P2, PT, R21, c[0x0][0x17c], !P0 ;  /* 0x00005f0015007a0c */ /* 0x010fe40004741270 */
[----:B------:R-:W4:Y:S04]  /*145b80*/  LDL.LU R21, [R1+0x46f8] ;  /* 0x0046f80001157983 */ /* 0x000f280000300800 */
[----:B------:R0:W-:Y:S04]  /*145b90*/  @P4 STG.E.U16 [R4.64], R29 ;  /* 0x0000001d04004986 */ /* 0x0001e8000c101504 */
[----:B------:R-:W4:Y:S04]  /*145ba0*/  LDL.LU R24, [R1+0x46fc] ;  /* 0x0046fc0001187983 */ /* 0x000f280000300800 */
[----:B------:R1:W-:Y:S01]  /*145bb0*/  @P3 STG.E.U16 [R8.64], R13 ;  /* 0x0000000d08003986 */ /* 0x0003e2000c101504 */
[----:B---3--:R-:W-:-:S03]  /*145bc0*/  ISETP.LT.AND P1, PT, R20, c[0x0][0x17c], !P0 ;  /* 0x00005f0014007a0c */ /* 0x008fc60004721270 */
[----:B------:R-:W3:Y:S01]  /*145bd0*/  LDL.LU R20, [R1+0x4700] ;  /* 0x0047000001147983 */ /* 0x000ee20000300800 */
[----:B--2---:R-:W-:-:S03]  /*145be0*/  ISETP.LT.AND P3, PT, R16, c[0x0][0x17c], !P0 ;  /* 0x00005f0010007a0c */ /* 0x004fc60004761270 */
[----:B------:R-:W2:Y:S01]  /*145bf0*/  LDL.LU R16, [R1+0x4704] ;  /* 0x0047040001107983 */ /* 0x000ea20000300800 */
        /* <DEDUP_REMOVED lines=9> */
[C---:B------:R-:W-:Y:S02]  /*145c90*/  IADD3 R12, R0.reuse, c[0x0][0x198], RZ ;  /* 0x00006600000c7a10 */ /* 0x040fe40007ffe0ff */
[----:B------:R-:W-:Y:S01]  /*145ca0*/  ISETP.LT.AND P4, PT, R17, c[0x0][0x17c], !P0 ;  /* 0x00005f0011007a0c */ /* 0x000fe20004781270 */
[----:B------:R1:W-:Y:S01]  /*145cb0*/  @P2 STG.E.U16 [R8.64], R13 ;  /* 0x0000000d08002986 */ /* 0x0003e2000c101504 */
[----:B0-----:R-:W-:-:S03]  /*145cc0*/  LEA R4, P6, R0, R2, 0x1 ;  /* 0x0000000200047211 */ /* 0x001fc600078c08ff */
[----:B------:R-:W2:Y:S01]  /*145cd0*/  LDL.LU R17, [R1+0x4708] ;  /* 0x0047080001117983 */ /* 0x000ea20000300800 */
[-C--:B------:R-:W-:Y:S02]  /*145ce0*/  LEA.HI.X.SX32 R5, R0, R3.reuse, 0x1, P6 ;  /* 0x0000000300057211 */ /* 0x080fe400030f0eff */
[C---:B------:R-:W-:Y:S02]  /*145cf0*/  IADD3 R0, R12.reuse, c[0x0][0x198], RZ ;  /* 0x000066000c007a10 */ /* 0x040fe40007ffe0ff */
[C---:B-1----:R-:W-:Y:S01]  /*145d00*/  LEA R8, P6, R12.reuse, R2, 0x1 ;  /* 0x000000020c087211 */ /* 0x042fe200078c08ff */
[----:B------:R0:W-:Y:S03]  /*145d10*/  @P1 STG.E.U16 [R4.64], R6 ;  /* 0x0000000604001986 */ /* 0x0001e6000c101504 */
[----:B------:R-:W-:Y:S02]  /*145d20*/  LEA.HI.X.SX32 R9, R12, R3, 0x1, P6 ;  /* 0x000000030c097211 */ /* 0x000fe400030f0eff */
[----:B----4-:R-:W-:-:S02]  /*145d30*/  ISETP.LT.AND P2, PT, R21, c[0x0][0x17c], !P0 ;  /* 0x00005f0015007a0c */ /* 0x010fc40004741270 */
[----:B------:R-:W4:Y:S01]  /*145d40*/  LDL.LU R21, [R1+0x4710] ;  /* 0x0047100001157983 */ /* 0x000f220000300800 */
[----:B------:R-:W-:-:S03]  /*145d50*/  PRMT R12, R6, 0x7632, R12 ;  /* 0x00007632060c7816 */ /* 0x000fc6000000000c */
[----:B------:R-:W4:Y:S01]  /*145d60*/  LDL.LU R13, [R1+0x470c] ;  /* 0x00470c00010d7983 */ /* 0x000f220000300800 */
[----:B0-----:R-:W-:-:S04]  /*145d70*/  LEA R4, P6, R0, R2, 0x1 ;  /* 0x0000000200047211 */ /* 0x001fc800078c08ff */
[----:B------:R-:W-:Y:S01]  /*145d80*/  LEA.HI.X.SX32 R5, R0, R3, 0x1, P6 ;  /* 0x0000000300057211 */ /* 0x000fe200030f0eff */
[----:B------:R0:W-:Y:S01]  /*145d90*/  @P4 STG.E.U16 [R8.64], R12 ;  /* 0x0000000c08004986 */ /* 0x0001e2000c101504 */
[----:B---3--:R-:W-:-:S03]  /*145da0*/  ISETP.LT.AND P4, PT, R20, c[0x0][0x17c], !P0 ;  /* 0x00005f0014007a0c */ /* 0x008fc60004781270 */
[----:B------:R1:W-:Y:S04]  /*145db0*/  @P3 STG.E.U16 [R4.64], R10 ;  /* 0x0000000a04003986 */ /* 0x0003e8000c101504 */
[----:B------:R-:W3:Y:S01]  /*145dc0*/  LDL.LU R20, [R1+0x4718] ;  /* 0x0047180001147983 */ /* 0x000ee20000300800 */
[----:B--2---:R-:W-:-:S03]  /*145dd0*/  ISETP.LT.AND P3, PT, R16, c[0x0][0x17c], !P0 ;  /* 0x00005f0010007a0c */ /* 0x004fc60004761270 */
[----:B------:R-:W2:Y:S01]  /*145de0*/  LDL.LU R16, [R1+0x4714] ;  /* 0x0047140001107983 */ /* 0x000ea20000300800 */
[----:B------:R-:W-:Y:S02]  /*145df0*/  ISETP.LT.AND P5, PT, R25, c[0x0][0x17c], !P0 ;  /* 0x00005f0019007a0c */ /* 0x000fe400047a1270 */
[----:B------:R-:W-:-:S04]  /*145e00*/  IADD3 R6, R0, c[0x0][0x198], RZ ;  /* 0x0000660000067a10 */ /* 0x000fc80007ffe0ff */
[CC--:B0-----:R-:W-:Y:S02]  /*145e10*/  LEA R8, P6, R6.reuse, R2.reuse, 0x1 ;  /* 0x0000000206087211 */ /* 0x0c1fe400078c08ff */
[C---:B------:R-:W-:Y:S02]  /*145e20*/  IADD3 R0, R6.reuse, c[0x0][0x198], RZ ;  /* 0x0000660006007a10 */ /* 0x040fe40007ffe0ff */
[----:B------:R-:W-:Y:S02]  /*145e30*/  LEA.HI.X.SX32 R9, R6, R3, 0x1, P6 ;  /* 0x0000000306097211 */ /* 0x000fe400030f0eff */
[----:B-1----:R-:W-:Y:S02]  /*145e40*/  PRMT R10, R10, 0x7632, R10 ;  /* 0x000076320a0a7816 */ /* 0x002fe4000000000a */
[C---:B------:R-:W-:Y:S02]  /*145e50*/  LEA R4, P6, R0.reuse, R2, 0x1 ;  /* 0x0000000200047211 */ /* 0x040fe400078c08ff */
[----:B------:R-:W-:-:S02]  /*145e60*/  IADD3 R6, R0, c[0x0][0x198], RZ ;  /* 0x0000660000067a10 */ /* 0x000fc40007ffe0ff */
[----:B------:R-:W-:Y:S01]  /*145e70*/  ISETP.LT.AND P1, PT, R24, c[0x0][0x17c], !P0 ;  /* 0x00005f0018007a0c */ /* 0x000fe20004721270 */
[----:B------:R0:W-:Y:S01]  /*145e80*/  @P5 STG.E.U16 [R8.64], R10 ;  /* 0x0000000a08005986 */ /* 0x0001e2000c101504 */
[----:B------:R-:W-:Y:S02]  /*145e90*/  LEA.HI.X.SX32 R5, R0, R3, 0x1, P6 ;  /* 0x0000000300057211 */ /* 0x000fe400030f0eff */
[C---:B------:R-:W-:Y:S02]  /*145ea0*/  IADD3 R0, R6.reuse, c[0x0][0x198], RZ ;  /* 0x0000660006007a10 */ /* 0x040fe40007ffe0ff */
[----:B------:R-:W-:Y:S01]  /*145eb0*/  ISETP.LT.AND P5, PT, R17, c[0x0][0x17c], !P0 ;  /* 0x00005f0011007a0c */ /* 0x000fe200047a1270 */
[----:B------:R1:W-:Y:S04]  /*145ec0*/  @P2 STG.E.U16 [R4.64], R14 ;  /* 0x0000000e04002986 */ /* 0x0003e8000c101504 */
[----:B------:R-:W3:Y:S01]  /*145ed0*/  LDL.LU R17, [R1+0x471c] ;  /* 0x00471c0001117983 */ /* 0x000ee20000300800 */
[----:B0-----:R-:W-:-:S03]  /*145ee0*/  LEA R8, P6, R6, R2, 0x1 ;  /* 0x0000000206087211 */ /* 0x001fc600078c08ff */
[----:B------:R-:W3:Y:S01]  /*145ef0*/  LDL.LU R10, [R1+0x4720] ;  /* 0x00472000010a7983 */ /* 0x000ee20000300800 */
[-C--:B------:R-:W-:Y:S02]  /*145f00*/  LEA.HI.X.SX32 R9, R6, R3.reuse, 0x1, P6 ;  /* 0x0000000306097211 */ /* 0x080fe400030f0eff */
[----:B-1----:R-:W-:Y:S01]  /*145f10*/  PRMT R14, R14, 0x7632, R14 ;  /* 0x000076320e0e7816 */ /* 0x002fe2000000000e */
[----:B------:R-:W3:Y:S01]  /*145f20*/  LDL.LU R29, [R1+0x5c] ;  /* 0x00005c00011d7983 */ /* 0x000ee20000300800 */
[C---:B------:R-:W-:Y:S02]  /*145f30*/  LEA R4, P6, R0.reuse, R2, 0x1 ;  /* 0x0000000200047211 */ /* 0x040fe400078c08ff */
[C---:B------:R-:W-:Y:S01]  /*145f40*/  IADD3 R6, R0.reuse, c[0x0][0x198], RZ ;  /* 0x0000660000067a10 */ /* 0x040fe20007ffe0ff */
[----:B------:R0:W-:Y:S01]  /*145f50*/  @P1 STG.E.U16 [R8.64], R14 ;  /* 0x0000000e08001986 */ /* 0x0001e2000c101504 */
[----:B------:R-:W-:Y:S02]  /*145f60*/  LEA.HI.X.SX32 R5, R0, R3, 0x1, P6 ;  /* 0x0000000300057211 */ /* 0x000fe400030f0eff */
[----:B----4-:R-:W-:-:S02]  /*145f70*/  ISETP.LT.AND P1, PT, R13, c[0x0][0x17c], !P0 ;  /* 0x00005f000d007a0c */ /* 0x010fc40004721270 */
[----:B------:R-:W4:Y:S04]  /*145f80*/  LDL.LU R13, [R1+0x4724] ;  /* 0x00472400010d7983 */ /* 0x000f280000300800 */
[----:B------:R1:W-:Y:S01]  /*145f90*/  @P4 STG.E.U16 [R4.64], R18 ;  /* 0x0000001204004986 */ /* 0x0003e2000c101504 */
[----:B0-----:R-:W-:-:S04]  /*145fa0*/  LEA R8, P6, R6, R2, 0x1 ;  /* 0x0000000206087211 */ /* 0x001fc800078c08ff */
[----:B------:R-:W-:Y:S02]  /*145fb0*/  LEA.HI.X.SX32 R9, R6, R3, 0x1, P6 ;  /* 0x0000000306097211 */ /* 0x000fe400030f0eff */
[----:B-1----:R-:W-:Y:S02]  /*145fc0*/  PRMT R18, R18, 0x7632, R18 ;  /* 0x0000763212127816 */ /* 0x002fe40000000012 */
[----:B------:R-:W-:Y:S02]  /*145fd0*/  ISETP.LT.AND P2, PT, R21, c[0x0][0x17c], !P0 ;  /* 0x00005f0015007a0c */ /* 0x000fe40004741270 */
[----:B------:R-:W4:Y:S04]  /*145fe0*/  LDL.LU R21, [R1+0x4728] ;  /* 0x0047280001157983 */ /* 0x000f280000300800 */
[----:B------:R0:W-:Y:S04]  /*145ff0*/  @P3 STG.E.U16 [R8.64], R18 ;  /* 0x0000001208003986 */ /* 0x0001e8000c101504 */
[----:B------:R-:W4:Y:S01]  /*146000*/  LDL.LU R28, [R1+0x4c] ;  /* 0x00004c00011c7983 */ /* 0x000f220000300800 */
[----:B--2---:R-:W-:-:S03]  /*146010*/  ISETP.LT.AND P3, PT, R16, c[0x0][0x17c], !P0 ;  /* 0x00005f0010007a0c */ /* 0x004fc60004761270 */
[----:B------:R-:W2:Y:S04]  /*146020*/  LDL.LU R16, [R1+0x472c] ;  /* 0x00472c0001107983 */ /* 0x000ea80000300800 */
        /* <DEDUP_REMOVED lines=9> */
[----:B------:R-:W-:Y:S02]  /*1460c0*/  IADD3 R6, R0, c[0x0][0x198], RZ ;  /* 0x0000660000067a10 */ /* 0x000fe40007ffe0ff */
[----:B---3--:R-:W-:Y:S02]  /*1460d0*/  ISETP.LT.AND P4, PT, R20, c[0x0][0x17c], !P0 ;  /* 0x00005f0014007a0c */ /* 0x008fe40004781270 */
[----:B------:R-:W3:Y:S01]  /*1460e0*/  LDL.LU R20, [R1+0x7c] ;  /* 0x00007c0001147983 */ /* 0x000ee20000300800 */
[----:B0-----:R-:W-:Y:S02]  /*1460f0*/  PRMT R22, R22, 0x7632, R22 ;  /* 0x0000763216167816 */ /* 0x001fe40000000016 */
[----:B------:R-:W-:-:S03]  /*146100*/  LEA R4, P6, R0, R2, 0x1 ;  /* 0x0000000200047211 */ /* 0x000fc600078c08ff */
[----:B------:R0:W-:Y:S01]  /*146110*/  @P2 STG.E.U16 [R8.64], R22 ;  /* 0x0000001608002986 */ /* 0x0001e2000c101504 */
[----:B------:R-:W-:Y:S02]  /*146120*/  LEA.HI.X.SX32 R5, R0, R3, 0x1, P6 ;  /* 0x0000000300057211 */ /* 0x000fe400030f0eff */
[----:B------:R-:W-:Y:S02]  /*146130*/  ISETP.LT.AND P2, PT, R10, c[0x0][0x17c], !P0 ;  /* 0x00005f000a007a0c */ /* 0x000fe40004741270 */
[----:B------:R-:W-:Y:S01]  /*146140*/  IADD3 R10, R6, c[0x0][0x198], RZ ;  /* 0x00006600060a7a10 */ /* 0x000fe20007ffe0ff */
[----:B------:R1:W-:Y:S01]  /*146150*/  @P1 STG.E.U16 [R4.64], R29 ;  /* 0x0000001d04001986 */ /* 0x0003e2000c101504 */
[----:B------:R-:W-:-:S03]  /*146160*/  ISETP.LT.AND P5, PT, R17, c[0x0][0x17c], !P0 ;  /* 0x00005f0011007a0c */ /* 0x000fc600047a1270 */
[----:B------:R-:W3:Y:S01]  /*146170*/  LDL.LU R17, [R1+0x4734] ;  /* 0x0047340001117983 */ /* 0x000ee20000300800 */
[----:B0-----:R-:W-:-:S04]  /*146180*/  LEA R8, P6, R6, R2, 0x1 ;  /* 0x0000000206087211 */ /* 0x001fc800078c08ff */
[-C--:B------:R-:W-:Y:S02]  /*146190*/  LEA.HI.X.SX32 R9, R6, R3.reuse, 0x1, P6 ;  /* 0x0000000306097211 */ /* 0x080fe400030f0eff */
[CC--:B-1----:R-:W-:Y:S02]  /*1461a0*/  LEA R4, P6, R10.reuse, R2.reuse, 0x1 ;  /* 0x000000020a047211 */ /* 0x0c2fe400078c08ff */
[----:B------:R-:W-:Y:S02]  /*1461b0*/  PRMT R0, R29, 0x7632, R0 ;  /* 0x000076321d007816 */ /* 0x000fe40000000000 */
[----:B----4-:R-:W-:Y:S02]  /*1461c0*/  ISETP.LT.AND P1, PT, R13, c[0x0][0x17c], !P0 ;  /* 0x00005f000d007a0c */ /* 0x010fe40004721270 */
[----:B------:R-:W4:Y:S01]  /*1461d0*/  LDL.LU R13, [R1+0x4738] ;  /* 0x00473800010d7983 */ /* 0x000f220000300800 */
[C---:B------:R-:W-:Y:S02]  /*1461e0*/  LEA.HI.X.SX32 R5, R10.reuse, R3, 0x1, P6 ;  /* 0x000000030a057211 */ /* 0x040fe400030f0eff */
[----:B------:R-:W-:Y:S01]  /*1461f0*/  IADD3 R6, R10, c[0x0][0x198], RZ ;  /* 0x000066000a067a10 */ /* 0x000fe20007ffe0ff */
[----:B------:R-:W4:Y:S04]  /*146200*/  LDL.LU R29, [R1+0x1c] ;  /* 0x00001c00011d7983 */ /* 0x000f280000300800 */
[----:B------:R0:W-:Y:S04]  /*146210*/  @P4 STG.E.U16 [R8.64], R0 ;  /* 0x0000000008004986 */ /* 0x0001e8000c101504 */
[----:B------:R-:W4:Y:S04]  /*146220*/  LDL.LU R18, [R1+0x473c] ;  /* 0x00473c0001127983 */ /* 0x000f280000300800 */
[----:B------:R1:W-:Y:S01]  /*146230*/  @P3 STG.E.U16 [R4.64], R28 ;  /* 0x0000001c04003986 */ /* 0x0003e2000c101504 */
[----:B0-----:R-:W-:-:S02]  /*146240*/  LEA R8, P6, R6, R2, 0x1 ;  /* 0x0000000206087211 */ /* 0x001fc400078c08ff */
[----:B------:R-:W-:Y:S02]  /*146250*/  PRMT R0, R28, 0x7632, R0 ;  /* 0x000076321c007816 */ /* 0x000fe40000000000 */
[----:B------:R-:W-:-:S05]  /*146260*/  LEA.HI.X.SX32 R9, R6, R3, 0x1, P6 ;  /* 0x0000000306097211 */ /* 0x000fca00030f0eff */
[----:B------:R0:W-:Y:S01]  /*146270*/  @P5 STG.E.U16 [R8.64], R0 ;  /* 0x0000000008005986 */ /* 0x0001e2000c101504 */
[----:B--2---:R-:W-:-:S03]  /*146280*/  ISETP.LT.AND P3, PT, R16, c[0x0][0x17c], !P0 ;  /* 0x00005f0010007a0c */ /* 0x004fc60004761270 */
[----:B------:R-:W2:Y:S01]  /*146290*/  LDL.LU R16, [R1+0x4740] ;  /* 0x0047400001107983 */ /* 0x000ea20000300800 */
[----:B------:R-:W-:-:S03]  /*1462a0*/  ISETP.LT.AND P5, PT, R14, c[0x0][0x17c], !P0 ;  /* 0x00005f000e007a0c */ /* 0x000fc600047a1270 */
[----:B-1----:R-:W2:Y:S04]  /*1462b0*/  LDL.LU R28, [R1+0xac] ;  /* 0x0000ac00011c7983 */ /* 0x002ea80000300800 */
[----:B------:R-:W2:Y:S01]  /*1462c0*/  LDL.LU R14, [R1+0x4744] ;  /* 0x00474400010e7983 */ /* 0x000ea20000300800 */
[----:B------:R-:W-:-:S04]  /*1462d0*/  IADD3 R10, R6, c[0x0][0x198], RZ ;  /* 0x00006600060a7a10 */ /* 0x000fc80007ffe0ff */
[CC--:B------:R-:W-:Y:S02]  /*1462e0*/  LEA R4, P6, R10.reuse, R2.reuse, 0x1 ;  /* 0x000000020a047211 */ /* 0x0c0fe400078c08ff */
[C---:B------:R-:W-:Y:S02]  /*1462f0*/  IADD3 R6, R10.reuse, c[0x0][0x198], RZ ;  /* 0x000066000a067a10 */ /* 0x040fe40007ffe0ff */
[----:B------:R-:W-:Y:S02]  /*146300*/  LEA.HI.X.SX32 R5, R10, R3, 0x1, P6 ;  /* 0x000000030a057211 */ /* 0x000fe400030f0eff */
[C---:B0-----:R-:W-:Y:S02]  /*146310*/  LEA R8, P6, R6.reuse, R2, 0x1 ;  /* 0x0000000206087211 */ /* 0x041fe400078c08ff */
[----:B------:R-:W-:Y:S02]  /*146320*/  IADD3 R10, R6, c[0x0][0x198], RZ ;  /* 0x00006600060a7a10 */ /* 0x000fe40007ffe0ff */
[----:B------:R-:W-:Y:S01]  /*146330*/  ISETP.LT.AND P4, PT, R21, c[0x0][0x17c], !P0 ;  /* 0x00005f0015007a0c */ /* 0x000fe20004781270 */
[----:B---3--:R0:W-:Y:S01]  /*146340*/  @P2 STG.E.U16 [R4.64], R20 ;  /* 0x0000001404002986 */ /* 0x0081e2000c101504 */
[----:B------:R-:W-:-:S02]  /*146350*/  PRMT R0, R20, 0x7632, R0 ;  /* 0x0000763214007816 */ /* 0x000fc40000000000 */
[----:B------:R-:W-:Y:S02]  /*146360*/  LEA.HI.X.SX32 R9, R6, R3, 0x1, P6 ;  /* 0x0000000306097211 */ /* 0x000fe400030f0eff */
[----:B------:R-:W-:-:S03]  /*146370*/  IADD3 R6, R10, c[0x0][0x198], RZ ;  /* 0x000066000a067a10 */ /* 0x000fc60007ffe0ff */
[----:B------:R1:W-:Y:S01]  /*146380*/  @P1 STG.E.U16 [R8.64], R0 ;  /* 0x0000000008001986 */ /* 0x0003e2000c101504 */
[----:B0-----:R-:W-:-:S04]  /*146390*/  LEA R4, P6, R10, R2, 0x1 ;  /* 0x000000020a047211 */ /* 0x001fc800078c08ff */
[----:B------:R-:W-:Y:S02]  /*1463a0*/  LEA.HI.X.SX32 R5, R10, R3, 0x1, P6 ;  /* 0x000000030a057211 */ /* 0x000fe400030f0eff */
[----:B------:R-:W-:Y:S02]  /*1463b0*/  ISETP.LT.AND P2, PT, R17, c[0x0][0x17c], !P0 ;  /* 0x00005f0011007a0c */ /* 0x000fe40004741270 */
[----:B------:R-:W3:Y:S01]  /*1463c0*/  LDL.LU R17, [R1+0x4748] ;  /* 0x0047480001117983 */ /* 0x000ee20000300800 */
[----:B-1----:R-:W-:-:S03]  /*1463d0*/  LEA R8, P6, R6, R2, 0x1 ;  /* 0x0000000206087211 */ /* 0x002fc600078c08ff */
[----:B------:R-:W3:Y:S01]  /*1463e0*/  LDL.LU R20, [R1+0x9c] ;  /* 0x00009c0001147983 */ /* 0x000ee20000300800 */
[C---:B------:R-:W-:Y:S02]  /*1463f0*/  LEA.HI.X.SX32 R9, R6.reuse, R3, 0x1, P6 ;  /* 0x0000000306097211 */ /* 0x040fe400030f0eff */
[----:B------:R-:W-:Y:S02]  /*146400*/  IADD3 R10, R6, c[0x0][0x198], RZ ;  /* 0x00006600060a7a10 */ /* 0x000fe40007ffe0ff */
[----:B----4-:R-:W-:Y:S02]  /*146410*/  ISETP.LT.AND P1, PT, R13, c[0x0][0x17c], !P0 ;  /* 0x00005f000d007a0c */ /* 0x010fe40004721270 */
[----:B------:R-:W4:Y:S01]  /*146420*/  LDL.LU R13, [R1+0x474c] ;  /* 0x00474c00010d7983 */ /* 0x000f220000300800 */
[----:B------:R-:W-:-:S03]  /*146430*/  PRMT R0, R29, 0x7632, R0 ;  /* 0x000076321d007816 */ /* 0x000fc60000000000 */
[----:B------:R0:W-:Y:S04]  /*146440*/  @P4 STG.E.U16 [R4.64], R29 ;  /* 0x0000001d04004986 */ /* 0x0001e8000c101504 */
[----:B------:R1:W-:Y:S01]  /*146450*/  @P3 STG.E.U16 [R8.64], R0 ;  /* 0x0000000008003986 */ /* 0x0003e2000c101504 */
[----:B------:R-:W-:-:S03]  /*146460*/  ISETP.LT.AND P4, PT, R18, c[0x0][0x17c], !P0 ;  /* 0x00005f0012007a0c */ /* 0x000fc60004781270 */
[----:B------:R-:W4:Y:S01]  /*146470*/  LDL.LU R18, [R1+0x4750] ;  /* 0x0047500001127983 */ /* 0x000f220000300800 */
[----:B0-----:R-:W-:-:S03]  /*146480*/  LEA R4, P6, R10, R2, 0x1 ;  /* 0x000000020a047211 */ /* 0x001fc600078c08ff */
[----:B------:R-:W4:Y:S01]  /*146490*/  LDL.LU R29, [R1+0x8c] ;  /* 0x00008c00011d7983 */ /* 0x000f220000300800 */
[----:B------:R-:W-:Y:S02]  /*1464a0*/  LEA.HI.X.SX32 R5, R10, R3, 0x1, P6 ;  /* 0x000000030a057211 */ /* 0x000fe400030f0eff */
[----:B--2---:R-:W-:Y:S02]  /*1464b0*/  ISETP.LT.AND P3, PT, R16, c[0x0][0x17c], !P0 ;  /* 0x00005f0010007a0c */ /* 0x004fe40004761270 */
[----:B------:R-:W2:Y:S04]  /*1464c0*/  LDL.LU R16, [R1+0x4758] ;  /* 0x0047580001107983 */ /* 0x000ea80000300800 */
[----:B------:R0:W-:Y:S01]  /*1464d0*/  @P5 STG.E.U16 [R4.64], R28 ;  /* 0x0000001c04005986 */ /* 0x0001e2000c101504 */
[----:B------:R-:W-:-:S03]  /*1464e0*/  ISETP.LT.AND P5, PT, R14, c[0x0][0x17c], !P0 ;  /* 0x00005f000e007a0c */ /* 0x000fc600047a1270 */
[----:B------:R-:W2:Y:S01]  /*1464f0*/  LDL.LU R14, [R1+0x475c] ;  /* 0x00475c00010e7983 */ /* 0x000ea20000300800 */
[----:B------:R-:W-:-:S04]  /*146500*/  IADD3 R6, R10, c[0x0][0x198], RZ ;  /* 0x000066000a067a10 */ /* 0x000fc80007ffe0ff */
[CC--:B-1----:R-:W-:Y:S02]  /*146510*/  LEA R8, P6, R6.reuse, R2.reuse, 0x1 ;  /* 0x0000000206087211 */ /* 0x0c2fe400078c08ff */
[----:B------:R-:W-:Y:S02]  /*146520*/  IADD3 R10, R6, c[0x0][0x198], RZ ;  /* 0x00006600060a7a10 */ /* 0x000fe40007ffe0ff */
[----:B------:R-:W-:Y:S02]  /*146530*/  PRMT R0, R28, 0x7632, R0 ;  /* 0x000076321c007816 */ /* 0x000fe40000000000 */
[-C--:B------:R-:W-:Y:S01]  /*146540*/  LEA.HI.X.SX32 R9, R6, R3.reuse, 0x1, P6 ;  /* 0x0000000306097211 */ /* 0x080fe200030f0eff */
[----:B0-----:R-:W2:Y:S01]  /*146550*/  LDL.LU R28, [R1+0xc] ;  /* 0x00000c00011c7983 */ /* 0x001ea20000300800 */
[C---:B------:R-:W-:Y:S02]  /*146560*/  LEA R4, P6, R10.reuse, R2, 0x1 ;  /* 0x000000020a047211 */ /* 0x040fe400078c08ff */
[C---:B------:R-:W-:Y:S01]  /*146570*/  IADD3 R6, R10.reuse, c[0x0][0x198], RZ ;  /* 0x000066000a067a10 */ /* 0x040fe20007ffe0ff */
[----:B------:R0:W-:Y:S01]  /*146580*/  @P2 STG.E.U16 [R8.64], R0 ;  /* 0x0000000008002986 */ /* 0x0001e2000c101504 */
[----:B------:R-:W-:-:S02]  /*146590*/  LEA.HI.X.SX32 R5, R10, R3, 0x1, P6 ;  /* 0x000000030a057211 */ /* 0x000fc400030f0eff */
[C---:B------:R-:W-:Y:S02]  /*1465a0*/  IADD3 R10, R6.reuse, c[0x0][0x198], RZ ;  /* 0x00006600060a7a10 */ /* 0x040fe40007ffe0ff */
[----:B0-----:R-:W-:-:S04]  /*1465b0*/  LEA R8, P6, R6, R2, 0x1 ;  /* 0x0000000206087211 */ /* 0x001fc800078c08ff */
[----:B------:R-:W-:Y:S02]  /*1465c0*/  LEA.HI.X.SX32 R9, R6, R3, 0x1, P6 ;  /* 0x0000000306097211 */ /* 0x000fe400030f0eff */
[----:B---3--:R-:W-:Y:S02]  /*1465d0*/  ISETP.LT.AND P2, PT, R17, c[0x0][0x17c], !P0 ;  /* 0x00005f0011007a0c */ /* 0x008fe40004741270 */
[----:B------:R-:W3:Y:S04]  /*1465e0*/  LDL.LU R17, [R1+0x4764] ;  /* 0x0047640001117983 */ /* 0x000ee80000300800 */
[----:B------:R0:W-:Y:S01]  /*1465f0*/  @P1 STG.E.U16 [R4.64], R20 ;  /* 0x0000001404001986 */ /* 0x0001e2000c101504 */
[----:B------:R-:W-:Y:S02]  /*146600*/  PRMT R0, R20, 0x7632, R0 ;  /* 0x0000763214007816 */ /* 0x000fe40000000000 */
[----:B------:R-:W-:-:S02]  /*146610*/  IADD3 R6, R10, c[0x0][0x198], RZ ;  /* 0x000066000a067a10 */ /* 0x000fc40007ffe0ff */
[----:B----4-:R-:W-:Y:S02]  /*146620*/  ISETP.LT.AND P1, PT, R13, c[0x0][0x17c], !P0 ;  /* 0x00005f000d007a0c */ /* 0x010fe40004721270 */
[----:B------:R-:W4:Y:S01]  /*146630*/  LDL.LU R13, [R1+0x4768] ;  /* 0x00476800010d7983 */ /* 0x000f220000300800 */
[----:B0-----:R-:W-:-:S03]  /*146640*/  LEA R4, P6, R10, R2, 0x1 ;  /* 0x000000020a047211 */ /* 0x001fc600078c08ff */
[----:B------:R-:W4:Y:S01]  /*146650*/  LDL.LU R27, [R1+0x6c] ;  /* 0x00006c00011b7983 */ /* 0x000f220000300800 */
[----:B------:R-:W-:-:S03]  /*146660*/  LEA.HI.X.SX32 R5, R10, R3, 0x1, P6 ;  /* 0x000000030a057211 */ /* 0x000fc600030f0eff */
[----:B------:R0:W-:Y:S04]  /*146670*/  @P4 STG.E.U16 [R8.64], R0 ;  /* 0x0000000008004986 */ /* 0x0001e8000c101504 */
[----:B------:R-:W4:Y:S04]  /*146680*/  LDL.LU R20, [R1+0x4770] ;  /* 0x0047700001147983 */ /* 0x000f280000300800 */
[----:B------:R1:W-:Y:S01]  /*146690*/  @P3 STG.E.U16 [R4.64], R29 ;  /* 0x0000001d04003986 */ /* 0x0003e2000c101504 */
[----:B0-----:R-:W-:Y:S02]  /*1466a0*/  LEA R8, P6, R6, R2, 0x1 ;  /* 0x0000000206087211 */ /* 0x001fe400078c08ff */
[----:B------:R-:W-:-:S02]  /*1466b0*/  PRMT R0, R29, 0x7632, R0 ;  /* 0x000076321d007816 */ /* 0x000fc40000000000 */
[----:B------:R-:W-:-:S05]  /*1466c0*/  LEA.HI.X.SX32 R9, R6, R3, 0x1, P6 ;  /* 0x0000000306097211 */ /* 0x000fca00030f0eff */
[----:B------:R0:W-:Y:S01]  /*1466d0*/  @P5 STG.E.U16 [R8.64], R0 ;  /* 0x0000000008005986 */ /* 0x0001e2000c101504 */
[----:B--2---:R-:W-:-:S03]  /*1466e0*/  ISETP.LT.AND P3, PT, R16, c[0x0][0x17c], !P0 ;  /* 0x00005f0010007a0c */ /* 0x004fc60004761270 */
[----:B------:R-:W2:Y:S04]  /*1466f0*/  LDL.LU R16, [R1+0x4774] ;  /* 0x0047740001107983 */ /* 0x000ea80000300800 */
[----:B-1----:R-:W2:Y:S01]  /*146700*/  LDL.LU R29, [R1+0x3c] ;  /* 0x00003c00011d7983 */ /* 0x002ea20000300800 */
[----:B------:R-:W-:-:S03]  /*146710*/  ISETP.LT.AND P5, PT, R14, c[0x0][0x17c], !P0 ;  /* 0x00005f000e007a0c */ /* 0x000fc600047a1270 */
[----:B------:R-:W2:Y:S01]  /*146720*/  LDL.LU R14, [R1+0x477c] ;  /* 0x00477c00010e7983 */ /* 0x000ea20000300800 */
[----:B------:R-:W-:-:S04]  /*146730*/  IADD3 R10, R6, c[0x0][0x198], RZ ;  /* 0x00006600060a7a10 */ /* 0x000fc80007ffe0ff */
[CC--:B------:R-:W-:Y:S02]  /*146740*/  LEA R4, P6, R10.reuse, R2.reuse, 0x1 ;  /* 0x000000020a047211 */ /* 0x0c0fe400078c08ff */
[C---:B------:R-:W-:Y:S02]  /*146750*/  IADD3 R6, R10.reuse, c[0x0][0x198], RZ ;  /* 0x000066000a067a10 */ /* 0x040fe40007ffe0ff */
[----:B------:R-:W-:Y:S02]  /*146760*/  LEA.HI.X.SX32 R5, R10, R3, 0x1, P6 ;  /* 0x000000030a057211 */ /* 0x000fe400030f0eff */
[C---:B0-----:R-:W-:Y:S02]  /*146770*/  LEA R8, P6, R6.reuse, R2, 0x1 ;  /* 0x0000000206087211 */ /* 0x041fe400078c08ff */
[----:B------:R-:W-:Y:S01]  /*146780*/  IADD3 R10, R6, c[0x0][0x198], RZ ;  /* 0x00006600060a7a10 */ /* 0x000fe20007ffe0ff */
[----:B------:R0:W-:Y:S01]  /*146790*/  @P2 STG.E.U16 [R4.64], R28 ;  /* 0x0000001c04002986 */ /* 0x0001e2000c101504 */
[----:B------:R-:W-:-:S02]  /*1467a0*/  PRMT R0, R28, 0x7632, R0 ;  /* 0x000076321c007816 */ /* 0x000fc40000000000 */
[----:B------:R-:W-:Y:S02]  /*1467b0*/  LEA.HI.X.SX32 R9, R6, R3, 0x1, P6 ;  /* 0x0000000306097211 */ /* 0x000fe400030f0eff */
[----:B------:R-:W-:Y:S02]  /*1467c0*/  ISETP.LT.AND P4, PT, R18, c[0x0][0x17c], !P0 ;  /* 0x00005f0012007a0c */ /* 0x000fe40004781270 */
[C---:B------:R-:W-:Y:S01]  /*1467d0*/  IADD3 R6, R10.reuse, c[0x0][0x198], RZ ;  /* 0x000066000a067a10 */ /* 0x040fe20007ffe0ff */
[----:B------:R-:W2:Y:S01]  /*1467e0*/  LDL.LU R18, [R1+0x4780] ;  /* 0x0047800001127983 */ /* 0x000ea20000300800 */
[----:B0-----:R-:W-:-:S03]  /*1467f0*/  LEA R4, P6, R10, R2, 0x1 ;  /* 0x000000020a047211 */ /* 0x001fc600078c08ff */
[----:B------:R-:W2:Y:S01]  /*146800*/  LDL.LU R28, [R1+0x2c] ;  /* 0x00002c00011c7983 */ /* 0x000ea20000300800 */
[----:B------:R-:W-:-:S03]  /*146810*/  LEA.HI.X.SX32 R5, R10, R3, 0x1, P6 ;  /* 0x000000030a057211 */ /* 0x000fc600030f0eff */
[----:B------:R0:W-:Y:S01]  /*146820*/  @P1 STG.E.U16 [R8.64], R0 ;  /* 0x0000000008001986 */ /* 0x0001e2000c101504 */
[C---:B------:R-:W-:Y:S02]  /*146830*/  IADD3 R10, R6.reuse, c[0x0][0x198], RZ ;  /* 0x00006600060a7a10 */ /* 0x040fe40007ffe0ff */
[----:B---3--:R-:W-:Y:S02]  /*146840*/  ISETP.LT.AND P2, PT, R17, c[0x0][0x17c], !P0 ;  /* 0x00005f0011007a0c */ /* 0x008fe40004741270 */
[----:B------:R-:W3:Y:S01]  /*146850*/  LDL.LU R17, [R1+0x4788] ;  /* 0x0047880001117983 */ /* 0x000ee20000300800 */
[----:B0-----:R-:W-:-:S04]  /*146860*/  LEA R8, P6, R6, R2, 0x1 ;  /* 0x0000000206087211 */ /* 0x001fc800078c08ff */
[----:B------:R-:W-:Y:S02]  /*146870*/  LEA.HI.X.SX32 R9, R6, R3, 0x1, P6 ;  /* 0x0000000306097211 */ /* 0x000fe400030f0eff */
[----:B----4-:R-:W-:Y:S02]  /*146880*/  ISETP.LT.AND P1, PT, R13, c[0x0][0x17c], !P0 ;  /* 0x00005f000d007a0c */ /* 0x010fe40004721270 */
[----:B------:R-:W4:Y:S01]  /*146890*/  LDL.LU R13, [R1+0x478c] ;  /* 0x00478c00010d7983 */ /* 0x000f220000300800 */
[----:B------:R-:W-:-:S03]  /*1468a0*/  PRMT R0, R27, 0x7632, R0 ;  /* 0x000076321b007816 */ /* 0x000fc60000000000 */
[----:B------:R0:W-:Y:S01]  /*1468b0*/  @P4 STG.E.U16 [R4.64], R27 ;  /* 0x0000001b04004986 */ /* 0x0001e2000c101504 */
[----:B------:R-:W-:-:S03]  /*1468c0*/  IADD3 R6, R10, c[0x0][0x198], RZ ;  /* 0x000066000a067a10 */ /* 0x000fc60007ffe0ff */
[----:B------:R1:W-:Y:S01]  /*1468d0*/  @P3 STG.E.U16 [R8.64], R0 ;  /* 0x0000000008003986 */ /* 0x0003e2000c101504 */
[----:B0-----:R-:W-:-:S04]  /*1468e0*/  LEA R4, P6, R10, R2, 0x1 ;  /* 0x000000020a047211 */ /* 0x001fc800078c08ff */
[----:B------:R-:W-:Y:S02]  /*1468f0*/  LEA.HI.X.SX32 R5, R10, R3, 0x1, P6 ;  /* 0x000000030a057211 */ /* 0x000fe400030f0eff */
[----:B-1----:R-:W-:-:S04]  /*146900*/  LEA R8, P6, R6, R2, 0x1 ;  /* 0x0000000206087211 */ /* 0x002fc800078c08ff */
[----:B------:R-:W-:Y:S02]  /*146910*/  LEA.HI.X.SX32 R9, R6, R3, 0x1, P6 ;  /* 0x0000000306097211 */ /* 0x000fe400030f0eff */
[----:B--2---:R-:W-:Y:S02]  /*146920*/  ISETP.LT.AND P3, PT, R16, c[0x0][0x17c], !P0 ;  /* 0x00005f0010007a0c */ /* 0x004fe40004761270 */
[----:B------:R-:W2:Y:S01]  /*146930*/  LDL.LU R16, [R1+0x4784] ;  /* 0x0047840001107983 */ /* 0x000ea20000300800 */
[----:B------:R-:W-:-:S03]  /*146940*/  ISETP.LT.AND P6, PT, R14, c[0x0][0x17c], !P0 ;  /* 0x00005f000e007a0c */ /* 0x000fc600047c1270 */
[----:B------:R-:W2:Y:S04]  /*146950*/  LDL.LU R14, [R1+0x4778] ;  /* 0x00477800010e7983 */ /* 0x000ea80000300800 */
[----:B------:R-:W2:Y:S04]  /*146960*/  LDL.LU R24, [R1+0x476c] ;  /* 0x00476c0001187983 */ /* 0x000ea80000300800 */
[----:B------:R-:W2:Y:S04]  /*146970*/  LDL.LU R22, [R1+0x4760] ;  /* 0x0047600001167983 */ /* 0x000ea80000300800 */
[----:B------:R-:W2:Y:S01]  /*146980*/  LDL.LU R21, [R1+0x4754] ;  /* 0x0047540001157983 */ /* 0x000ea20000300800 */
[----:B------:R-:W-:-:S02]  /*146990*/  IADD3 R10, R6, c[0x0][0x198], RZ ;  /* 0x00006600060a7a10 */ /* 0x000fc40007ffe0ff */
[----:B------:R-:W-:Y:S01]  /*1469a0*/  PRMT R12, R29, 0x7632, R12 ;  /* 0x000076321d0c7816 */ /* 0x000fe2000000000c */
[----:B------:R0:W-:Y:S01]  /*1469b0*/  @P5 STG.E.U16 [R4.64], R29 ;  /* 0x0000001d04005986 */ /* 0x0001e2000c101504 */
[----:B------:R-:W-:Y:S02]  /*1469c0*/  ISETP.LT.AND P4, PT, R20, c[0x0][0x17c], !P0 ;  /* 0x00005f0014007a0c */ /* 0x000fe40004781270 */
[C---:B------:R-:W-:Y:S01]  /*1469d0*/  IADD3 R6, R10.reuse, c[0x0][0x198], RZ ;  /* 0x000066000a067a10 */ /* 0x040fe20007ffe0ff */
[----:B------:R1:W-:Y:S01]  /*1469e0*/  @P2 STG.E.U16 [R8.64], R12 ;  /* 0x0000000c08002986 */ /* 0x0003e2000c101504 */
[----:B0-----:R-:W-:-:S04]  /*1469f0*/  LEA R4, P5, R10, R2, 0x1 ;  /* 0x000000020a047211 */ /* 0x001fc800078a08ff */
[-C--:B------:R-:W-:Y:S02]  /*146a00*/  LEA.HI.X.SX32 R5, R10, R3.reuse, 0x1, P5 ;  /* 0x000000030a057211 */ /* 0x080fe400028f0eff */
[C---:B-1----:R-:W-:Y:S02]  /*146a10*/  LEA R8, P5, R6.reuse, R2, 0x1 ;  /* 0x0000000206087211 */ /* 0x042fe400078a08ff */
[----:B------:R-:W-:Y:S01]  /*146a20*/  IADD3 R0, R6, c[0x0][0x198], RZ ;  /* 0x0000660006007a10 */ /* 0x000fe20007ffe0ff */
[----:B------:R0:W-:Y:S01]  /*146a30*/  @P1 STG.E.U16 [R4.64], R28 ;  /* 0x0000001c04001986 */ /* 0x0001e2000c101504 */
[----:B------:R-:W-:Y:S02]  /*146a40*/  PRMT R10, R28, 0x7632, R10 ;  /* 0x000076321c0a7816 */ /* 0x000fe4000000000a */
[----:B------:R-:W-:Y:S02]  /*146a50*/  LEA.HI.X.SX32 R9, R6, R3, 0x1, P5 ;  /* 0x0000000306097211 */ /* 0x000fe400028f0eff */
[----:B------:R-:W-:-:S03]  /*146a60*/  IADD3 R6, R0, c[0x0][0x198], RZ ;  /* 0x0000660000067a10 */ /* 0x000fc60007ffe0ff */
[----:B------:R1:W-:Y:S01]  /*146a70*/  @P4 STG.E.U16 [R8.64], R10 ;  /* 0x0000000a08004986 */ /* 0x0003e2000c101504 */
[-C--:B0-----:R-:W-:Y:S02]  /*146a80*/  LEA R4, P5, R0, R2.reuse, 0x1 ;  /* 0x0000000200047211 */ /* 0x081fe400078a08ff */
[----:B------:R-:W-:Y:S02]  /*146a90*/  LEA R12, P4, R6, R2, 0x1 ;  /* 0x00000002060c7211 */ /* 0x000fe400078808ff */
[-C--:B------:R-:W-:Y:S02]  /*146aa0*/  LEA.HI.X.SX32 R5, R0, R3.reuse, 0x1, P5 ;  /* 0x0000000300057211 */ /* 0x080fe400028f0eff */
[C---:B------:R-:W-:Y:S02]  /*146ab0*/  IADD3 R0, R6.reuse, c[0x0][0x198], RZ ;  /* 0x0000660006007a10 */ /* 0x040fe40007ffe0ff */
[----:B----4-:R-:W-:Y:S02]  /*146ac0*/  ISETP.LT.AND P5, PT, R13, c[0x0][0x17c], !P0 ;  /* 0x00005f000d007a0c */ /* 0x010fe400047a1270 */
[----:B------:R-:W-:-:S02]  /*146ad0*/  LEA.HI.X.SX32 R13, R6, R3, 0x1, P4 ;  /* 0x00000003060d7211 */ /* 0x000fc400020f0eff */
[----:B------:R-:W-:Y:S01]  /*146ae0*/  IADD3 R6, R0, c[0x0][0x198], RZ ;  /* 0x0000660000067a10 */ /* 0x000fe20007ffe0ff */
[----:B------:R0:W-:Y:S01]  /*146af0*/  @P3 STG.E.U16 [R4.64], R7 ;  /* 0x0000000704003986 */ /* 0x0001e2000c101504 */
[----:B-1----:R-:W-:Y:S02]  /*146b00*/  PRMT R9, R7, 0x7632, R9 ;  /* 0x0000763207097816 */ /* 0x002fe40000000009 */
[----:B------:R-:W-:Y:S02]  /*146b10*/  ISETP.LT.AND P2, PT, R18, c[0x0][0x17c], !P0 ;  /* 0x00005f0012007a0c */ /* 0x000fe40004741270 */
[C---:B------:R-:W-:Y:S02]  /*146b20*/  IADD3 R10, R6.reuse, c[0x0][0x198], RZ ;  /* 0x00006600060a7a10 */ /* 0x040fe40007ffe0ff */
[----:B---3--:R-:W-:Y:S01]  /*146b30*/  ISETP.LT.AND P1, PT, R17, c[0x0][0x17c], !P0 ;  /* 0x00005f0011007a0c */ /* 0x008fe20004721270 */
[----:B------:R1:W-:Y:S01]  /*146b40*/  @P6 STG.E.U16 [R12.64], R9 ;  /* 0x000000090c006986 */ /* 0x0003e2000c101504 */
[----:B------:R-:W-:-:S02]  /*146b50*/  LEA R8, P6, R6, R2, 0x1 ;  /* 0x0000000206087211 */ /* 0x000fc400078c08ff */
[----:B0-----:R-:W-:Y:S02]  /*146b60*/  PRMT R5, R11, 0x7632, R5 ;  /* 0x000076320b057816 */ /* 0x001fe40000000005 */
[----:B-1----:R-:W-:Y:S02]  /*146b70*/  LEA.HI.X.SX32 R9, R6, R3, 0x1, P6 ;  /* 0x0000000306097211 */ /* 0x002fe400030f0eff */
[----:B--2---:R-:W-:Y:S02]  /*146b80*/  ISETP.LT.AND P4, PT, R16, c[0x0][0x17c], !P0 ;  /* 0x00005f0010007a0c */ /* 0x004fe40004781270 */
[----:B------:R-:W-:-:S04]  /*146b90*/  LEA R16, P3, R0, R2, 0x1 ;  /* 0x0000000200107211 */ /* 0x000fc800078608ff */
[----:B------:R-:W-:Y:S02]  /*146ba0*/  LEA.HI.X.SX32 R17, R0, R3, 0x1, P3 ;  /* 0x0000000300117211 */ /* 0x000fe400018f0eff */
[----:B------:R-:W-:Y:S02]  /*146bb0*/  IADD3 R0, R10, c[0x0][0x198], RZ ;  /* 0x000066000a007a10 */ /* 0x000fe40007ffe0ff */
[----:B------:R-:W-:Y:S02]  /*146bc0*/  ISETP.LT.AND P3, PT, R14, c[0x0][0x17c], !P0 ;  /* 0x00005f000e007a0c */ /* 0x000fe40004761270 */
[----:B------:R-:W-:Y:S01]  /*146bd0*/  IADD3 R14, R0, c[0x0][0x198], RZ ;  /* 0x00006600000e7a10 */ /* 0x000fe20007ffe0ff */
[----:B------:R-:W-:Y:S03]  /*146be0*/  @P2 STG.E.U16 [R16.64], R11 ;  /* 0x0000000b10002986 */ /* 0x000fe6000c101504 */
[----:B------:R-:W-:Y:S01]  /*146bf0*/  IADD3 R18, R14, c[0x0][0x198], RZ ;  /* 0x000066000e127a10 */ /* 0x000fe20007ffe0ff */
[----:B------:R0:W-:Y:S01]  /*146c00*/  @P1 STG.E.U16 [R8.64], R5 ;  /* 0x0000000508001986 */ /* 0x0001e2000c101504 */
[----:B------:R-:W-:-:S02]  /*146c10*/  LEA R4, P1, R10, R2, 0x1 ;  /* 0x000000020a047211 */ /* 0x000fc400078208ff */
[-C--:B------:R-:W-:Y:S02]  /*146c20*/  LEA R12, P6, R14, R2.reuse, 0x1 ;  /* 0x000000020e0c7211 */ /* 0x080fe400078c08ff */
[----:B------:R-:W-:Y:S02]  /*146c30*/  LEA R6, P2, R0, R2, 0x1 ;  /* 0x0000000200067211 */ /* 0x000fe400078408ff */
[----:B------:R-:W-:Y:S02]  /*146c40*/  IADD3 R20, R18, c[0x0][0x198], RZ ;  /* 0x0000660012147a10 */ /* 0x000fe40007ffe0ff */
[-C--:B------:R-:W-:Y:S02]  /*146c50*/  LEA.HI.X.SX32 R13, R14, R3.reuse, 0x1, P6 ;  /* 0x000000030e0d7211 */ /* 0x080fe400030f0eff */
[-C--:B------:R-:W-:Y:S02]  /*146c60*/  LEA.HI.X.SX32 R7, R0, R3.reuse, 0x1, P2 ;  /* 0x0000000300077211 */ /* 0x080fe400010f0eff */
[----:B0-----:R-:W-:-:S02]  /*146c70*/  LEA.HI.X.SX32 R5, R10, R3, 0x1, P1 ;  /* 0x000000030a057211 */ /* 0x001fc400008f0eff */
[-C--:B------:R-:W-:Y:S02]  /*146c80*/  LEA R10, P6, R18, R2.reuse, 0x1 ;  /* 0x00000002120a7211 */ /* 0x080fe400078c08ff */
[C---:B------:R-:W-:Y:S02]  /*146c90*/  LEA R8, P1, R20.reuse, R2, 0x1 ;  /* 0x0000000214087211 */ /* 0x040fe400078208ff */
[----:B------:R-:W-:Y:S02]  /*146ca0*/  IADD3 R0, R20, c[0x0][0x198], RZ ;  /* 0x0000660014007a10 */ /* 0x000fe40007ffe0ff */
[----:B------:R-:W-:Y:S02]  /*146cb0*/  ISETP.LT.AND P2, PT, R24, c[0x0][0x17c], !P0 ;  /* 0x00005f0018007a0c */ /* 0x000fe40004741270 */
[-C--:B------:R-:W-:Y:S02]  /*146cc0*/  LEA.HI.X.SX32 R11, R18, R3.reuse, 0x1, P6 ;  /* 0x00000003120b7211 */ /* 0x080fe400030f0eff */
[----:B------:R-:W-:-:S02]  /*146cd0*/  LEA.HI.X.SX32 R9, R20, R3, 0x1, P1 ;  /* 0x0000000314097211 */ /* 0x000fc400008f0eff */
[----:B------:R-:W-:Y:S02]  /*146ce0*/  LEA R2, P6, R0, R2, 0x1 ;  /* 0x0000000200027211 */ /* 0x000fe400078c08ff */
[----:B------:R-:W-:Y:S02]  /*146cf0*/  ISETP.LT.AND P1, PT, R22, c[0x0][0x17c], !P0 ;  /* 0x00005f0016007a0c */ /* 0x000fe40004721270 */
[----:B------:R-:W-:Y:S02]  /*146d00*/  ISETP.LT.AND P0, PT, R21, c[0x0][0x17c], !P0 ;  /* 0x00005f0015007a0c */ /* 0x000fe40004701270 */
[----:B------:R-:W-:Y:S01]  /*146d10*/  LEA.HI.X.SX32 R3, R0, R3, 0x1, P6 ;  /* 0x0000000300037211 */ /* 0x000fe200030f0eff */
[----:B------:R0:W-:Y:S01]  /*146d20*/  @P5 STG.E.U16 [R4.64], R15 ;  /* 0x0000000f04005986 */ /* 0x0001e2000c101504 */
[----:B------:R-:W-:-:S05]  /*146d30*/  PRMT R0, R15, 0x7632, R0 ;  /* 0x000076320f007816 */ /* 0x000fca0000000000 */
[----:B------:R1:W-:Y:S01]  /*146d40*/  @P4 STG.E.U16 [R6.64], R0 ;  /* 0x0000000006004986 */ /* 0x0003e2000c101504 */
[----:B0-----:R-:W-:-:S03]  /*146d50*/  PRMT R5, R19, 0x7632, R5 ;  /* 0x0000763213057816 */ /* 0x001fc60000000005 */
[----:B------:R1:W-:Y:S04]  /*146d60*/  @P3 STG.E.U16 [R12.64], R19 ;  /* 0x000000130c003986 */ /* 0x0003e8000c101504 */
[----:B------:R1:W-:Y:S04]  /*146d70*/  @P2 STG.E.U16 [R10.64], R5 ;  /* 0x000000050a002986 */ /* 0x0003e8000c101504 */
[----:B------:R1:W-:Y:S01]  /*146d80*/  @P1 STG.E.U16 [R8.64], R23 ;  /* 0x0000001708001986 */ /* 0x0003e2000c101504 */
[----:B------:R-:W-:Y:S05]  /*146d90*/  @!P0 EXIT ;  /* 0x000000000000894d */ /* 0x000fea0003800000 */
[----:B-1----:R-:W-:-:S05]  /*146da0*/  PRMT R23, R23, 0x7632, R23 ;  /* 0x0000763217177816 */ /* 0x002fca0000000017 */
[----:B------:R-:W-:Y:S01]  /*146db0*/  STG.E.U16 [R2.64], R23 ;  /* 0x0000001702007986 */ /* 0x000fe2000c101504 */
[----:B------:R-:W-:Y:S05]  /*146dc0*/  EXIT ;  /* 0x000000000000794d */ /* 0x000fea0003800000 */
.L_x_3:
[----:B------:R-:W-:-:S00]  /*146dd0*/  BRA `(.L_x_3) ;  /* 0xfffffff000007947 */ /* 0x000fc0000383ffff */
[----:B------:R-:W-:-:S00]  /*146de0*/  NOP ;  /* 0x0000000000007918 */ /* 0x000fc00000000000 */
        /* <DEDUP_REMOVED lines=9> */
.L_x_4:


//--------------------- .nv.shared.matmul_kernel  --------------------------
	.section	.nv.shared.matmul_kernel,"aw",@nobits
	.sectionflags	@""
	.align	16
